	.target	sm_80

	.elftype	@"ET_EXEC"


//--------------------- .note.nv.tkinfo           --------------------------
	.section	.note.nv.tkinfo,"",@"SHT_NOTE"
	.sectionflags	@"SHF_NOTE_NV_TKINFO"
	.tkinfo
        /*0018*/ 	.word	0x00000002
        /*0030*/ 	.string	""
        /*0030*/ 	.string	"ptxas"
        /*0030*/ 	.string	"Cuda compilation tools, release 13.0, V13.0.88"
        /*0030*/ 	.string	"Build cuda_13.0.r13.0/compiler.36424714_0"
        /*0030*/ 	.string	"-v  -suppress-debug-info  -lineinfo  -arch sm_80 "



//--------------------- .note.nv.cuinfo           --------------------------
	.section	.note.nv.cuinfo,"",@"SHT_NOTE"
	.sectionflags	@"SHF_NOTE_NV_CUINFO"
        /*0018*/ 	.short	0x0002
        /*001a*/ 	.short	0x0050
        /*001c*/ 	.short	0x0082
	.zero		2


//--------------------- .nv.info                  --------------------------
	.section	.nv.info,"",@"SHT_CUDA_INFO"
	.align	4


	//----- nvinfo : EIATTR_REGCOUNT
	.align		4
        /*0000*/ 	.byte	0x04, 0x2f
        /*0002*/ 	.short	(.L_1 - .L_0)
	.align		4
.L_0:
        /*0004*/ 	.word	index@(matmul_kernel)
        /*0008*/ 	.word	0x000000ff


	//----- nvinfo : EIATTR_FRAME_SIZE
	.align		4
.L_1:
        /*000c*/ 	.byte	0x04, 0x11
        /*000e*/ 	.short	(.L_3 - .L_2)
	.align		4
.L_2:
        /*0010*/ 	.word	index@(matmul_kernel)
        /*0014*/ 	.word	0x00001218


	//----- nvinfo : EIATTR_MIN_STACK_SIZE
	.align		4
.L_3:
        /*0018*/ 	.byte	0x04, 0x12
        /*001a*/ 	.short	(.L_5 - .L_4)
	.align		4
.L_4:
        /*001c*/ 	.word	index@(matmul_kernel)
        /*0020*/ 	.word	0x00001218
.L_5:


//--------------------- .nv.info.matmul_kernel    --------------------------
	.section	.nv.info.matmul_kernel,"",@"SHT_CUDA_INFO"
	.sectionflags	@""
	.align	4


	//----- nvinfo : EIATTR_CUDA_API_VERSION
	.align		4
        /*0000*/ 	.byte	0x04, 0x37
        /*0002*/ 	.short	(.L_7 - .L_6)
.L_6:
        /*0004*/ 	.word	0x00000082


	//----- nvinfo : EIATTR_SW2861232_WAR
	.align		4
.L_7:
        /*0008*/ 	.byte	0x01, 0x35
	.zero		2


	//----- nvinfo : EIATTR_PARAM_CBANK
	.align		4
        /*000c*/ 	.byte	0x04, 0x0a
        /*000e*/ 	.short	(.L_9 - .L_8)
	.align		4
.L_8:
        /*0010*/ 	.word	index@(.nv.constant0.matmul_kernel)
        /*0014*/ 	.short	0x0160
        /*0016*/ 	.short	0x0050


	//----- nvinfo : EIATTR_CBANK_PARAM_SIZE
	.align		4
.L_9:
        /*0018*/ 	.byte	0x03, 0x19
        /*001a*/ 	.short	0x0050


	//----- nvinfo : EIATTR_KPARAM_INFO
	.align		4
        /*001c*/ 	.byte	0x04, 0x17
        /*001e*/ 	.short	(.L_11 - .L_10)
.L_10:
        /*0020*/ 	.word	0x00000000
        /*0024*/ 	.short	0x000d
        /*0026*/ 	.short	0x0048
        /*0028*/ 	.byte	0x00, 0xf4, 0x21, 0x00


	//----- nvinfo : EIATTR_KPARAM_INFO
	.align		4
.L_11:
        /*002c*/ 	.byte	0x04, 0x17
        /*002e*/ 	.short	(.L_13 - .L_12)
.L_12:
        /*0030*/ 	.word	0x00000000
        /*0034*/ 	.short	0x000c
        /*0036*/ 	.short	0x0040
        /*0038*/ 	.byte	0x00, 0xf4, 0x21, 0x00


	//----- nvinfo : EIATTR_KPARAM_INFO
	.align		4
.L_13:
        /*003c*/ 	.byte	0x04, 0x17
        /*003e*/ 	.short	(.L_15 - .L_14)
.L_14:
        /*0040*/ 	.word	0x00000000
        /*0044*/ 	.short	0x000b
        /*0046*/ 	.short	0x0038
        /*0048*/ 	.byte	0x00, 0xf0, 0x11, 0x00


	//----- nvinfo : EIATTR_KPARAM_INFO
	.align		4
.L_15:
        /*004c*/ 	.byte	0x04, 0x17
        /*004e*/ 	.short	(.L_17 - .L_16)
.L_16:
        /*0050*/ 	.word	0x00000000
        /*0054*/ 	.short	0x000a
        /*0056*/ 	.short	0x0034
        /*0058*/ 	.byte	0x00, 0xf0, 0x11, 0x00


	//----- nvinfo : EIATTR_KPARAM_INFO
	.align		4
.L_17:
        /*005c*/ 	.byte	0x04, 0x17
        /*005e*/ 	.short	(.L_19 - .L_18)
.L_18:
        /*0060*/ 	.word	0x00000000
        /*0064*/ 	.short	0x0009
        /*0066*/ 	.short	0x0030
        /*0068*/ 	.byte	0x00, 0xf0, 0x11, 0x00


	//----- nvinfo : EIATTR_KPARAM_INFO
	.align		4
.L_19:
        /*006c*/ 	.byte	0x04, 0x17
        /*006e*/ 	.short	(.L_21 - .L_20)
.L_20:
        /*0070*/ 	.word	0x00000000
        /*0074*/ 	.short	0x0008
        /*0076*/ 	.short	0x002c
        /*0078*/ 	.byte	0x00, 0xf0, 0x11, 0x00


	//----- nvinfo : EIATTR_KPARAM_INFO
	.align		4
.L_21:
        /*007c*/ 	.byte	0x04, 0x17
        /*007e*/ 	.short	(.L_23 - .L_22)
.L_22:
        /*0080*/ 	.word	0x00000000
        /*0084*/ 	.short	0x0007
        /*0086*/ 	.short	0x0028
        /*0088*/ 	.byte	0x00, 0xf0, 0x11, 0x00


	//----- nvinfo : EIATTR_KPARAM_INFO
	.align		4
.L_23:
        /*008c*/ 	.byte	0x04, 0x17
        /*008e*/ 	.short	(.L_25 - .L_24)
.L_24:
        /*0090*/ 	.word	0x00000000
        /*0094*/ 	.short	0x0006
        /*0096*/ 	.short	0x0024
        /*0098*/ 	.byte	0x00, 0xf0, 0x11, 0x00


	//----- nvinfo : EIATTR_KPARAM_INFO
	.align		4
.L_25:
        /*009c*/ 	.byte	0x04, 0x17
        /*009e*/ 	.short	(.L_27 - .L_26)
.L_26:
        /*00a0*/ 	.word	0x00000000
        /*00a4*/ 	.short	0x0005
        /*00a6*/ 	.short	0x0020
        /*00a8*/ 	.byte	0x00, 0xf0, 0x11, 0x00


	//----- nvinfo : EIATTR_KPARAM_INFO
	.align		4
.L_27:
        /*00ac*/ 	.byte	0x04, 0x17
        /*00ae*/ 	.short	(.L_29 - .L_28)
.L_28:
        /*00b0*/ 	.word	0x00000000
        /*00b4*/ 	.short	0x0004
        /*00b6*/ 	.short	0x001c
        /*00b8*/ 	.byte	0x00, 0xf0, 0x11, 0x00


	//----- nvinfo : EIATTR_KPARAM_INFO
	.align		4
.L_29:
        /*00bc*/ 	.byte	0x04, 0x17
        /*00be*/ 	.short	(.L_31 - .L_30)
.L_30:
        /*00c0*/ 	.word	0x00000000
        /*00c4*/ 	.short	0x0003
        /*00c6*/ 	.short	0x0018
        /*00c8*/ 	.byte	0x00, 0xf0, 0x11, 0x00


	//----- nvinfo : EIATTR_KPARAM_INFO
	.align		4
.L_31:
        /*00cc*/ 	.byte	0x04, 0x17
        /*00ce*/ 	.short	(.L_33 - .L_32)
.L_32:
        /*00d0*/ 	.word	0x00000000
        /*00d4*/ 	.short	0x0002
        /*00d6*/ 	.short	0x0010
        /*00d8*/ 	.byte	0x00, 0xf4, 0x21, 0x00


	//----- nvinfo : EIATTR_KPARAM_INFO
	.align		4
.L_33:
        /*00dc*/ 	.byte	0x04, 0x17
        /*00de*/ 	.short	(.L_35 - .L_34)
.L_34:
        /*00e0*/ 	.word	0x00000000
        /*00e4*/ 	.short	0x0001
        /*00e6*/ 	.short	0x0008
        /*00e8*/ 	.byte	0x00, 0xf4, 0x21, 0x00


	//----- nvinfo : EIATTR_KPARAM_INFO
	.align		4
.L_35:
        /*00ec*/ 	.byte	0x04, 0x17
        /*00ee*/ 	.short	(.L_37 - .L_36)
.L_36:
        /*00f0*/ 	.word	0x00000000
        /*00f4*/ 	.short	0x0000
        /*00f6*/ 	.short	0x0000
        /*00f8*/ 	.byte	0x00, 0xf4, 0x21, 0x00


	//----- nvinfo : EIATTR_MAXREG_COUNT
	.align		4
.L_37:
        /*00fc*/ 	.byte	0x03, 0x1b
        /*00fe*/ 	.short	0x00ff


	//----- nvinfo : EIATTR_NUM_BARRIERS
	.align		4
        /*0100*/ 	.byte	0x02, 0x4c
        /*0102*/ 	.byte	0x01
	.zero		1


	//----- nvinfo : EIATTR_ANNOTATIONS
	.align		4
        /*0104*/ 	.byte	0x04, 0x55
        /*0106*/ 	.short	(.L_39 - .L_38)


	//   ....[0]....
.L_38:
        /*0108*/ 	.word	0x00000001
        /*010c*/ 	.byte	0x60, 0x07, 0x00, 0x00, 0x01, 0x00, 0x00, 0x00, 0x80, 0x08, 0x00, 0x00, 0x01, 0x00, 0x00, 0x00
        /* <DEDUP_REMOVED lines=2679> */
        /*a88c*/ 	.byte	0x20, 0xc5, 0x03, 0x00


	//----- nvinfo : EIATTR_MERCURY_ISA_VERSION
	.align		4
.L_39:
        /*a890*/ 	.byte	0x03, 0x5f
        /*a892*/ 	.short	0x0000


	//----- nvinfo : EIATTR_EXIT_INSTR_OFFSETS
	.align		4
        /*a894*/ 	.byte	0x04, 0x1c
        /*a896*/ 	.short	(.L_41 - .L_40)


	//   ....[0]....
.L_40:
        /*a898*/ 	.word	0x0003cfd0


	//   ....[1]....
        /*a89c*/ 	.word	0x0003cff0


	//----- nvinfo : EIATTR_REQNTID
	.align		4
.L_41:
        /*a8a0*/ 	.byte	0x04, 0x10
        /*a8a2*/ 	.short	(.L_43 - .L_42)
.L_42:
        /*a8a4*/ 	.word	0x00000080
        /*a8a8*/ 	.word	0x00000001
        /*a8ac*/ 	.word	0x00000001
.L_43:


//--------------------- .nv.callgraph             --------------------------
	.section	.nv.callgraph,"",@"SHT_CUDA_CALLGRAPH"
	.align	4
	.sectionentsize	8
	.align		4
        /*0000*/ 	.word	0x00000000
	.align		4
        /*0004*/ 	.word	0xffffffff
	.align		4
        /*0008*/ 	.word	0x00000000
	.align		4
        /*000c*/ 	.word	0xfffffffe
	.align		4
        /*0010*/ 	.word	0x00000000
	.align		4
        /*0014*/ 	.word	0xfffffffd
	.align		4
        /*0018*/ 	.word	0x00000000
	.align		4
        /*001c*/ 	.word	0xfffffffc


//--------------------- .nv.rel.action            --------------------------
	.section	.nv.rel.action,"",@"SHT_CUDA_RELOCINFO"
	.align	8
	.sectionentsize	8
        /*0000*/ 	.byte	0x73, 0x00, 0x00, 0x00, 0x00, 0x00, 0x00, 0x00, 0x00, 0x00, 0x00, 0x11, 0x25, 0x00, 0x05, 0x36


//--------------------- .nv.constant0.matmul_kernel --------------------------
	.section	.nv.constant0.matmul_kernel,"a",@progbits
	.sectionflags	@""
	.align	4
.nv.constant0.matmul_kernel:
	.zero		432


//--------------------- .text.matmul_kernel       --------------------------
	.section	.text.matmul_kernel,"ax",@progbits
	.sectioninfo	@"SHI_REGISTERS=255"
	.align	128
        .global         matmul_kernel
        .type           matmul_kernel,@function
        .size           matmul_kernel,(.L_x_3 - matmul_kernel)
        .other          matmul_kernel,@"STO_CUDA_ENTRY STV_DEFAULT"
matmul_kernel:
.text.matmul_kernel:
[----:B------:R-:W-:-:S03]  /*0000*/  IMAD.MOV.U32 R1, RZ, RZ, c[0x0][0x28] ;  /* 0x00000a00ff017624 */ /* 0x000fc600078e00ff */
[----:B------:R-:W-:Y:S01]  /*0010*/  IMAD.MOV.U32 R0, RZ, RZ, c[0x0][0x17c] ;  /* 0x00005f00ff007624 */ /* 0x000fe200078e00ff */
[----:B------:R-:W1:Y:S01]  /*0020*/  S2R R5, SR_CTAID.X ;  /* 0x0000000000057919 */ /* 0x000e620000002500 */
[----:B------:R-:W-:Y:S01]  /*0030*/  IADD3 R1, R1, -0x1218, RZ ;  /* 0xffffede801017810 */ /* 0x000fe20007ffe0ff */
[----:B------:R-:W-:Y:S01]  /*0040*/  IMAD.MOV.U32 R173, RZ, RZ, c[0x0][0x180] ;  /* 0x00006000ffad7624 */ /* 0x000fe200078e00ff */
[----:B------:R-:W-:Y:S01]  /*0050*/  LOP3.LUT R239, RZ, c[0x0][0x17c], RZ, 0x33, !PT ;  /* 0x00005f00ffef7a12 */ /* 0x000fe200078e33ff */
[----:B------:R-:W2:Y:S01]  /*0060*/  S2R R165, SR_TID.X ;  /* 0x0000000000a57919 */ /* 0x000ea20000002100 */
[----:B------:R-:W-:Y:S01]  /*0070*/  IADD3 R0, R0, 0x1ff, RZ ;  /* 0x000001ff00007810 */ /* 0x000fe20007ffe0ff */
[----:B------:R-:W-:Y:S01]  /*0080*/  IMAD.MOV.U32 R145, RZ, RZ, c[0x0][0x188] ;  /* 0x00006200ff917624 */ /* 0x000fe200078e00ff */
[----:B------:R-:W-:Y:S02]  /*0090*/  ULDC.64 UR4, c[0x0][0x118] ;  /* 0x0000460000047ab9 */ /* 0x000fe40000000a00 */
[----:B------:R-:W-:Y:S01]  /*00a0*/  SHF.R.S32.HI R3, RZ, 0x1f, R0 ;  /* 0x0000001fff037819 */ /* 0x000fe20000011400 */
[----:B------:R-:W-:-:S02]  /*00b0*/  IMAD.SHL.U32 R205, R145, 0x4, RZ ;  /* 0x0000000491cd7824 */ /* 0x000fc400078e00ff */
[----:B------:R-:W-:Y:S01]  /*00c0*/  IMAD R177, R145, 0xc, RZ ;  /* 0x0000000c91b17824 */ /* 0x000fe200078e02ff */
[----:B------:R-:W-:Y:S01]  /*00d0*/  LEA.HI R3, R3, R0, RZ, 0x9 ;  /* 0x0000000003037211 */ /* 0x000fe200078f48ff */
[C---:B------:R-:W-:Y:S02]  /*00e0*/  IMAD.SHL.U32 R157, R145.reuse, 0x2, RZ ;  /* 0x00000002919d7824 */ /* 0x040fe400078e00ff */
[C---:B------:R-:W-:Y:S01]  /*00f0*/  IMAD R217, R145.reuse, 0x3, RZ ;  /* 0x0000000391d97824 */ /* 0x040fe200078e02ff */
[----:B------:R-:W-:Y:S01]  /*0100*/  SHF.R.S32.HI R3, RZ, 0x9, R3 ;  /* 0x00000009ff037819 */ /* 0x000fe20000011403 */
[C---:B------:R-:W-:Y:S02]  /*0110*/  IMAD R185, R145.reuse, 0x5, RZ ;  /* 0x0000000591b97824 */ /* 0x040fe400078e02ff */
[----:B------:R-:W-:Y:S02]  /*0120*/  IMAD R251, R145, 0x1c, RZ ;  /* 0x0000001c91fb7824 */ /* 0x000fe400078e02ff */
[----:B------:R-:W-:Y:S01]  /*0130*/  IMAD.SHL.U32 R4, R3, 0x8, RZ ;  /* 0x0000000803047824 */ /* 0x000fe200078e00ff */
[----:B-1----:R-:W-:Y:S01]  /*0140*/  IABS R8, R5 ;  /* 0x0000000500087213 */ /* 0x002fe20000000000 */
[----:B------:R-:W-:-:S03]  /*0150*/  IMAD R161, R145, 0x6, RZ ;  /* 0x0000000691a17824 */ /* 0x000fc600078e02ff */
[-C--:B------:R-:W-:Y:S01]  /*0160*/  IABS R7, R4.reuse ;  /* 0x0000000400077213 */ /* 0x080fe20000000000 */
[C---:B------:R-:W-:Y:S01]  /*0170*/  IMAD R213, R145.reuse, 0x7, RZ ;  /* 0x0000000791d57824 */ /* 0x040fe200078e02ff */
[----:B------:R-:W-:Y:S01]  /*0180*/  IABS R10, R4 ;  /* 0x00000004000a7213 */ /* 0x000fe20000000000 */
[----:B------:R-:W-:Y:S01]  /*0190*/  IMAD R97, R145, 0x24, RZ ;  /* 0x0000002491617824 */ /* 0x000fe200078e02ff */
[----:B------:R-:W1:Y:S01]  /*01a0*/  I2F.RP R0, R7 ;  /* 0x0000000700007306 */ /* 0x000e620000209400 */
[----:B--2---:R-:W-:Y:S01]  /*01b0*/  LOP3.LUT R249, R165, 0x7f, RZ, 0xc0, !PT ;  /* 0x0000007fa5f97812 */ /* 0x004fe200078ec0ff */
[----:B------:R-:W-:Y:S01]  /*01c0*/  IMAD.SHL.U32 R201, R145, 0x8, RZ ;  /* 0x0000000891c97824 */ /* 0x000fe200078e00ff */
[----:B------:R-:W-:Y:S01]  /*01d0*/  LOP3.LUT R169, R165, 0x1f, RZ, 0xc0, !PT ;  /* 0x0000001fa5a97812 */ /* 0x000fe200078ec0ff */
[C---:B------:R-:W-:Y:S02]  /*01e0*/  IMAD R181, R145.reuse, 0x9, RZ ;  /* 0x0000000991b57824 */ /* 0x040fe400078e02ff */
[----:B------:R-:W-:-:S02]  /*01f0*/  IMAD R101, R145, 0x28, RZ ;  /* 0x0000002891657824 */ /* 0x000fc400078e02ff */
[C---:B------:R-:W-:Y:S02]  /*0200*/  IMAD R197, R145.reuse, 0xa, RZ ;  /* 0x0000000a91c57824 */ /* 0x040fe400078e02ff */
[C---:B------:R-:W-:Y:S02]  /*0210*/  IMAD R193, R145.reuse, 0xb, RZ ;  /* 0x0000000b91c17824 */ /* 0x040fe400078e02ff */
[C---:B------:R-:W-:Y:S02]  /*0220*/  IMAD R109, R145.reuse, 0x30, RZ ;  /* 0x00000030916d7824 */ /* 0x040fe400078e02ff */
[C---:B------:R-:W-:Y:S01]  /*0230*/  IMAD R113, R145.reuse, 0x34, RZ ;  /* 0x0000003491717824 */ /* 0x040fe200078e02ff */
[----:B-1----:R-:W1:Y:S01]  /*0240*/  MUFU.RCP R0, R0 ;  /* 0x0000000000007308 */ /* 0x002e620000001000 */
[C---:B------:R-:W-:Y:S02]  /*0250*/  IMAD R117, R145.reuse, 0x38, RZ ;  /* 0x0000003891757824 */ /* 0x040fe400078e02ff */
[----:B------:R-:W-:-:S02]  /*0260*/  IMAD R121, R145, 0x3c, RZ ;  /* 0x0000003c91797824 */ /* 0x000fc400078e02ff */
[C---:B------:R-:W-:Y:S02]  /*0270*/  IMAD R125, R145.reuse, 0x44, RZ ;  /* 0x00000044917d7824 */ /* 0x040fe400078e02ff */
[C---:B------:R-:W-:Y:S02]  /*0280*/  IMAD R129, R145.reuse, 0x48, RZ ;  /* 0x0000004891817824 */ /* 0x040fe400078e02ff */
[C---:B------:R-:W-:Y:S02]  /*0290*/  IMAD R133, R145.reuse, 0x4c, RZ ;  /* 0x0000004c91857824 */ /* 0x040fe400078e02ff */
[C---:B------:R-:W-:Y:S02]  /*02a0*/  IMAD R137, R145.reuse, 0x50, RZ ;  /* 0x0000005091897824 */ /* 0x040fe400078e02ff */
[----:B------:R-:W-:Y:S01]  /*02b0*/  IMAD R141, R145, 0x54, RZ ;  /* 0x00000054918d7824 */ /* 0x000fe200078e02ff */
[----:B-1----:R-:W-:Y:S01]  /*02c0*/  IADD3 R2, R0, 0xffffffe, RZ ;  /* 0x0ffffffe00027810 */ /* 0x002fe20007ffe0ff */
[----:B------:R-:W-:-:S03]  /*02d0*/  IMAD.MOV R0, RZ, RZ, -R10 ;  /* 0x000000ffff007224 */ /* 0x000fc600078e0a0a */
[----:B------:R1:W2:Y:S02]  /*02e0*/  F2I.FTZ.U32.TRUNC.NTZ R3, R2 ;  /* 0x0000000200037305 */ /* 0x0002a4000021f000 */
[----:B-1----:R-:W-:Y:S02]  /*02f0*/  IMAD.MOV.U32 R2, RZ, RZ, RZ ;  /* 0x000000ffff027224 */ /* 0x002fe400078e00ff */
[----:B--2---:R-:W-:-:S04]  /*0300*/  IMAD.MOV R6, RZ, RZ, -R3 ;  /* 0x000000ffff067224 */ /* 0x004fc800078e0a03 */
[----:B------:R-:W-:Y:S02]  /*0310*/  IMAD R9, R6, R7, RZ ;  /* 0x0000000706097224 */ /* 0x000fe400078e02ff */
[----:B------:R-:W-:Y:S02]  /*0320*/  IMAD.MOV.U32 R6, RZ, RZ, R8 ;  /* 0x000000ffff067224 */ /* 0x000fe400078e0008 */
[----:B------:R-:W-:Y:S01]  /*0330*/  IMAD.HI.U32 R3, R3, R9, R2 ;  /* 0x0000000903037227 */ /* 0x000fe200078e0002 */
[----:B------:R-:W-:-:S05]  /*0340*/  IABS R9, c[0x0][0x178] ;  /* 0x00005e0000097a13 */ /* 0x000fca0000000000 */
[----:B------:R-:W-:-:S04]  /*0350*/  IMAD.HI.U32 R3, R3, R6, RZ ;  /* 0x0000000603037227 */ /* 0x000fc800078e00ff */
[----:B------:R-:W-:-:S05]  /*0360*/  IMAD R0, R3, R0, R6 ;  /* 0x0000000003007224 */ /* 0x000fca00078e0206 */
[----:B------:R-:W-:-:S13]  /*0370*/  ISETP.GT.U32.AND P1, PT, R7, R0, PT ;  /* 0x000000000700720c */ /* 0x000fda0003f24070 */
[----:B------:R-:W-:Y:S01]  /*0380*/  @!P1 IMAD.IADD R0, R0, 0x1, -R7 ;  /* 0x0000000100009824 */ /* 0x000fe200078e0a07 */
[----:B------:R-:W-:Y:S02]  /*0390*/  @!P1 IADD3 R3, R3, 0x1, RZ ;  /* 0x0000000103039810 */ /* 0x000fe40007ffe0ff */
[----:B------:R-:W-:Y:S02]  /*03a0*/  ISETP.NE.AND P1, PT, R4, RZ, PT ;  /* 0x000000ff0400720c */ /* 0x000fe40003f25270 */
[----:B------:R-:W-:Y:S02]  /*03b0*/  ISETP.GE.U32.AND P0, PT, R0, R7, PT ;  /* 0x000000070000720c */ /* 0x000fe40003f06070 */
[----:B------:R-:W-:-:S04]  /*03c0*/  LOP3.LUT R0, R5, R4, RZ, 0x3c, !PT ;  /* 0x0000000405007212 */ /* 0x000fc800078e3cff */
[----:B------:R-:W-:Y:S01]  /*03d0*/  ISETP.GE.AND P2, PT, R0, RZ, PT ;  /* 0x000000ff0000720c */ /* 0x000fe20003f46270 */
[----:B------:R-:W-:-:S05]  /*03e0*/  IMAD.MOV.U32 R0, RZ, RZ, c[0x0][0x178] ;  /* 0x00005e00ff007624 */ /* 0x000fca00078e00ff */
[----:B------:R-:W-:Y:S02]  /*03f0*/  IADD3 R0, R0, 0x7f, RZ ;  /* 0x0000007f00007810 */ /* 0x000fe40007ffe0ff */
[----:B------:R-:W-:-:S05]  /*0400*/  @P0 IADD3 R3, R3, 0x1, RZ ;  /* 0x0000000103030810 */ /* 0x000fca0007ffe0ff */
[----:B------:R-:W-:Y:S01]  /*0410*/  IMAD.MOV.U32 R2, RZ, RZ, R3 ;  /* 0x000000ffff027224 */ /* 0x000fe200078e0003 */
[----:B------:R-:W-:-:S03]  /*0420*/  SHF.R.S32.HI R3, RZ, 0x1f, R0 ;  /* 0x0000001fff037819 */ /* 0x000fc60000011400 */
[----:B------:R-:W-:Y:S01]  /*0430*/  @!P2 IMAD.MOV R2, RZ, RZ, -R2 ;  /* 0x000000ffff02a224 */ /* 0x000fe200078e0a02 */
[----:B------:R-:W-:Y:S02]  /*0440*/  @!P1 LOP3.LUT R2, RZ, R4, RZ, 0x33, !PT ;  /* 0x00000004ff029212 */ /* 0x000fe400078e33ff */
[----:B------:R-:W-:-:S03]  /*0450*/  LEA.HI R3, R3, R0, RZ, 0x7 ;  /* 0x0000000003037211 */ /* 0x000fc600078f38ff */
[----:B------:R-:W-:Y:S02]  /*0460*/  IMAD.SHL.U32 R10, R2, 0x8, RZ ;  /* 0x00000008020a7824 */ /* 0x000fe400078e00ff */
[----:B------:R-:W-:-:S03]  /*0470*/  IMAD.MOV R2, RZ, RZ, -R2 ;  /* 0x000000ffff027224 */ /* 0x000fc600078e0a02 */
[----:B------:R-:W-:Y:S01]  /*0480*/  LEA.HI.SX32 R3, R3, -R10, 0x19 ;  /* 0x8000000a03037211 */ /* 0x000fe200078fcaff */
[----:B------:R-:W-:Y:S02]  /*0490*/  IMAD R12, R4, R2, R5 ;  /* 0x00000002040c7224 */ /* 0x000fe400078e0205 */
[----:B------:R-:W-:Y:S01]  /*04a0*/  IMAD.MOV.U32 R2, RZ, RZ, RZ ;  /* 0x000000ffff027224 */ /* 0x000fe200078e00ff */
[----:B------:R-:W-:Y:S02]  /*04b0*/  IMNMX R13, R3, 0x8, PT ;  /* 0x00000008030d7817 */ /* 0x000fe40003800200 */
[----:B------:R-:W-:Y:S02]  /*04c0*/  IABS R4, R12 ;  /* 0x0000000c00047213 */ /* 0x000fe40000000000 */
[-C--:B------:R-:W-:Y:S02]  /*04d0*/  IABS R8, R13.reuse ;  /* 0x0000000d00087213 */ /* 0x080fe40000000000 */
[----:B------:R-:W-:-:S02]  /*04e0*/  IABS R6, R13 ;  /* 0x0000000d00067213 */ /* 0x000fc40000000000 */
[----:B------:R-:W1:Y:S08]  /*04f0*/  I2F.RP R0, R8 ;  /* 0x0000000800007306 */ /* 0x000e700000209400 */
[----:B-1----:R-:W1:Y:S02]  /*0500*/  MUFU.RCP R0, R0 ;  /* 0x0000000000007308 */ /* 0x002e640000001000 */
[----:B-1----:R-:W-:-:S06]  /*0510*/  IADD3 R3, R0, 0xffffffe, RZ ;  /* 0x0ffffffe00037810 */ /* 0x002fcc0007ffe0ff */
[----:B------:R-:W1:Y:S02]  /*0520*/  F2I.FTZ.U32.TRUNC.NTZ R3, R3 ;  /* 0x0000000300037305 */ /* 0x000e64000021f000 */
[----:B-1----:R-:W-:-:S04]  /*0530*/  IMAD.MOV R7, RZ, RZ, -R3 ;  /* 0x000000ffff077224 */ /* 0x002fc800078e0a03 */
[----:B------:R-:W-:-:S04]  /*0540*/  IMAD R5, R7, R8, RZ ;  /* 0x0000000807057224 */ /* 0x000fc800078e02ff */
[----:B------:R-:W-:Y:S01]  /*0550*/  IMAD.HI.U32 R0, R3, R5, R2 ;  /* 0x0000000503007227 */ /* 0x000fe200078e0002 */
[----:B------:R-:W-:-:S03]  /*0560*/  IABS R2, c[0x0][0x17c] ;  /* 0x00005f0000027a13 */ /* 0x000fc60000000000 */
[----:B------:R-:W-:Y:S01]  /*0570*/  IMAD.MOV.U32 R3, RZ, RZ, R4 ;  /* 0x000000ffff037224 */ /* 0x000fe200078e0004 */
[----:B------:R-:W1:Y:S01]  /*0580*/  I2F.RP R7, R2 ;  /* 0x0000000200077306 */ /* 0x000e620000209400 */
[----:B------:R-:W-:Y:S02]  /*0590*/  IMAD.MOV R4, RZ, RZ, -R6 ;  /* 0x000000ffff047224 */ /* 0x000fe400078e0a06 */
[----:B------:R-:W-:-:S04]  /*05a0*/  IMAD.HI.U32 R0, R0, R3, RZ ;  /* 0x0000000300007227 */ /* 0x000fc800078e00ff */
[----:B------:R-:W-:Y:S01]  /*05b0*/  IMAD R3, R0, R4, R3 ;  /* 0x0000000400037224 */ /* 0x000fe200078e0203 */
[----:B------:R-:W2:Y:S04]  /*05c0*/  I2F.RP R6, R9 ;  /* 0x0000000900067306 */ /* 0x000ea80000209400 */
[----:B------:R-:W-:-:S04]  /*05d0*/  ISETP.GT.U32.AND P1, PT, R8, R3, PT ;  /* 0x000000030800720c */ /* 0x000fc80003f24070 */
[----:B-1----:R-:W1:Y:S08]  /*05e0*/  MUFU.RCP R7, R7 ;  /* 0x0000000700077308 */ /* 0x002e700000001000 */
[----:B--2---:R-:W2:Y:S01]  /*05f0*/  MUFU.RCP R6, R6 ;  /* 0x0000000600067308 */ /* 0x004ea20000001000 */
[----:B------:R-:W-:Y:S01]  /*0600*/  @!P1 IMAD.IADD R3, R3, 0x1, -R8 ;  /* 0x0000000103039824 */ /* 0x000fe200078e0a08 */
[----:B------:R-:W-:-:S02]  /*0610*/  @!P1 IADD3 R0, R0, 0x1, RZ ;  /* 0x0000000100009810 */ /* 0x000fc40007ffe0ff */
[----:B------:R-:W-:Y:S02]  /*0620*/  ISETP.NE.AND P1, PT, R13, RZ, PT ;  /* 0x000000ff0d00720c */ /* 0x000fe40003f25270 */
[----:B------:R-:W-:Y:S02]  /*0630*/  ISETP.GE.U32.AND P0, PT, R3, R8, PT ;  /* 0x000000080300720c */ /* 0x000fe40003f06070 */
[----:B------:R-:W-:Y:S02]  /*0640*/  LOP3.LUT R3, R12, R13, RZ, 0x3c, !PT ;  /* 0x0000000d0c037212 */ /* 0x000fe400078e3cff */
[----:B-1----:R-:W-:Y:S02]  /*0650*/  IADD3 R4, R7, 0xffffffe, RZ ;  /* 0x0ffffffe07047810 */ /* 0x002fe40007ffe0ff */
[----:B------:R-:W-:Y:S02]  /*0660*/  ISETP.GE.AND P2, PT, R3, RZ, PT ;  /* 0x000000ff0300720c */ /* 0x000fe40003f46270 */
[----:B------:R1:W3:Y:S01]  /*0670*/  F2I.FTZ.U32.TRUNC.NTZ R5, R4 ;  /* 0x0000000400057305 */ /* 0x0002e2000021f000 */
[----:B------:R-:W-:-:S02]  /*0680*/  SHF.R.U32.HI R3, RZ, 0x5, R165 ;  /* 0x00000005ff037819 */ /* 0x000fc400000116a5 */
[----:B--2---:R-:W-:Y:S01]  /*0690*/  IADD3 R7, R6, 0xffffffe, RZ ;  /* 0x0ffffffe06077810 */ /* 0x004fe20007ffe0ff */
[----:B------:R-:W-:Y:S01]  /*06a0*/  IMAD.MOV.U32 R6, RZ, RZ, RZ ;  /* 0x000000ffff067224 */ /* 0x000fe200078e00ff */
[----:B------:R-:W-:Y:S02]  /*06b0*/  @P0 IADD3 R0, R0, 0x1, RZ ;  /* 0x0000000100000810 */ /* 0x000fe40007ffe0ff */
[----:B------:R-:W-:Y:S02]  /*06c0*/  SGXT.U32 R3, R3, 0x2 ;  /* 0x000000020303781a */ /* 0x000fe40000000000 */
[----:B------:R-:W2:Y:S01]  /*06d0*/  F2I.FTZ.U32.TRUNC.NTZ R7, R7 ;  /* 0x0000000700077305 */ /* 0x000ea2000021f000 */
[----:B-1----:R-:W-:Y:S02]  /*06e0*/  IMAD.MOV.U32 R4, RZ, RZ, RZ ;  /* 0x000000ffff047224 */ /* 0x002fe400078e00ff */
[----:B------:R-:W-:Y:S01]  /*06f0*/  @!P2 IMAD.MOV R0, RZ, RZ, -R0 ;  /* 0x000000ffff00a224 */ /* 0x000fe200078e0a00 */
[----:B------:R-:W-:Y:S01]  /*0700*/  @!P1 LOP3.LUT R0, RZ, R13, RZ, 0x33, !PT ;  /* 0x0000000dff009212 */ /* 0x000fe200078e33ff */
[----:B---3--:R-:W-:-:S04]  /*0710*/  IMAD.MOV R11, RZ, RZ, -R5 ;  /* 0x000000ffff0b7224 */ /* 0x008fc800078e0a05 */
[----:B------:R-:W-:Y:S02]  /*0720*/  IMAD.SHL.U32 R14, R0, 0x200, RZ ;  /* 0x00000200000e7824 */ /* 0x000fe400078e00ff */
[----:B------:R-:W-:Y:S02]  /*0730*/  IMAD.MOV R0, RZ, RZ, -R0 ;  /* 0x000000ffff007224 */ /* 0x000fe400078e0a00 */
[----:B------:R-:W-:Y:S01]  /*0740*/  IMAD R11, R11, R2, RZ ;  /* 0x000000020b0b7224 */ /* 0x000fe200078e02ff */
[----:B------:R-:W-:Y:S01]  /*0750*/  LOP3.LUT R3, R14, R3, RZ, 0xfc, !PT ;  /* 0x000000030e037212 */ /* 0x000fe200078efcff */
[----:B------:R1:W-:Y:S01]  /*0760*/  STL [R1+0x260], R14 ;  /* 0x0002600e01007387 */ /* 0x0003e20000100800 */
[----:B------:R-:W-:Y:S02]  /*0770*/  IMAD R0, R13, R0, R12 ;  /* 0x000000000d007224 */ /* 0x000fe400078e020c */
[----:B------:R-:W-:Y:S01]  /*0780*/  IMAD.HI.U32 R4, R5, R11, R4 ;  /* 0x0000000b05047227 */ /* 0x000fe200078e0004 */
[----:B------:R-:W-:-:S02]  /*0790*/  IABS R11, R3 ;  /* 0x00000003000b7213 */ /* 0x000fc40000000000 */
[C---:B------:R-:W-:Y:S01]  /*07a0*/  LOP3.LUT R12, R3.reuse, 0x14, RZ, 0xfc, !PT ;  /* 0x00000014030c7812 */ /* 0x040fe200078efcff */
[----:B--2---:R-:W-:Y:S01]  /*07b0*/  IMAD.MOV R8, RZ, RZ, -R7 ;  /* 0x000000ffff087224 */ /* 0x004fe200078e0a07 */
[C---:B------:R-:W-:Y:S01]  /*07c0*/  LOP3.LUT R15, R3.reuse, 0x1c, RZ, 0xfc, !PT ;  /* 0x0000001c030f7812 */ /* 0x040fe200078efcff */
[----:B------:R-:W-:Y:S01]  /*07d0*/  IMAD.IADD R0, R10, 0x1, R0 ;  /* 0x000000010a007824 */ /* 0x000fe200078e0200 */
[C---:B-1----:R-:W-:Y:S01]  /*07e0*/  LOP3.LUT R14, R3.reuse, 0x1fc, RZ, 0xfc, !PT ;  /* 0x000001fc030e7812 */ /* 0x042fe200078efcff */
[----:B------:R-:W-:Y:S01]  /*07f0*/  IMAD R5, R8, R9, RZ ;  /* 0x0000000908057224 */ /* 0x000fe200078e02ff */
[----:B------:R-:W-:Y:S01]  /*0800*/  LOP3.LUT R10, R3, 0x4, RZ, 0xfc, !PT ;  /* 0x00000004030a7812 */ /* 0x000fe200078efcff */
[----:B------:R-:W-:Y:S01]  /*0810*/  IMAD R105, R0, 0x80, R249 ;  /* 0x0000008000697824 */ /* 0x000fe200078e02f9 */
[----:B------:R-:W-:Y:S01]  /*0820*/  IABS R13, R14 ;  /* 0x0000000e000d7213 */ /* 0x000fe20000000000 */
[----:B------:R-:W-:Y:S01]  /*0830*/  IMAD.HI.U32 R6, R7, R5, R6 ;  /* 0x0000000507067227 */ /* 0x000fe200078e0006 */
[----:B------:R-:W-:-:S02]  /*0840*/  IABS R5, R10 ;  /* 0x0000000a00057213 */ /* 0x000fc40000000000 */
[----:B------:R-:W-:Y:S01]  /*0850*/  IABS R8, R105 ;  /* 0x0000006900087213 */ /* 0x000fe20000000000 */
[----:B------:R-:W-:Y:S01]  /*0860*/  IMAD.HI.U32 R0, R4, R13, RZ ;  /* 0x0000000d04007227 */ /* 0x000fe200078e00ff */
[----:B------:R-:W-:Y:S01]  /*0870*/  ISETP.GE.AND P4, PT, R14, RZ, PT ;  /* 0x000000ff0e00720c */ /* 0x000fe20003f86270 */
[----:B------:R1:W-:Y:S01]  /*0880*/  STL [R1+0xe3c], R105 ;  /* 0x000e3c6901007387 */ /* 0x0003e20000100800 */
[C---:B------:R-:W-:Y:S01]  /*0890*/  LOP3.LUT R14, R3.reuse, 0x18, RZ, 0xfc, !PT ;  /* 0x00000018030e7812 */ /* 0x040fe200078efcff */
[----:B------:R-:W-:Y:S01]  /*08a0*/  IMAD.MOV R0, RZ, RZ, -R0 ;  /* 0x000000ffff007224 */ /* 0x000fe200078e0a00 */
[C---:B------:R-:W-:Y:S01]  /*08b0*/  LOP3.LUT R16, R3.reuse, 0x20, RZ, 0xfc, !PT ;  /* 0x0000002003107812 */ /* 0x040fe200078efcff */
[----:B------:R-:W-:Y:S01]  /*08c0*/  IMAD.HI.U32 R6, R6, R8, RZ ;  /* 0x0000000806067227 */ /* 0x000fe200078e00ff */
[C---:B------:R-:W-:Y:S02]  /*08d0*/  LOP3.LUT R18, R3.reuse, 0x2c, RZ, 0xfc, !PT ;  /* 0x0000002c03127812 */ /* 0x040fe400078efcff */
[C---:B------:R-:W-:Y:S01]  /*08e0*/  LOP3.LUT R19, R3.reuse, 0x30, RZ, 0xfc, !PT ;  /* 0x0000003003137812 */ /* 0x040fe200078efcff */
[----:B------:R-:W-:Y:S01]  /*08f0*/  IMAD R7, R2, R0, R13 ;  /* 0x0000000002077224 */ /* 0x000fe200078e020d */
[C---:B------:R-:W-:Y:S01]  /*0900*/  LOP3.LUT R17, R3.reuse, 0x28, RZ, 0xfc, !PT ;  /* 0x0000002803117812 */ /* 0x040fe200078efcff */
[----:B------:R-:W-:Y:S01]  /*0910*/  IMAD.MOV.U32 R13, RZ, RZ, R5 ;  /* 0x000000ffff0d7224 */ /* 0x000fe200078e0005 */
[----:B------:R-:W-:Y:S01]  /*0920*/  LOP3.LUT R21, R3, 0x58, RZ, 0xfc, !PT ;  /* 0x0000005803157812 */ /* 0x000fe200078efcff */
[----:B------:R-:W-:Y:S01]  /*0930*/  IMAD.HI.U32 R0, R4, R11, RZ ;  /* 0x0000000b04007227 */ /* 0x000fe200078e00ff */
[----:B------:R-:W-:-:S02]  /*0940*/  ISETP.GT.U32.AND P0, PT, R2, R7, PT ;  /* 0x000000070200720c */ /* 0x000fc40003f04070 */
[C---:B------:R-:W-:Y:S01]  /*0950*/  LOP3.LUT R23, R3.reuse, 0x5c, RZ, 0xfc, !PT ;  /* 0x0000005c03177812 */ /* 0x040fe200078efcff */
[----:B------:R-:W-:Y:S01]  /*0960*/  IMAD.MOV R96, RZ, RZ, -R0 ;  /* 0x000000ffff607224 */ /* 0x000fe200078e0a00 */
[C---:B------:R-:W-:Y:S01]  /*0970*/  LOP3.LUT R25, R3.reuse, 0x60, RZ, 0xfc, !PT ;  /* 0x0000006003197812 */ /* 0x040fe200078efcff */
[----:B------:R-:W-:Y:S01]  /*0980*/  IMAD.HI.U32 R5, R4, R13, RZ ;  /* 0x0000000d04057227 */ /* 0x000fe200078e00ff */
[C---:B------:R-:W-:Y:S02]  /*0990*/  LOP3.LUT R26, R3.reuse, 0x70, RZ, 0xfc, !PT ;  /* 0x00000070031a7812 */ /* 0x040fe400078efcff */
[----:B------:R-:W-:Y:S01]  /*09a0*/  LOP3.LUT R27, R3, 0x118, RZ, 0xfc, !PT ;  /* 0x00000118031b7812 */ /* 0x000fe200078efcff */
[C---:B------:R-:W-:Y:S02]  /*09b0*/  IMAD R96, R2.reuse, R96, R11 ;  /* 0x0000006002607224 */ /* 0x040fe400078e020b */
[----:B------:R-:W-:Y:S02]  /*09c0*/  IMAD.MOV R5, RZ, RZ, -R5 ;  /* 0x000000ffff057224 */ /* 0x000fe400078e0a05 */
[----:B------:R-:W-:Y:S01]  /*09d0*/  IMAD.MOV R6, RZ, RZ, -R6 ;  /* 0x000000ffff067224 */ /* 0x000fe200078e0a06 */
[C---:B------:R-:W-:Y:S01]  /*09e0*/  ISETP.GT.U32.AND P5, PT, R2.reuse, R96, PT ;  /* 0x000000600200720c */ /* 0x040fe20003fa4070 */
[----:B------:R-:W-:-:S02]  /*09f0*/  IMAD R94, R2, R5, R13 ;  /* 0x00000005025e7224 */ /* 0x000fc400078e020d */
[----:B------:R-:W-:Y:S01]  /*0a00*/  IMAD R0, R9, R6, R8 ;  /* 0x0000000609007224 */ /* 0x000fe200078e0208 */
[----:B------:R-:W-:Y:S01]  /*0a10*/  LOP3.LUT R6, R3, 0x8, RZ, 0xfc, !PT ;  /* 0x0000000803067812 */ /* 0x000fe200078efcff */
[--C-:B------:R-:W-:Y:S01]  /*0a20*/  @!P0 IMAD.IADD R7, R7, 0x1, -R2.reuse ;  /* 0x0000000107078824 */ /* 0x100fe200078e0a02 */
[C---:B------:R-:W-:Y:S02]  /*0a30*/  ISETP.GT.U32.AND P6, PT, R2.reuse, R94, PT ;  /* 0x0000005e0200720c */ /* 0x040fe40003fc4070 */
[----:B------:R-:W-:Y:S02]  /*0a40*/  ISETP.GT.U32.AND P2, PT, R9, R0, PT ;  /* 0x000000000900720c */ /* 0x000fe40003f44070 */
[----:B------:R-:W-:Y:S02]  /*0a50*/  ISETP.GT.U32.AND P1, PT, R2, R7, PT ;  /* 0x000000070200720c */ /* 0x000fe40003f24070 */
[----:B------:R-:W-:Y:S01]  /*0a60*/  LOP3.LUT R8, R3, 0xc, RZ, 0xfc, !PT ;  /* 0x0000000c03087812 */ /* 0x000fe200078efcff */
[----:B------:R-:W-:Y:S01]  /*0a70*/  @!P5 IMAD.IADD R96, R96, 0x1, -R2 ;  /* 0x000000016060d824 */ /* 0x000fe200078e0a02 */
[----:B------:R-:W-:-:S02]  /*0a80*/  IABS R11, R6 ;  /* 0x00000006000b7213 */ /* 0x000fc40000000000 */
[----:B------:R-:W-:Y:S02]  /*0a90*/  IABS R13, R8 ;  /* 0x00000008000d7213 */ /* 0x000fe40000000000 */
[----:B------:R-:W-:Y:S01]  /*0aa0*/  ISETP.GT.U32.AND P5, PT, R2, R96, PT ;  /* 0x000000600200720c */ /* 0x000fe20003fa4070 */
[----:B------:R-:W-:Y:S01]  /*0ab0*/  @!P6 IMAD.IADD R94, R94, 0x1, -R2 ;  /* 0x000000015e5ee824 */ /* 0x000fe200078e0a02 */
[----:B------:R-:W-:Y:S01]  /*0ac0*/  ISETP.GE.AND P0, PT, R10, RZ, PT ;  /* 0x000000ff0a00720c */ /* 0x000fe20003f06270 */
[----:B------:R-:W-:Y:S01]  /*0ad0*/  @!P2 IMAD.IADD R0, R0, 0x1, -R9 ;  /* 0x000000010000a824 */ /* 0x000fe200078e0a09 */
[----:B------:R-:W-:Y:S01]  /*0ae0*/  ISETP.GE.AND P2, PT, R6, RZ, PT ;  /* 0x000000ff0600720c */ /* 0x000fe20003f46270 */
[----:B------:R-:W-:Y:S01]  /*0af0*/  IMAD.HI.U32 R5, R4, R11, RZ ;  /* 0x0000000b04057227 */ /* 0x000fe200078e00ff */
[----:B------:R-:W-:Y:S02]  /*0b00*/  ISETP.GT.U32.AND P6, PT, R2, R94, PT ;  /* 0x0000005e0200720c */ /* 0x000fe40003fc4070 */
[----:B------:R-:W-:Y:S01]  /*0b10*/  ISETP.GT.U32.AND P3, PT, R9, R0, PT ;  /* 0x000000000900720c */ /* 0x000fe20003f64070 */
[----:B------:R-:W-:Y:S01]  /*0b20*/  IMAD.HI.U32 R6, R4, R13, RZ ;  /* 0x0000000d04067227 */ /* 0x000fe200078e00ff */
[----:B------:R-:W-:-:S03]  /*0b30*/  LOP3.LUT R10, R3, 0x10, RZ, 0xfc, !PT ;  /* 0x00000010030a7812 */ /* 0x000fc600078efcff */
[----:B------:R-:W-:Y:S02]  /*0b40*/  IMAD.MOV R5, RZ, RZ, -R5 ;  /* 0x000000ffff057224 */ /* 0x000fe400078e0a05 */
[----:B------:R-:W-:Y:S01]  /*0b50*/  @!P1 IMAD.IADD R7, R7, 0x1, -R2 ;  /* 0x0000000107079824 */ /* 0x000fe200078e0a02 */
[----:B------:R-:W-:Y:S01]  /*0b60*/  ISETP.GE.AND P1, PT, R8, RZ, PT ;  /* 0x000000ff0800720c */ /* 0x000fe20003f26270 */
[----:B------:R-:W-:Y:S02]  /*0b70*/  IMAD.MOV R6, RZ, RZ, -R6 ;  /* 0x000000ffff067224 */ /* 0x000fe400078e0a06 */
[C---:B------:R-:W-:Y:S01]  /*0b80*/  IMAD R8, R2.reuse, R5, R11 ;  /* 0x0000000502087224 */ /* 0x040fe200078e020b */
[----:B------:R-:W-:Y:S01]  /*0b90*/  IABS R5, R10 ;  /* 0x0000000a00057213 */ /* 0x000fe20000000000 */
[----:B------:R-:W-:Y:S01]  /*0ba0*/  IMAD R92, R2, R6, R13 ;  /* 0x00000006025c7224 */ /* 0x000fe200078e020d */
[----:B------:R-:W-:Y:S01]  /*0bb0*/  IABS R11, R12 ;  /* 0x0000000c000b7213 */ /* 0x000fe20000000000 */
[--C-:B------:R-:W-:Y:S01]  /*0bc0*/  @!P5 IMAD.IADD R96, R96, 0x1, -R2.reuse ;  /* 0x000000016060d824 */ /* 0x100fe200078e0a02 */
[----:B------:R-:W-:Y:S01]  /*0bd0*/  ISETP.GT.U32.AND P5, PT, R2, R8, PT ;  /* 0x000000080200720c */ /* 0x000fe20003fa4070 */
[----:B------:R-:W-:Y:S01]  /*0be0*/  @!P6 IMAD.IADD R94, R94, 0x1, -R2 ;  /* 0x000000015e5ee824 */ /* 0x000fe200078e0a02 */
[----:B------:R-:W-:Y:S01]  /*0bf0*/  ISETP.GT.U32.AND P6, PT, R2, R92, PT ;  /* 0x0000005c0200720c */ /* 0x000fe20003fc4070 */
[----:B------:R-:W-:Y:S01]  /*0c00*/  @!P3 IMAD.IADD R0, R0, 0x1, -R9 ;  /* 0x000000010000b824 */ /* 0x000fe200078e0a09 */
[----:B------:R-:W-:Y:S01]  /*0c10*/  ISETP.GE.AND P3, PT, R3, RZ, PT ;  /* 0x000000ff0300720c */ /* 0x000fe20003f66270 */
[----:B------:R-:W-:Y:S01]  /*0c20*/  IMAD.MOV.U32 R9, RZ, RZ, R5 ;  /* 0x000000ffff097224 */ /* 0x000fe200078e0005 */
[----:B------:R-:W-:Y:S01]  /*0c30*/  IABS R13, R14 ;  /* 0x0000000e000d7213 */ /* 0x000fe20000000000 */
[----:B------:R-:W-:Y:S01]  /*0c40*/  @!P0 IMAD.MOV R94, RZ, RZ, -R94 ;  /* 0x000000ffff5e8224 */ /* 0x000fe200078e0a5e */
[----:B------:R-:W-:Y:S01]  /*0c50*/  ISETP.GE.AND P0, PT, R12, RZ, PT ;  /* 0x000000ff0c00720c */ /* 0x000fe20003f06270 */
[----:B------:R-:W-:-:S04]  /*0c60*/  IMAD.HI.U32 R5, R4, R9, RZ ;  /* 0x0000000904057227 */ /* 0x000fc800078e00ff */
[--C-:B------:R-:W-:Y:S02]  /*0c70*/  @!P5 IMAD.IADD R8, R8, 0x1, -R2.reuse ;  /* 0x000000010808d824 */ /* 0x100fe400078e0a02 */
[----:B------:R-:W-:Y:S02]  /*0c80*/  IMAD.MOV R5, RZ, RZ, -R5 ;  /* 0x000000ffff057224 */ /* 0x000fe400078e0a05 */
[----:B------:R-:W-:Y:S01]  /*0c90*/  @!P6 IMAD.IADD R92, R92, 0x1, -R2 ;  /* 0x000000015c5ce824 */ /* 0x000fe200078e0a02 */
[C---:B------:R-:W-:Y:S01]  /*0ca0*/  ISETP.GT.U32.AND P6, PT, R2.reuse, R8, PT ;  /* 0x000000080200720c */ /* 0x040fe20003fc4070 */
[----:B------:R-:W-:Y:S01]  /*0cb0*/  IMAD R90, R2, R5, R9 ;  /* 0x00000005025a7224 */ /* 0x000fe200078e0209 */
[----:B------:R-:W-:Y:S01]  /*0cc0*/  IABS R9, R15 ;  /* 0x0000000f00097213 */ /* 0x000fe20000000000 */
[----:B------:R-:W-:-:S03]  /*0cd0*/  IMAD.HI.U32 R5, R4, R11, RZ ;  /* 0x0000000b04057227 */ /* 0x000fc600078e00ff */
[----:B------:R-:W-:Y:S01]  /*0ce0*/  ISETP.GT.U32.AND P5, PT, R2, R90, PT ;  /* 0x0000005a0200720c */ /* 0x000fe20003fa4070 */
[----:B------:R-:W-:Y:S02]  /*0cf0*/  IMAD.MOV R5, RZ, RZ, -R5 ;  /* 0x000000ffff057224 */ /* 0x000fe400078e0a05 */
[----:B------:R-:W-:Y:S01]  /*0d00*/  @!P3 IMAD.MOV R96, RZ, RZ, -R96 ;  /* 0x000000ffff60b224 */ /* 0x000fe200078e0a60 */
[----:B------:R-:W-:Y:S01]  /*0d10*/  ISETP.GE.AND P3, PT, R10, RZ, PT ;  /* 0x000000ff0a00720c */ /* 0x000fe20003f66270 */
[----:B------:R-:W-:-:S04]  /*0d20*/  IMAD.HI.U32 R6, R4, R13, RZ ;  /* 0x0000000d04067227 */ /* 0x000fc800078e00ff */
[----:B------:R-:W-:Y:S01]  /*0d30*/  IMAD R10, R2, R5, R11 ;  /* 0x00000005020a7224 */ /* 0x000fe200078e020b */
[----:B------:R-:W-:Y:S01]  /*0d40*/  IABS R11, R16 ;  /* 0x00000010000b7213 */ /* 0x000fe20000000000 */
[----:B------:R-:W-:Y:S02]  /*0d50*/  IMAD.MOV R6, RZ, RZ, -R6 ;  /* 0x000000ffff067224 */ /* 0x000fe400078e0a06 */
[----:B------:R-:W-:Y:S01]  /*0d60*/  @!P6 IMAD.IADD R8, R8, 0x1, -R2 ;  /* 0x000000010808e824 */ /* 0x000fe200078e0a02 */
[----:B------:R-:W-:Y:S01]  /*0d70*/  ISETP.GT.U32.AND P6, PT, R2, R10, PT ;  /* 0x0000000a0200720c */ /* 0x000fe20003fc4070 */
[----:B------:R-:W-:-:S04]  /*0d80*/  IMAD.HI.U32 R5, R4, R9, RZ ;  /* 0x0000000904057227 */ /* 0x000fc800078e00ff */
[C---:B------:R-:W-:Y:S01]  /*0d90*/  IMAD R88, R2.reuse, R6, R13 ;  /* 0x0000000602587224 */ /* 0x040fe200078e020d */
[----:B------:R-:W-:Y:S01]  /*0da0*/  IABS R13, R18 ;  /* 0x00000012000d7213 */ /* 0x000fe20000000000 */
[----:B------:R-:W-:Y:S02]  /*0db0*/  IMAD.MOV.U32 R6, RZ, RZ, R7 ;  /* 0x000000ffff067224 */ /* 0x000fe400078e0007 */
[----:B------:R-:W-:Y:S02]  /*0dc0*/  IMAD.MOV R5, RZ, RZ, -R5 ;  /* 0x000000ffff057224 */ /* 0x000fe400078e0a05 */
[----:B------:R-:W-:Y:S01]  /*0dd0*/  @!P4 IMAD.MOV R6, RZ, RZ, -R6 ;  /* 0x000000ffff06c224 */ /* 0x000fe200078e0a06 */
[C---:B------:R-:W-:Y:S01]  /*0de0*/  ISETP.GT.U32.AND P4, PT, R2.reuse, R92, PT ;  /* 0x0000005c0200720c */ /* 0x040fe20003f84070 */
[----:B------:R-:W-:Y:S02]  /*0df0*/  IMAD R86, R2, R5, R9 ;  /* 0x0000000502567224 */ /* 0x000fe400078e0209 */
[----:B------:R-:W-:-:S02]  /*0e00*/  @!P6 IMAD.IADD R10, R10, 0x1, -R2 ;  /* 0x000000010a0ae824 */ /* 0x000fc400078e0a02 */
[----:B------:R-:W-:Y:S01]  /*0e10*/  IMAD.HI.U32 R7, R4, R11, RZ ;  /* 0x0000000b04077227 */ /* 0x000fe200078e00ff */
[----:B------:R-:W-:-:S03]  /*0e20*/  ISETP.GT.U32.AND P6, PT, R2, R86, PT ;  /* 0x000000560200720c */ /* 0x000fc60003fc4070 */
[----:B------:R-:W-:Y:S02]  /*0e30*/  IMAD.MOV R7, RZ, RZ, -R7 ;  /* 0x000000ffff077224 */ /* 0x000fe400078e0a07 */
[----:B------:R-:W-:Y:S01]  /*0e40*/  @!P2 IMAD.MOV R8, RZ, RZ, -R8 ;  /* 0x000000ffff08a224 */ /* 0x000fe200078e0a08 */
[----:B------:R-:W-:Y:S01]  /*0e50*/  ISETP.GT.U32.AND P2, PT, R2, R88, PT ;  /* 0x000000580200720c */ /* 0x000fe20003f44070 */
[----:B------:R-:W-:Y:S01]  /*0e60*/  @!P4 IMAD.IADD R92, R92, 0x1, -R2 ;  /* 0x000000015c5cc824 */ /* 0x000fe200078e0a02 */
[----:B------:R-:W-:Y:S01]  /*0e70*/  ISETP.GE.AND P4, PT, R14, RZ, PT ;  /* 0x000000ff0e00720c */ /* 0x000fe20003f86270 */
[C---:B------:R-:W-:Y:S01]  /*0e80*/  IMAD R12, R2.reuse, R7, R11 ;  /* 0x00000007020c7224 */ /* 0x040fe200078e020b */
[----:B------:R-:W-:Y:S01]  /*0e90*/  LOP3.LUT R14, R3, 0x24, RZ, 0xfc, !PT ;  /* 0x00000024030e7812 */ /* 0x000fe200078efcff */
[----:B------:R-:W-:Y:S01]  /*0ea0*/  @!P1 IMAD.MOV R92, RZ, RZ, -R92 ;  /* 0x000000ffff5c9224 */ /* 0x000fe200078e0a5c */
[----:B------:R-:W-:Y:S01]  /*0eb0*/  ISETP.GT.U32.AND P1, PT, R2, R10, PT ;  /* 0x0000000a0200720c */ /* 0x000fe20003f24070 */
[--C-:B------:R-:W-:Y:S01]  /*0ec0*/  @!P6 IMAD.IADD R86, R86, 0x1, -R2.reuse ;  /* 0x000000015656e824 */ /* 0x100fe200078e0a02 */
[----:B------:R-:W-:Y:S01]  /*0ed0*/  IABS R7, R14 ;  /* 0x0000000e00077213 */ /* 0x000fe20000000000 */
[----:B------:R-:W-:Y:S01]  /*0ee0*/  @!P5 IMAD.IADD R90, R90, 0x1, -R2 ;  /* 0x000000015a5ad824 */ /* 0x000fe200078e0a02 */
[----:B------:R-:W-:-:S02]  /*0ef0*/  IABS R11, R17 ;  /* 0x00000011000b7213 */ /* 0x000fc40000000000 */
[----:B------:R-:W-:Y:S01]  /*0f00*/  ISETP.GT.U32.AND P6, PT, R2, R86, PT ;  /* 0x000000560200720c */ /* 0x000fe20003fc4070 */
[----:B------:R-:W-:Y:S01]  /*0f10*/  IMAD.HI.U32 R5, R4, R7, RZ ;  /* 0x0000000704057227 */ /* 0x000fe200078e00ff */
[----:B------:R-:W-:-:S03]  /*0f20*/  ISETP.GT.U32.AND P5, PT, R2, R90, PT ;  /* 0x0000005a0200720c */ /* 0x000fc60003fa4070 */
[----:B------:R-:W-:Y:S02]  /*0f30*/  IMAD.MOV R5, RZ, RZ, -R5 ;  /* 0x000000ffff057224 */ /* 0x000fe400078e0a05 */
[--C-:B------:R-:W-:Y:S01]  /*0f40*/  @!P1 IMAD.IADD R10, R10, 0x1, -R2.reuse ;  /* 0x000000010a0a9824 */ /* 0x100fe200078e0a02 */
[C---:B------:R-:W-:Y:S01]  /*0f50*/  ISETP.GT.U32.AND P1, PT, R2.reuse, R12, PT ;  /* 0x0000000c0200720c */ /* 0x040fe20003f24070 */
[----:B------:R-:W-:Y:S02]  /*0f60*/  IMAD R84, R2, R5, R7 ;  /* 0x0000000502547224 */ /* 0x000fe400078e0207 */
[--C-:B------:R-:W-:Y:S02]  /*0f70*/  @!P2 IMAD.IADD R88, R88, 0x1, -R2.reuse ;  /* 0x000000015858a824 */ /* 0x100fe400078e0a02 */
[--C-:B------:R-:W-:Y:S01]  /*0f80*/  @!P6 IMAD.IADD R86, R86, 0x1, -R2.reuse ;  /* 0x000000015656e824 */ /* 0x100fe200078e0a02 */
[----:B------:R-:W-:Y:S01]  /*0f90*/  ISETP.GT.U32.AND P6, PT, R2, R84, PT ;  /* 0x000000540200720c */ /* 0x000fe20003fc4070 */
[----:B------:R-:W-:Y:S01]  /*0fa0*/  @!P5 IMAD.IADD R90, R90, 0x1, -R2 ;  /* 0x000000015a5ad824 */ /* 0x000fe200078e0a02 */
[----:B------:R-:W-:Y:S01]  /*0fb0*/  ISETP.GT.U32.AND P2, PT, R2, R88, PT ;  /* 0x000000580200720c */ /* 0x000fe20003f44070 */
[----:B------:R-:W-:Y:S01]  /*0fc0*/  IMAD.HI.U32 R7, R4, R13, RZ ;  /* 0x0000000d04077227 */ /* 0x000fe200078e00ff */
[----:B------:R-:W-:-:S02]  /*0fd0*/  ISETP.GE.AND P5, PT, R15, RZ, PT ;  /* 0x000000ff0f00720c */ /* 0x000fc40003fa6270 */
[----:B------:R-:W-:Y:S01]  /*0fe0*/  IABS R15, R19 ;  /* 0x00000013000f7213 */ /* 0x000fe20000000000 */
[----:B------:R-:W-:Y:S01]  /*0ff0*/  @!P1 IMAD.IADD R12, R12, 0x1, -R2 ;  /* 0x000000010c0c9824 */ /* 0x000fe200078e0a02 */
[----:B------:R-:W-:Y:S01]  /*1000*/  ISETP.GE.AND P1, PT, R14, RZ, PT ;  /* 0x000000ff0e00720c */ /* 0x000fe20003f26270 */
[----:B------:R-:W-:Y:S02]  /*1010*/  IMAD.MOV R7, RZ, RZ, -R7 ;  /* 0x000000ffff077224 */ /* 0x000fe400078e0a07 */
[----:B------:R-:W-:-:S04]  /*1020*/  IMAD.HI.U32 R9, R4, R15, RZ ;  /* 0x0000000f04097227 */ /* 0x000fc800078e00ff */
[--C-:B------:R-:W-:Y:S01]  /*1030*/  @!P6 IMAD.IADD R84, R84, 0x1, -R2.reuse ;  /* 0x000000015454e824 */ /* 0x100fe200078e0a02 */
[----:B------:R-:W-:Y:S01]  /*1040*/  ISETP.GT.U32.AND P6, PT, R2, R12, PT ;  /* 0x0000000c0200720c */ /* 0x000fe20003fc4070 */
[----:B------:R-:W-:Y:S01]  /*1050*/  @!P2 IMAD.IADD R88, R88, 0x1, -R2 ;  /* 0x000000015858a824 */ /* 0x000fe200078e0a02 */
[----:B------:R-:W-:Y:S01]  /*1060*/  ISETP.GE.AND P2, PT, R16, RZ, PT ;  /* 0x000000ff1000720c */ /* 0x000fe20003f46270 */
[----:B------:R-:W-:Y:S02]  /*1070*/  IMAD.MOV R9, RZ, RZ, -R9 ;  /* 0x000000ffff097224 */ /* 0x000fe400078e0a09 */
[----:B------:R-:W-:Y:S01]  /*1080*/  IMAD R14, R2, R7, R13 ;  /* 0x00000007020e7224 */ /* 0x000fe200078e020d */
[----:B------:R-:W-:Y:S01]  /*1090*/  LOP3.LUT R13, R3, 0x38, RZ, 0xfc, !PT ;  /* 0x00000038030d7812 */ /* 0x000fe200078efcff */
[----:B------:R-:W-:-:S04]  /*10a0*/  IMAD.HI.U32 R5, R4, R11, RZ ;  /* 0x0000000b04057227 */ /* 0x000fc800078e00ff */
[C---:B------:R-:W-:Y:S01]  /*10b0*/  IMAD R80, R2.reuse, R9, R15 ;  /* 0x0000000902507224 */ /* 0x040fe200078e020f */
[----:B------:R-:W-:Y:S01]  /*10c0*/  IABS R9, R13 ;  /* 0x0000000d00097213 */ /* 0x000fe20000000000 */
[----:B------:R-:W-:Y:S01]  /*10d0*/  @!P4 IMAD.MOV R88, RZ, RZ, -R88 ;  /* 0x000000ffff58c224 */ /* 0x000fe200078e0a58 */
[----:B------:R-:W-:Y:S01]  /*10e0*/  ISETP.GT.U32.AND P4, PT, R2, R14, PT ;  /* 0x0000000e0200720c */ /* 0x000fe20003f84070 */
[----:B------:R-:W-:Y:S01]  /*10f0*/  IMAD.MOV R5, RZ, RZ, -R5 ;  /* 0x000000ffff057224 */ /* 0x000fe200078e0a05 */
[C---:B------:R-:W-:Y:S01]  /*1100*/  LOP3.LUT R15, R3.reuse, 0x3c, RZ, 0xfc, !PT ;  /* 0x0000003c030f7812 */ /* 0x040fe200078efcff */
[----:B------:R-:W-:Y:S01]  /*1110*/  @!P6 IMAD.IADD R12, R12, 0x1, -R2 ;  /* 0x000000010c0ce824 */ /* 0x000fe200078e0a02 */
[C---:B------:R-:W-:Y:S01]  /*1120*/  ISETP.GT.U32.AND P6, PT, R2.reuse, R80, PT ;  /* 0x000000500200720c */ /* 0x040fe20003fc4070 */
[----:B------:R-:W-:Y:S01]  /*1130*/  IMAD R82, R2, R5, R11 ;  /* 0x0000000502527224 */ /* 0x000fe200078e020b */
[----:B------:R-:W-:Y:S01]  /*1140*/  LOP3.LUT R11, R3, 0x34, RZ, 0xfc, !PT ;  /* 0x00000034030b7812 */ /* 0x000fe200078efcff */
[----:B------:R-:W-:-:S02]  /*1150*/  @!P3 IMAD.MOV R90, RZ, RZ, -R90 ;  /* 0x000000ffff5ab224 */ /* 0x000fc400078e0a5a */
[----:B------:R-:W-:Y:S01]  /*1160*/  @!P0 IMAD.MOV R10, RZ, RZ, -R10 ;  /* 0x000000ffff0a8224 */ /* 0x000fe200078e0a0a */
[----:B------:R-:W-:Y:S01]  /*1170*/  IABS R7, R11 ;  /* 0x0000000b00077213 */ /* 0x000fe20000000000 */
[----:B------:R-:W-:Y:S01]  /*1180*/  @!P2 IMAD.MOV R12, RZ, RZ, -R12 ;  /* 0x000000ffff0ca224 */ /* 0x000fe200078e0a0c */
[----:B------:R-:W-:Y:S01]  /*1190*/  ISETP.GT.U32.AND P0, PT, R2, R84, PT ;  /* 0x000000540200720c */ /* 0x000fe20003f04070 */
[----:B------:R-:W-:Y:S01]  /*11a0*/  @!P4 IMAD.IADD R14, R14, 0x1, -R2 ;  /* 0x000000010e0ec824 */ /* 0x000fe200078e0a02 */
[----:B------:R-:W-:Y:S01]  /*11b0*/  ISETP.GT.U32.AND P3, PT, R2, R82, PT ;  /* 0x000000520200720c */ /* 0x000fe20003f64070 */
[----:B------:R-:W-:-:S04]  /*11c0*/  IMAD.HI.U32 R5, R4, R7, RZ ;  /* 0x0000000704057227 */ /* 0x000fc800078e00ff */
[----:B------:R-:W-:Y:S01]  /*11d0*/  @!P6 IMAD.IADD R80, R80, 0x1, -R2 ;  /* 0x000000015050e824 */ /* 0x000fe200078e0a02 */
[----:B------:R-:W-:Y:S01]  /*11e0*/  ISETP.GT.U32.AND P6, PT, R2, R14, PT ;  /* 0x0000000e0200720c */ /* 0x000fe20003fc4070 */
[----:B------:R-:W-:Y:S02]  /*11f0*/  IMAD.MOV R78, RZ, RZ, -R5 ;  /* 0x000000ffff4e7224 */ /* 0x000fe400078e0a05 */
[----:B------:R-:W-:Y:S01]  /*1200*/  IMAD.HI.U32 R5, R4, R9, RZ ;  /* 0x0000000904057227 */ /* 0x000fe200078e00ff */
[----:B------:R-:W-:-:S03]  /*1210*/  ISETP.GT.U32.AND P2, PT, R2, R80, PT ;  /* 0x000000500200720c */ /* 0x000fc60003f44070 */
[----:B------:R-:W-:Y:S02]  /*1220*/  IMAD.MOV R5, RZ, RZ, -R5 ;  /* 0x000000ffff057224 */ /* 0x000fe400078e0a05 */
[--C-:B------:R-:W-:Y:S01]  /*1230*/  @!P0 IMAD.IADD R84, R84, 0x1, -R2.reuse ;  /* 0x0000000154548824 */ /* 0x100fe200078e0a02 */
[----:B------:R-:W-:Y:S01]  /*1240*/  ISETP.GE.AND P0, PT, R18, RZ, PT ;  /* 0x000000ff1200720c */ /* 0x000fe20003f06270 */
[----:B------:R-:W-:Y:S01]  /*1250*/  IMAD R16, R2, R5, R9 ;  /* 0x0000000502107224 */ /* 0x000fe200078e0209 */
[----:B------:R-:W-:Y:S01]  /*1260*/  IABS R9, R15 ;  /* 0x0000000f00097213 */ /* 0x000fe20000000000 */
[--C-:B------:R-:W-:Y:S01]  /*1270*/  @!P3 IMAD.IADD R82, R82, 0x1, -R2.reuse ;  /* 0x000000015252b824 */ /* 0x100fe200078e0a02 */
[----:B------:R-:W-:Y:S01]  /*1280*/  LOP3.LUT R18, R3, 0x44, RZ, 0xfc, !PT ;  /* 0x0000004403127812 */ /* 0x000fe200078efcff */
[----:B------:R-:W-:Y:S01]  /*1290*/  IMAD R78, R2, R78, R7 ;  /* 0x0000004e024e7224 */ /* 0x000fe200078e0207 */
[----:B------:R-:W-:Y:S01]  /*12a0*/  ISETP.GE.AND P3, PT, R19, RZ, PT ;  /* 0x000000ff1300720c */ /* 0x000fe20003f66270 */
[----:B------:R-:W-:Y:S01]  /*12b0*/  @!P6 IMAD.IADD R14, R14, 0x1, -R2 ;  /* 0x000000010e0ee824 */ /* 0x000fe200078e0a02 */
[C---:B------:R-:W-:Y:S01]  /*12c0*/  ISETP.GT.U32.AND P6, PT, R2.reuse, R16, PT ;  /* 0x000000100200720c */ /* 0x040fe20003fc4070 */
[----:B------:R-:W-:Y:S01]  /*12d0*/  @!P1 IMAD.MOV R84, RZ, RZ, -R84 ;  /* 0x000000ffff549224 */ /* 0x000fe200078e0a54 */
[C---:B------:R-:W-:Y:S01]  /*12e0*/  ISETP.GT.U32.AND P4, PT, R2.reuse, R82, PT ;  /* 0x000000520200720c */ /* 0x040fe20003f84070 */
[----:B------:R-:W-:Y:S01]  /*12f0*/  @!P5 IMAD.MOV R86, RZ, RZ, -R86 ;  /* 0x000000ffff56d224 */ /* 0x000fe200078e0a56 */
[----:B------:R-:W-:Y:S01]  /*1300*/  ISETP.GT.U32.AND P1, PT, R2, R78, PT ;  /* 0x0000004e0200720c */ /* 0x000fe20003f24070 */
[----:B------:R-:W-:Y:S01]  /*1310*/  IMAD.HI.U32 R5, R4, R9, RZ ;  /* 0x0000000904057227 */ /* 0x000fe200078e00ff */
[----:B------:R-:W-:-:S02]  /*1320*/  ISETP.GE.AND P5, PT, R17, RZ, PT ;  /* 0x000000ff1100720c */ /* 0x000fc40003fa6270 */
[----:B------:R-:W-:Y:S01]  /*1330*/  LOP3.LUT R17, R3, 0x40, RZ, 0xfc, !PT ;  /* 0x0000004003117812 */ /* 0x000fe200078efcff */
[--C-:B------:R-:W-:Y:S01]  /*1340*/  @!P2 IMAD.IADD R80, R80, 0x1, -R2.reuse ;  /* 0x000000015050a824 */ /* 0x100fe200078e0a02 */
[----:B------:R-:W-:Y:S01]  /*1350*/  ISETP.GE.AND P2, PT, R13, RZ, PT ;  /* 0x000000ff0d00720c */ /* 0x000fe20003f46270 */
[----:B------:R-:W-:Y:S01]  /*1360*/  IMAD.MOV R5, RZ, RZ, -R5 ;  /* 0x000000ffff057224 */ /* 0x000fe200078e0a05 */
[----:B------:R-:W-:Y:S01]  /*1370*/  IABS R13, R18 ;  /* 0x00000012000d7213 */ /* 0x000fe20000000000 */
[--C-:B------:R-:W-:Y:S01]  /*1380*/  @!P6 IMAD.IADD R16, R16, 0x1, -R2.reuse ;  /* 0x000000011010e824 */ /* 0x100fe200078e0a02 */
[----:B------:R-:W-:Y:S01]  /*1390*/  LOP3.LUT R19, R3, 0x50, RZ, 0xfc, !PT ;  /* 0x0000005003137812 */ /* 0x000fe200078efcff */
[--C-:B------:R-:W-:Y:S01]  /*13a0*/  @!P4 IMAD.IADD R82, R82, 0x1, -R2.reuse ;  /* 0x000000015252c824 */ /* 0x100fe200078e0a02 */
[----:B------:R-:W-:Y:S01]  /*13b0*/  ISETP.GE.AND P4, PT, R11, RZ, PT ;  /* 0x000000ff0b00720c */ /* 0x000fe20003f86270 */
[----:B------:R-:W-:Y:S01]  /*13c0*/  @!P1 IMAD.IADD R78, R78, 0x1, -R2 ;  /* 0x000000014e4e9824 */ /* 0x000fe200078e0a02 */
[C---:B------:R-:W-:Y:S01]  /*13d0*/  ISETP.GT.U32.AND P6, PT, R2.reuse, R16, PT ;  /* 0x000000100200720c */ /* 0x040fe20003fc4070 */
[----:B------:R-:W-:Y:S01]  /*13e0*/  @!P5 IMAD.MOV R82, RZ, RZ, -R82 ;  /* 0x000000ffff52d224 */ /* 0x000fe200078e0a52 */
[----:B------:R-:W-:Y:S01]  /*13f0*/  IABS R11, R17 ;  /* 0x00000011000b7213 */ /* 0x000fe20000000000 */
[C---:B------:R-:W-:Y:S01]  /*1400*/  IMAD R76, R2.reuse, R5, R9 ;  /* 0x00000005024c7224 */ /* 0x040fe200078e0209 */
[----:B------:R-:W-:Y:S01]  /*1410*/  ISETP.GT.U32.AND P5, PT, R2, R78, PT ;  /* 0x0000004e0200720c */ /* 0x000fe20003fa4070 */
[----:B------:R-:W-:Y:S01]  /*1420*/  IMAD.HI.U32 R5, R4, R13, RZ ;  /* 0x0000000d04057227 */ /* 0x000fe200078e00ff */
[----:B------:R-:W-:-:S02]  /*1430*/  ISETP.GE.AND P1, PT, R15, RZ, PT ;  /* 0x000000ff0f00720c */ /* 0x000fc40003f26270 */
[----:B------:R-:W-:Y:S01]  /*1440*/  IABS R15, R19 ;  /* 0x00000013000f7213 */ /* 0x000fe20000000000 */
[----:B------:R-:W-:Y:S02]  /*1450*/  IMAD.MOV R5, RZ, RZ, -R5 ;  /* 0x000000ffff057224 */ /* 0x000fe400078e0a05 */
[----:B------:R-:W-:-:S04]  /*1460*/  IMAD.HI.U32 R7, R4, R11, RZ ;  /* 0x0000000b04077227 */ /* 0x000fc800078e00ff */
[--C-:B------:R-:W-:Y:S01]  /*1470*/  @!P6 IMAD.IADD R16, R16, 0x1, -R2.reuse ;  /* 0x000000011010e824 */ /* 0x100fe200078e0a02 */
[----:B------:R-:W-:Y:S01]  /*1480*/  ISETP.GE.AND P6, PT, R18, RZ, PT ;  /* 0x000000ff1200720c */ /* 0x000fe20003fc6270 */
[----:B------:R-:W-:Y:S02]  /*1490*/  @!P5 IMAD.IADD R78, R78, 0x1, -R2 ;  /* 0x000000014e4ed824 */ /* 0x000fe400078e0a02 */
[C---:B------:R-:W-:Y:S02]  /*14a0*/  IMAD R18, R2.reuse, R5, R13 ;  /* 0x0000000502127224 */ /* 0x040fe400078e020d */
[----:B------:R-:W-:Y:S02]  /*14b0*/  @!P4 IMAD.MOV R78, RZ, RZ, -R78 ;  /* 0x000000ffff4ec224 */ /* 0x000fe400078e0a4e */
[----:B------:R-:W-:Y:S01]  /*14c0*/  IMAD.MOV R7, RZ, RZ, -R7 ;  /* 0x000000ffff077224 */ /* 0x000fe200078e0a07 */
[C---:B------:R-:W-:Y:S01]  /*14d0*/  ISETP.GT.U32.AND P4, PT, R2.reuse, R18, PT ;  /* 0x000000120200720c */ /* 0x040fe20003f84070 */
[----:B------:R-:W-:Y:S01]  /*14e0*/  @!P3 IMAD.MOV R80, RZ, RZ, -R80 ;  /* 0x000000ffff50b224 */ /* 0x000fe200078e0a50 */
[----:B------:R-:W-:Y:S01]  /*14f0*/  ISETP.GE.AND P3, PT, R17, RZ, PT ;  /* 0x000000ff1100720c */ /* 0x000fe20003f66270 */
[C---:B------:R-:W-:Y:S01]  /*1500*/  IMAD R74, R2.reuse, R7, R11 ;  /* 0x00000007024a7224 */ /* 0x040fe200078e020b */
[C---:B------:R-:W-:Y:S01]  /*1510*/  LOP3.LUT R17, R3.reuse, 0x4c, RZ, 0xfc, !PT ;  /* 0x0000004c03117812 */ /* 0x040fe200078efcff */
[----:B------:R-:W-:Y:S01]  /*1520*/  @!P0 IMAD.MOV R14, RZ, RZ, -R14 ;  /* 0x000000ffff0e8224 */ /* 0x000fe200078e0a0e */
[C---:B------:R-:W-:Y:S01]  /*1530*/  ISETP.GT.U32.AND P0, PT, R2.reuse, R76, PT ;  /* 0x0000004c0200720c */ /* 0x040fe20003f04070 */
[----:B------:R-:W-:Y:S01]  /*1540*/  @!P2 IMAD.MOV R16, RZ, RZ, -R16 ;  /* 0x000000ffff10a224 */ /* 0x000fe200078e0a10 */
[----:B------:R-:W-:Y:S01]  /*1550*/  ISETP.GT.U32.AND P5, PT, R2, R74, PT ;  /* 0x0000004a0200720c */ /* 0x000fe20003fa4070 */
[----:B------:R-:W-:Y:S01]  /*1560*/  IMAD.HI.U32 R9, R4, R15, RZ ;  /* 0x0000000f04097227 */ /* 0x000fe200078e00ff */
[----:B------:R-:W-:-:S02]  /*1570*/  LOP3.LUT R7, R3, 0x48, RZ, 0xfc, !PT ;  /* 0x0000004803077812 */ /* 0x000fc400078efcff */
[----:B------:R-:W-:Y:S01]  /*1580*/  IABS R13, R17 ;  /* 0x00000011000d7213 */ /* 0x000fe20000000000 */
[----:B------:R-:W-:Y:S01]  /*1590*/  @!P4 IMAD.IADD R18, R18, 0x1, -R2 ;  /* 0x000000011212c824 */ /* 0x000fe200078e0a02 */
[----:B------:R-:W-:Y:S01]  /*15a0*/  IABS R11, R7 ;  /* 0x00000007000b7213 */ /* 0x000fe20000000000 */
[----:B------:R-:W-:Y:S01]  /*15b0*/  IMAD.MOV R9, RZ, RZ, -R9 ;  /* 0x000000ffff097224 */ /* 0x000fe200078e0a09 */
[----:B------:R-:W-:Y:S01]  /*15c0*/  ISETP.GE.AND P2, PT, R7, RZ, PT ;  /* 0x000000ff0700720c */ /* 0x000fe20003f46270 */
[----:B------:R-:W-:Y:S01]  /*15d0*/  IMAD.HI.U32 R7, R4, R13, RZ ;  /* 0x0000000d04077227 */ /* 0x000fe200078e00ff */
[----:B------:R-:W-:-:S03]  /*15e0*/  ISETP.GT.U32.AND P4, PT, R2, R18, PT ;  /* 0x000000120200720c */ /* 0x000fc60003f84070 */
[--C-:B------:R-:W-:Y:S02]  /*15f0*/  @!P0 IMAD.IADD R76, R76, 0x1, -R2.reuse ;  /* 0x000000014c4c8824 */ /* 0x100fe400078e0a02 */
[----:B------:R-:W-:Y:S02]  /*1600*/  IMAD.MOV R7, RZ, RZ, -R7 ;  /* 0x000000ffff077224 */ /* 0x000fe400078e0a07 */
[----:B------:R-:W-:Y:S01]  /*1610*/  @!P5 IMAD.IADD R74, R74, 0x1, -R2 ;  /* 0x000000014a4ad824 */ /* 0x000fe200078e0a02 */
[C---:B------:R-:W-:Y:S01]  /*1620*/  ISETP.GT.U32.AND P0, PT, R2.reuse, R76, PT ;  /* 0x0000004c0200720c */ /* 0x040fe20003f04070 */
[----:B------:R-:W-:Y:S02]  /*1630*/  IMAD R70, R2, R7, R13 ;  /* 0x0000000702467224 */ /* 0x000fe400078e020d */
[----:B------:R-:W-:Y:S01]  /*1640*/  IMAD.HI.U32 R5, R4, R11, RZ ;  /* 0x0000000b04057227 */ /* 0x000fe200078e00ff */
[----:B------:R-:W-:-:S03]  /*1650*/  ISETP.GT.U32.AND P5, PT, R2, R74, PT ;  /* 0x0000004a0200720c */ /* 0x000fc60003fa4070 */
[--C-:B------:R-:W-:Y:S01]  /*1660*/  @!P4 IMAD.IADD R18, R18, 0x1, -R2.reuse ;  /* 0x000000011212c824 */ /* 0x100fe200078e0a02 */
[C---:B------:R-:W-:Y:S01]  /*1670*/  ISETP.GT.U32.AND P4, PT, R2.reuse, R70, PT ;  /* 0x000000460200720c */ /* 0x040fe20003f84070 */
[----:B------:R-:W-:Y:S02]  /*1680*/  IMAD.MOV R5, RZ, RZ, -R5 ;  /* 0x000000ffff057224 */ /* 0x000fe400078e0a05 */
[----:B------:R-:W-:Y:S01]  /*1690*/  IMAD R20, R2, R9, R15 ;  /* 0x0000000902147224 */ /* 0x000fe200078e020f */
[----:B------:R-:W-:Y:S01]  /*16a0*/  IABS R15, R21 ;  /* 0x00000015000f7213 */ /* 0x000fe20000000000 */
[--C-:B------:R-:W-:Y:S01]  /*16b0*/  @!P0 IMAD.IADD R76, R76, 0x1, -R2.reuse ;  /* 0x000000014c4c8824 */ /* 0x100fe200078e0a02 */
[----:B------:R-:W-:Y:S01]  /*16c0*/  ISETP.GE.AND P0, PT, R17, RZ, PT ;  /* 0x000000ff1100720c */ /* 0x000fe20003f06270 */
[----:B------:R-:W-:Y:S01]  /*16d0*/  IMAD R72, R2, R5, R11 ;  /* 0x0000000502487224 */ /* 0x000fe200078e020b */
[----:B------:R-:W-:Y:S01]  /*16e0*/  LOP3.LUT R5, R3, 0x54, RZ, 0xfc, !PT ;  /* 0x0000005403057812 */ /* 0x000fe200078efcff */
[----:B------:R-:W-:Y:S01]  /*16f0*/  @!P5 IMAD.IADD R74, R74, 0x1, -R2 ;  /* 0x000000014a4ad824 */ /* 0x000fe200078e0a02 */
[----:B------:R-:W-:Y:S01]  /*1700*/  ISETP.GE.AND P5, PT, R19, RZ, PT ;  /* 0x000000ff1300720c */ /* 0x000fe20003fa6270 */
[----:B------:R-:W-:Y:S01]  /*1710*/  @!P1 IMAD.MOV R76, RZ, RZ, -R76 ;  /* 0x000000ffff4c9224 */ /* 0x000fe200078e0a4c */
[----:B------:R-:W-:Y:S01]  /*1720*/  ISETP.GT.U32.AND P1, PT, R2, R72, PT ;  /* 0x000000480200720c */ /* 0x000fe20003f24070 */
[----:B------:R-:W-:Y:S01]  /*1730*/  @!P4 IMAD.IADD R70, R70, 0x1, -R2 ;  /* 0x000000014646c824 */ /* 0x000fe200078e0a02 */
[----:B------:R-:W-:Y:S01]  /*1740*/  IABS R13, R5 ;  /* 0x00000005000d7213 */ /* 0x000fe20000000000 */
[----:B------:R-:W-:Y:S01]  /*1750*/  @!P3 IMAD.MOV R74, RZ, RZ, -R74 ;  /* 0x000000ffff4ab224 */ /* 0x000fe200078e0a4a */
[----:B------:R-:W-:Y:S01]  /*1760*/  ISETP.GE.AND P3, PT, R5, RZ, PT ;  /* 0x000000ff0500720c */ /* 0x000fe20003f66270 */
[----:B------:R-:W-:Y:S01]  /*1770*/  @!P6 IMAD.MOV R18, RZ, RZ, -R18 ;  /* 0x000000ffff12e224 */ /* 0x000fe200078e0a12 */
[----:B------:R-:W-:Y:S01]  /*1780*/  ISETP.GT.U32.AND P4, PT, R2, R70, PT ;  /* 0x000000460200720c */ /* 0x000fe20003f84070 */
[----:B------:R-:W-:Y:S01]  /*1790*/  IMAD.HI.U32 R5, R4, R13, RZ ;  /* 0x0000000d04057227 */ /* 0x000fe200078e00ff */
[----:B------:R-:W-:-:S02]  /*17a0*/  ISETP.GT.U32.AND P6, PT, R2, R20, PT ;  /* 0x000000140200720c */ /* 0x000fc40003fc4070 */
[----:B------:R-:W-:Y:S01]  /*17b0*/  IABS R17, R23 ;  /* 0x0000001700117213 */ /* 0x000fe20000000000 */
[----:B------:R-:W-:Y:S01]  /*17c0*/  IMAD.HI.U32 R7, R4, R15, RZ ;  /* 0x0000000f04077227 */ /* 0x000fe200078e00ff */
[----:B------:R-:W-:-:S03]  /*17d0*/  IABS R19, R25 ;  /* 0x0000001900137213 */ /* 0x000fc60000000000 */
[----:B------:R-:W-:Y:S02]  /*17e0*/  IMAD.MOV R5, RZ, RZ, -R5 ;  /* 0x000000ffff057224 */ /* 0x000fe400078e0a05 */
[----:B------:R-:W-:Y:S02]  /*17f0*/  IMAD.MOV R7, RZ, RZ, -R7 ;  /* 0x000000ffff077224 */ /* 0x000fe400078e0a07 */
[--C-:B------:R-:W-:Y:S02]  /*1800*/  @!P1 IMAD.IADD R72, R72, 0x1, -R2.reuse ;  /* 0x0000000148489824 */ /* 0x100fe400078e0a02 */
[C---:B------:R-:W-:Y:S02]  /*1810*/  IMAD R68, R2.reuse, R5, R13 ;  /* 0x0000000502447224 */ /* 0x040fe400078e020d */
[C---:B------:R-:W-:Y:S01]  /*1820*/  IMAD R66, R2.reuse, R7, R15 ;  /* 0x0000000702427224 */ /* 0x040fe200078e020f */
[----:B------:R-:W-:Y:S01]  /*1830*/  ISETP.GT.U32.AND P1, PT, R2, R72, PT ;  /* 0x000000480200720c */ /* 0x000fe20003f24070 */
[--C-:B------:R-:W-:Y:S01]  /*1840*/  @!P4 IMAD.IADD R70, R70, 0x1, -R2.reuse ;  /* 0x000000014646c824 */ /* 0x100fe200078e0a02 */
[----:B------:R-:W-:Y:S01]  /*1850*/  ISETP.GT.U32.AND P4, PT, R2, R68, PT ;  /* 0x000000440200720c */ /* 0x000fe20003f84070 */
[----:B------:R-:W-:Y:S01]  /*1860*/  @!P6 IMAD.IADD R20, R20, 0x1, -R2 ;  /* 0x000000011414e824 */ /* 0x000fe200078e0a02 */
[----:B------:R-:W-:Y:S01]  /*1870*/  ISETP.GT.U32.AND P6, PT, R2, R66, PT ;  /* 0x000000420200720c */ /* 0x000fe20003fc4070 */
[----:B------:R-:W-:Y:S01]  /*1880*/  IMAD.HI.U32 R9, R4, R17, RZ ;  /* 0x0000001104097227 */ /* 0x000fe200078e00ff */
[----:B------:R-:W-:-:S03]  /*1890*/  IABS R15, R26 ;  /* 0x0000001a000f7213 */ /* 0x000fc60000000000 */
[----:B------:R-:W-:-:S04]  /*18a0*/  IMAD.HI.U32 R11, R4, R19, RZ ;  /* 0x00000013040b7227 */ /* 0x000fc800078e00ff */
[----:B------:R-:W-:Y:S02]  /*18b0*/  IMAD.MOV R9, RZ, RZ, -R9 ;  /* 0x000000ffff097224 */ /* 0x000fe400078e0a09 */
[----:B------:R-:W-:Y:S02]  /*18c0*/  IMAD.MOV R11, RZ, RZ, -R11 ;  /* 0x000000ffff0b7224 */ /* 0x000fe400078e0a0b */
[C---:B------:R-:W-:Y:S01]  /*18d0*/  IMAD R22, R2.reuse, R9, R17 ;  /* 0x0000000902167224 */ /* 0x040fe200078e0211 */
[C---:B------:R-:W-:Y:S01]  /*18e0*/  LOP3.LUT R17, R3.reuse, 0x64, RZ, 0xfc, !PT ;  /* 0x0000006403117812 */ /* 0x040fe200078efcff */
[----:B------:R-:W-:Y:S01]  /*18f0*/  IMAD R64, R2, R11, R19 ;  /* 0x0000000b02407224 */ /* 0x000fe200078e0213 */
[----:B------:R-:W-:Y:S01]  /*1900*/  LOP3.LUT R19, R3, 0x68, RZ, 0xfc, !PT ;  /* 0x0000006803137812 */ /* 0x000fe200078efcff */
[--C-:B------:R-:W-:Y:S01]  /*1910*/  @!P1 IMAD.IADD R72, R72, 0x1, -R2.reuse ;  /* 0x0000000148489824 */ /* 0x100fe200078e0a02 */
[----:B------:R-:W-:Y:S01]  /*1920*/  IABS R9, R17 ;  /* 0x0000001100097213 */ /* 0x000fe20000000000 */
[--C-:B------:R-:W-:Y:S01]  /*1930*/  @!P4 IMAD.IADD R68, R68, 0x1, -R2.reuse ;  /* 0x000000014444c824 */ /* 0x100fe200078e0a02 */
[----:B------:R-:W-:Y:S01]  /*1940*/  IABS R11, R19 ;  /* 0x00000013000b7213 */ /* 0x000fe20000000000 */
[----:B------:R-:W-:Y:S01]  /*1950*/  @!P6 IMAD.IADD R66, R66, 0x1, -R2 ;  /* 0x000000014242e824 */ /* 0x000fe200078e0a02 */
[C---:B------:R-:W-:Y:S01]  /*1960*/  ISETP.GT.U32.AND P4, PT, R2.reuse, R20, PT ;  /* 0x000000140200720c */ /* 0x040fe20003f84070 */
[----:B------:R-:W-:Y:S01]  /*1970*/  @!P2 IMAD.MOV R72, RZ, RZ, -R72 ;  /* 0x000000ffff48a224 */ /* 0x000fe200078e0a48 */
[----:B------:R-:W-:Y:S01]  /*1980*/  ISETP.GT.U32.AND P2, PT, R2, R68, PT ;  /* 0x000000440200720c */ /* 0x000fe20003f44070 */
[----:B------:R-:W-:Y:S01]  /*1990*/  IMAD.HI.U32 R5, R4, R9, RZ ;  /* 0x0000000904057227 */ /* 0x000fe200078e00ff */
[----:B------:R-:W-:-:S02]  /*19a0*/  ISETP.GT.U32.AND P6, PT, R2, R66, PT ;  /* 0x000000420200720c */ /* 0x000fc40003fc4070 */
[----:B------:R-:W-:Y:S01]  /*19b0*/  ISETP.GE.AND P1, PT, R21, RZ, PT ;  /* 0x000000ff1500720c */ /* 0x000fe20003f26270 */
[----:B------:R-:W-:Y:S01]  /*19c0*/  IMAD.HI.U32 R7, R4, R11, RZ ;  /* 0x0000000b04077227 */ /* 0x000fe200078e00ff */
[----:B------:R-:W-:-:S03]  /*19d0*/  LOP3.LUT R21, R3, 0x6c, RZ, 0xfc, !PT ;  /* 0x0000006c03157812 */ /* 0x000fc600078efcff */
[----:B------:R-:W-:Y:S01]  /*19e0*/  IMAD.MOV R5, RZ, RZ, -R5 ;  /* 0x000000ffff057224 */ /* 0x000fe200078e0a05 */
[----:B------:R-:W-:Y:S01]  /*19f0*/  IABS R13, R21 ;  /* 0x00000015000d7213 */ /* 0x000fe20000000000 */
[----:B------:R-:W-:Y:S02]  /*1a00*/  IMAD.MOV R24, RZ, RZ, -R7 ;  /* 0x000000ffff187224 */ /* 0x000fe400078e0a07 */
[----:B------:R-:W-:Y:S01]  /*1a10*/  @!P0 IMAD.MOV R70, RZ, RZ, -R70 ;  /* 0x000000ffff468224 */ /* 0x000fe200078e0a46 */
[----:B------:R-:W-:Y:S01]  /*1a20*/  ISETP.GT.U32.AND P0, PT, R2, R22, PT ;  /* 0x000000160200720c */ /* 0x000fe20003f04070 */
[----:B------:R-:W-:Y:S01]  /*1a30*/  @!P4 IMAD.IADD R20, R20, 0x1, -R2 ;  /* 0x000000011414c824 */ /* 0x000fe200078e0a02 */
[C---:B------:R-:W-:Y:S01]  /*1a40*/  ISETP.GT.U32.AND P4, PT, R2.reuse, R64, PT ;  /* 0x000000400200720c */ /* 0x040fe20003f84070 */
[C---:B------:R-:W-:Y:S02]  /*1a50*/  IMAD R62, R2.reuse, R5, R9 ;  /* 0x00000005023e7224 */ /* 0x040fe400078e0209 */
[----:B------:R-:W-:-:S02]  /*1a60*/  IMAD R24, R2, R24, R11 ;  /* 0x0000001802187224 */ /* 0x000fc400078e020b */
[--C-:B------:R-:W-:Y:S01]  /*1a70*/  @!P2 IMAD.IADD R68, R68, 0x1, -R2.reuse ;  /* 0x000000014444a824 */ /* 0x100fe200078e0a02 */
[----:B------:R-:W-:Y:S01]  /*1a80*/  ISETP.GT.U32.AND P2, PT, R2, R62, PT ;  /* 0x0000003e0200720c */ /* 0x000fe20003f44070 */
[----:B------:R-:W-:Y:S01]  /*1a90*/  @!P6 IMAD.IADD R66, R66, 0x1, -R2 ;  /* 0x000000014242e824 */ /* 0x000fe200078e0a02 */
[----:B------:R-:W-:Y:S01]  /*1aa0*/  ISETP.GT.U32.AND P6, PT, R2, R24, PT ;  /* 0x000000180200720c */ /* 0x000fe20003fc4070 */
[----:B------:R-:W-:-:S04]  /*1ab0*/  IMAD.HI.U32 R5, R4, R13, RZ ;  /* 0x0000000d04057227 */ /* 0x000fc800078e00ff */
[--C-:B------:R-:W-:Y:S01]  /*1ac0*/  @!P0 IMAD.IADD R22, R22, 0x1, -R2.reuse ;  /* 0x0000000116168824 */ /* 0x100fe200078e0a02 */
[----:B------:R-:W-:Y:S01]  /*1ad0*/  ISETP.GE.AND P0, PT, R23, RZ, PT ;  /* 0x000000ff1700720c */ /* 0x000fe20003f06270 */
[--C-:B------:R-:W-:Y:S01]  /*1ae0*/  @!P4 IMAD.IADD R64, R64, 0x1, -R2.reuse ;  /* 0x000000014040c824 */ /* 0x100fe200078e0a02 */
[----:B------:R-:W-:Y:S01]  /*1af0*/  ISETP.GE.AND P4, PT, R25, RZ, PT ;  /* 0x000000ff1900720c */ /* 0x000fe20003f86270 */
[----:B------:R-:W-:Y:S01]  /*1b00*/  IMAD.MOV R5, RZ, RZ, -R5 ;  /* 0x000000ffff057224 */ /* 0x000fe200078e0a05 */
[C---:B------:R-:W-:Y:S01]  /*1b10*/  LOP3.LUT R23, R3.reuse, 0xa0, RZ, 0xfc, !PT ;  /* 0x000000a003177812 */ /* 0x040fe200078efcff */
[--C-:B------:R-:W-:Y:S01]  /*1b20*/  @!P2 IMAD.IADD R62, R62, 0x1, -R2.reuse ;  /* 0x000000013e3ea824 */ /* 0x100fe200078e0a02 */
[----:B------:R-:W-:Y:S01]  /*1b30*/  ISETP.GT.U32.AND P2, PT, R2, R22, PT ;  /* 0x000000160200720c */ /* 0x000fe20003f44070 */
[----:B------:R-:W-:Y:S01]  /*1b40*/  @!P6 IMAD.IADD R24, R24, 0x1, -R2 ;  /* 0x000000011818e824 */ /* 0x000fe200078e0a02 */
[----:B------:R-:W-:Y:S01]  /*1b50*/  ISETP.GT.U32.AND P6, PT, R2, R64, PT ;  /* 0x000000400200720c */ /* 0x000fe20003fc4070 */
[----:B------:R-:W-:Y:S01]  /*1b60*/  IMAD.HI.U32 R7, R4, R15, RZ ;  /* 0x0000000f04077227 */ /* 0x000fe200078e00ff */
[----:B------:R-:W-:-:S03]  /*1b70*/  LOP3.LUT R25, R3, 0x114, RZ, 0xfc, !PT ;  /* 0x0000011403197812 */ /* 0x000fc600078efcff */
[C---:B------:R-:W-:Y:S01]  /*1b80*/  IMAD R60, R2.reuse, R5, R13 ;  /* 0x00000005023c7224 */ /* 0x040fe200078e020d */
[C---:B------:R-:W-:Y:S01]  /*1b90*/  LOP3.LUT R13, R3.reuse, 0x74, RZ, 0xfc, !PT ;  /* 0x00000074030d7812 */ /* 0x040fe200078efcff */
[----:B------:R-:W-:Y:S01]  /*1ba0*/  @!P5 IMAD.MOV R20, RZ, RZ, -R20 ;  /* 0x000000ffff14d224 */ /* 0x000fe200078e0a14 */
[C---:B------:R-:W-:Y:S01]  /*1bb0*/  ISETP.GT.U32.AND P5, PT, R2.reuse, R62, PT ;  /* 0x0000003e0200720c */ /* 0x040fe20003fa4070 */
[----:B------:R-:W-:Y:S01]  /*1bc0*/  IMAD.MOV R7, RZ, RZ, -R7 ;  /* 0x000000ffff077224 */ /* 0x000fe200078e0a07 */
[----:B------:R-:W-:Y:S01]  /*1bd0*/  IABS R9, R13 ;  /* 0x0000000d00097213 */ /* 0x000fe20000000000 */
[----:B------:R-:W-:Y:S01]  /*1be0*/  @!P1 IMAD.MOV R66, RZ, RZ, -R66 ;  /* 0x000000ffff429224 */ /* 0x000fe200078e0a42 */
[C---:B------:R-:W-:Y:S01]  /*1bf0*/  ISETP.GT.U32.AND P1, PT, R2.reuse, R60, PT ;  /* 0x0000003c0200720c */ /* 0x040fe20003f24070 */
[C---:B------:R-:W-:Y:S01]  /*1c00*/  IMAD R58, R2.reuse, R7, R15 ;  /* 0x00000007023a7224 */ /* 0x040fe200078e020f */
[----:B------:R-:W-:Y:S01]  /*1c10*/  LOP3.LUT R15, R3, 0x78, RZ, 0xfc, !PT ;  /* 0x00000078030f7812 */ /* 0x000fe200078efcff */
[----:B------:R-:W-:Y:S01]  /*1c20*/  @!P3 IMAD.MOV R68, RZ, RZ, -R68 ;  /* 0x000000ffff44b224 */ /* 0x000fe200078e0a44 */
[----:B------:R-:W-:Y:S01]  /*1c30*/  ISETP.GT.U32.AND P3, PT, R2, R24, PT ;  /* 0x000000180200720c */ /* 0x000fe20003f64070 */
[--C-:B------:R-:W-:Y:S01]  /*1c40*/  @!P2 IMAD.IADD R22, R22, 0x1, -R2.reuse ;  /* 0x000000011616a824 */ /* 0x100fe200078e0a02 */
[----:B------:R-:W-:Y:S01]  /*1c50*/  IABS R11, R15 ;  /* 0x0000000f000b7213 */ /* 0x000fe20000000000 */
[----:B------:R-:W-:Y:S01]  /*1c60*/  @!P6 IMAD.IADD R64, R64, 0x1, -R2 ;  /* 0x000000014040e824 */ /* 0x000fe200078e0a02 */
[----:B------:R-:W-:Y:S01]  /*1c70*/  ISETP.GE.AND P2, PT, R17, RZ, PT ;  /* 0x000000ff1100720c */ /* 0x000fe20003f46270 */
[----:B------:R-:W-:Y:S01]  /*1c80*/  IMAD.HI.U32 R5, R4, R9, RZ ;  /* 0x0000000904057227 */ /* 0x000fe200078e00ff */
[----:B------:R-:W-:-:S02]  /*1c90*/  ISETP.GT.U32.AND P6, PT, R2, R58, PT ;  /* 0x0000003a0200720c */ /* 0x000fc40003fc4070 */
[----:B------:R-:W-:Y:S01]  /*1ca0*/  LOP3.LUT R17, R3, 0x94, RZ, 0xfc, !PT ;  /* 0x0000009403117812 */ /* 0x000fe200078efcff */
[----:B------:R-:W-:Y:S01]  /*1cb0*/  @!P5 IMAD.IADD R62, R62, 0x1, -R2 ;  /* 0x000000013e3ed824 */ /* 0x000fe200078e0a02 */
[----:B------:R-:W-:Y:S01]  /*1cc0*/  ISETP.GE.AND P5, PT, R19, RZ, PT ;  /* 0x000000ff1300720c */ /* 0x000fe20003fa6270 */
[----:B------:R-:W-:Y:S01]  /*1cd0*/  IMAD.HI.U32 R7, R4, R11, RZ ;  /* 0x0000000b04077227 */ /* 0x000fe200078e00ff */
[----:B------:R-:W-:-:S03]  /*1ce0*/  LOP3.LUT R19, R3, 0x98, RZ, 0xfc, !PT ;  /* 0x0000009803137812 */ /* 0x000fc600078efcff */
[----:B------:R-:W-:Y:S02]  /*1cf0*/  IMAD.MOV R5, RZ, RZ, -R5 ;  /* 0x000000ffff057224 */ /* 0x000fe400078e0a05 */
[--C-:B------:R-:W-:Y:S01]  /*1d00*/  @!P1 IMAD.IADD R60, R60, 0x1, -R2.reuse ;  /* 0x000000013c3c9824 */ /* 0x100fe200078e0a02 */
[----:B------:R-:W-:Y:S01]  /*1d10*/  ISETP.GE.AND P1, PT, R26, RZ, PT ;  /* 0x000000ff1a00720c */ /* 0x000fe20003f26270 */
[----:B------:R-:W-:Y:S02]  /*1d20*/  IMAD.MOV R7, RZ, RZ, -R7 ;  /* 0x000000ffff077224 */ /* 0x000fe400078e0a07 */
[----:B------:R-:W-:Y:S01]  /*1d30*/  IMAD R26, R2, R5, R9 ;  /* 0x00000005021a7224 */ /* 0x000fe200078e0209 */
[----:B------:R-:W-:Y:S01]  /*1d40*/  LOP3.LUT R5, R3, 0x7c, RZ, 0xfc, !PT ;  /* 0x0000007c03057812 */ /* 0x000fe200078efcff */
[--C-:B------:R-:W-:Y:S01]  /*1d50*/  @!P3 IMAD.IADD R24, R24, 0x1, -R2.reuse ;  /* 0x000000011818b824 */ /* 0x100fe200078e0a02 */
[----:B------:R-:W-:Y:S01]  /*1d60*/  ISETP.GE.AND P3, PT, R21, RZ, PT ;  /* 0x000000ff1500720c */ /* 0x000fe20003f66270 */
[----:B------:R-:W-:Y:S01]  /*1d70*/  @!P6 IMAD.IADD R58, R58, 0x1, -R2 ;  /* 0x000000013a3ae824 */ /* 0x000fe200078e0a02 */
[----:B------:R-:W-:Y:S01]  /*1d80*/  IABS R9, R5 ;  /* 0x0000000500097213 */ /* 0x000fe20000000000 */
[C---:B------:R-:W-:Y:S01]  /*1d90*/  IMAD R56, R2.reuse, R7, R11 ;  /* 0x0000000702387224 */ /* 0x040fe200078e020b */
[----:B------:R-:W-:Y:S01]  /*1da0*/  LOP3.LUT R7, R3, 0x80, RZ, 0xfc, !PT ;  /* 0x0000008003077812 */ /* 0x000fe200078efcff */
[----:B------:R-:W-:Y:S01]  /*1db0*/  @!P2 IMAD.MOV R62, RZ, RZ, -R62 ;  /* 0x000000ffff3ea224 */ /* 0x000fe200078e0a3e */
[C---:B------:R-:W-:Y:S01]  /*1dc0*/  ISETP.GT.U32.AND P2, PT, R2.reuse, R26, PT ;  /* 0x0000001a0200720c */ /* 0x040fe20003f44070 */
[----:B------:R-:W-:Y:S01]  /*1dd0*/  @!P4 IMAD.MOV R64, RZ, RZ, -R64 ;  /* 0x000000ffff40c224 */ /* 0x000fe200078e0a40 */
[C---:B------:R-:W-:Y:S01]  /*1de0*/  ISETP.GT.U32.AND P4, PT, R2.reuse, R58, PT ;  /* 0x0000003a0200720c */ /* 0x040fe20003f84070 */
[----:B------:R-:W-:Y:S01]  /*1df0*/  @!P5 IMAD.MOV R24, RZ, RZ, -R24 ;  /* 0x000000ffff18d224 */ /* 0x000fe200078e0a18 */
[C---:B------:R-:W-:Y:S01]  /*1e00*/  ISETP.GT.U32.AND P5, PT, R2.reuse, R56, PT ;  /* 0x000000380200720c */ /* 0x040fe20003fa4070 */
[----:B------:R-:W-:Y:S01]  /*1e10*/  @!P0 IMAD.MOV R22, RZ, RZ, -R22 ;  /* 0x000000ffff168224 */ /* 0x000fe200078e0a16 */
[----:B------:R-:W-:-:S02]  /*1e20*/  ISETP.GT.U32.AND P0, PT, R2, R60, PT ;  /* 0x0000003c0200720c */ /* 0x000fc40003f04070 */
[----:B------:R-:W-:Y:S02]  /*1e30*/  IABS R11, R7 ;  /* 0x00000007000b7213 */ /* 0x000fe40000000000 */
[----:B------:R-:W-:Y:S02]  /*1e40*/  ISETP.GE.AND P6, PT, R13, RZ, PT ;  /* 0x000000ff0d00720c */ /* 0x000fe40003fc6270 */
[----:B------:R-:W-:Y:S01]  /*1e50*/  LOP3.LUT R13, R3, 0x84, RZ, 0xfc, !PT ;  /* 0x00000084030d7812 */ /* 0x000fe200078efcff */
[--C-:B------:R-:W-:Y:S01]  /*1e60*/  @!P2 IMAD.IADD R26, R26, 0x1, -R2.reuse ;  /* 0x000000011a1aa824 */ /* 0x100fe200078e0a02 */
[----:B------:R-:W-:Y:S01]  /*1e70*/  ISETP.GE.AND P2, PT, R7, RZ, PT ;  /* 0x000000ff0700720c */ /* 0x000fe20003f46270 */
[--C-:B------:R-:W-:Y:S01]  /*1e80*/  @!P4 IMAD.IADD R58, R58, 0x1, -R2.reuse ;  /* 0x000000013a3ac824 */ /* 0x100fe200078e0a02 */
[----:B------:R-:W-:Y:S01]  /*1e90*/  ISETP.GE.AND P4, PT, R5, RZ, PT ;  /* 0x000000ff0500720c */ /* 0x000fe20003f86270 */
[----:B------:R-:W-:Y:S01]  /*1ea0*/  @!P5 IMAD.IADD R56, R56, 0x1, -R2 ;  /* 0x000000013838d824 */ /* 0x000fe200078e0a02 */
[----:B------:R-:W-:Y:S01]  /*1eb0*/  ISETP.GT.U32.AND P5, PT, R2, R26, PT ;  /* 0x0000001a0200720c */ /* 0x000fe20003fa4070 */
[----:B------:R-:W-:Y:S01]  /*1ec0*/  IMAD.HI.U32 R5, R4, R9, RZ ;  /* 0x0000000904057227 */ /* 0x000fe200078e00ff */
[----:B------:R-:W-:-:S03]  /*1ed0*/  LOP3.LUT R21, R3, 0x9c, RZ, 0xfc, !PT ;  /* 0x0000009c03157812 */ /* 0x000fc600078efcff */
[----:B------:R-:W-:Y:S02]  /*1ee0*/  IMAD.MOV R5, RZ, RZ, -R5 ;  /* 0x000000ffff057224 */ /* 0x000fe400078e0a05 */
[----:B------:R-:W-:Y:S01]  /*1ef0*/  @!P0 IMAD.IADD R60, R60, 0x1, -R2 ;  /* 0x000000013c3c8824 */ /* 0x000fe200078e0a02 */
[----:B------:R-:W-:Y:S01]  /*1f00*/  ISETP.GE.AND P0, PT, R15, RZ, PT ;  /* 0x000000ff0f00720c */ /* 0x000fe20003f06270 */
[----:B------:R-:W-:Y:S01]  /*1f10*/  IMAD R54, R2, R5, R9 ;  /* 0x0000000502367224 */ /* 0x000fe200078e0209 */
[C---:B------:R-:W-:Y:S01]  /*1f20*/  LOP3.LUT R5, R3.reuse, 0x88, RZ, 0xfc, !PT ;  /* 0x0000008803057812 */ /* 0x040fe200078efcff */
[----:B------:R-:W-:Y:S01]  /*1f30*/  IMAD.HI.U32 R7, R4, R11, RZ ;  /* 0x0000000b04077227 */ /* 0x000fe200078e00ff */
[----:B------:R-:W-:Y:S02]  /*1f40*/  LOP3.LUT R15, R3, 0x90, RZ, 0xfc, !PT ;  /* 0x00000090030f7812 */ /* 0x000fe400078efcff */
[----:B------:R-:W-:Y:S01]  /*1f50*/  IABS R9, R5 ;  /* 0x0000000500097213 */ /* 0x000fe20000000000 */
[----:B------:R-:W-:Y:S01]  /*1f60*/  @!P3 IMAD.MOV R60, RZ, RZ, -R60 ;  /* 0x000000ffff3cb224 */ /* 0x000fe200078e0a3c */
[----:B------:R-:W-:Y:S01]  /*1f70*/  ISETP.GT.U32.AND P3, PT, R2, R56, PT ;  /* 0x000000380200720c */ /* 0x000fe20003f64070 */
[----:B------:R-:W-:Y:S01]  /*1f80*/  @!P5 IMAD.IADD R26, R26, 0x1, -R2 ;  /* 0x000000011a1ad824 */ /* 0x000fe200078e0a02 */
[----:B------:R-:W-:Y:S01]  /*1f90*/  ISETP.GT.U32.AND P5, PT, R2, R54, PT ;  /* 0x000000360200720c */ /* 0x000fe20003fa4070 */
[----:B------:R-:W-:-:S02]  /*1fa0*/  IMAD.MOV R7, RZ, RZ, -R7 ;  /* 0x000000ffff077224 */ /* 0x000fc400078e0a07 */
[----:B------:R-:W-:Y:S01]  /*1fb0*/  @!P1 IMAD.MOV R58, RZ, RZ, -R58 ;  /* 0x000000ffff3a9224 */ /* 0x000fe200078e0a3a */
[----:B------:R-:W-:Y:S01]  /*1fc0*/  ISETP.GE.AND P1, PT, R13, RZ, PT ;  /* 0x000000ff0d00720c */ /* 0x000fe20003f26270 */
[C---:B------:R-:W-:Y:S01]  /*1fd0*/  IMAD R28, R2.reuse, R7, R11 ;  /* 0x00000007021c7224 */ /* 0x040fe200078e020b */
[----:B------:R-:W-:Y:S01]  /*1fe0*/  IABS R13, R13 ;  /* 0x0000000d000d7213 */ /* 0x000fe20000000000 */
[----:B------:R-:W-:Y:S01]  /*1ff0*/  @!P6 IMAD.MOV R26, RZ, RZ, -R26 ;  /* 0x000000ffff1ae224 */ /* 0x000fe200078e0a1a */
[----:B------:R-:W-:Y:S02]  /*2000*/  LOP3.LUT R11, R3, 0x8c, RZ, 0xfc, !PT ;  /* 0x0000008c030b7812 */ /* 0x000fe400078efcff */
[----:B------:R-:W-:Y:S01]  /*2010*/  ISETP.GT.U32.AND P6, PT, R2, R28, PT ;  /* 0x0000001c0200720c */ /* 0x000fe20003fc4070 */
[----:B------:R-:W-:Y:S01]  /*2020*/  IMAD.MOV.U32 R7, RZ, RZ, R13 ;  /* 0x000000ffff077224 */ /* 0x000fe200078e000d */
[----:B------:R-:W-:Y:S01]  /*2030*/  IABS R13, R15 ;  /* 0x0000000f000d7213 */ /* 0x000fe20000000000 */
[--C-:B------:R-:W-:Y:S01]  /*2040*/  @!P3 IMAD.IADD R56, R56, 0x1, -R2.reuse ;  /* 0x000000013838b824 */ /* 0x100fe200078e0a02 */
[----:B------:R-:W-:Y:S01]  /*2050*/  ISETP.GE.AND P3, PT, R5, RZ, PT ;  /* 0x000000ff0500720c */ /* 0x000fe20003f66270 */
[----:B------:R-:W-:-:S02]  /*2060*/  @!P5 IMAD.IADD R54, R54, 0x1, -R2 ;  /* 0x000000013636d824 */ /* 0x000fc400078e0a02 */
[----:B------:R-:W-:-:S03]  /*2070*/  IMAD.HI.U32 R5, R4, R7, RZ ;  /* 0x0000000704057227 */ /* 0x000fc600078e00ff */
[----:B------:R-:W-:Y:S01]  /*2080*/  ISETP.GT.U32.AND P5, PT, R2, R54, PT ;  /* 0x000000360200720c */ /* 0x000fe20003fa4070 */
[----:B------:R-:W-:Y:S02]  /*2090*/  IMAD.MOV R52, RZ, RZ, -R5 ;  /* 0x000000ffff347224 */ /* 0x000fe400078e0a05 */
[----:B------:R-:W-:-:S04]  /*20a0*/  IMAD.HI.U32 R5, R4, R9, RZ ;  /* 0x0000000904057227 */ /* 0x000fc800078e00ff */
[----:B------:R-:W-:Y:S01]  /*20b0*/  @!P0 IMAD.MOV R56, RZ, RZ, -R56 ;  /* 0x000000ffff388224 */ /* 0x000fe200078e0a38 */
[----:B------:R-:W-:Y:S01]  /*20c0*/  ISETP.GE.AND P0, PT, R11, RZ, PT ;  /* 0x000000ff0b00720c */ /* 0x000fe20003f06270 */
[----:B------:R-:W-:Y:S01]  /*20d0*/  @!P6 IMAD.IADD R28, R28, 0x1, -R2 ;  /* 0x000000011c1ce824 */ /* 0x000fe200078e0a02 */
[----:B------:R-:W-:Y:S01]  /*20e0*/  IABS R11, R11 ;  /* 0x0000000b000b7213 */ /* 0x000fe20000000000 */
[----:B------:R-:W-:Y:S02]  /*20f0*/  IMAD.MOV R5, RZ, RZ, -R5 ;  /* 0x000000ffff057224 */ /* 0x000fe400078e0a05 */
[C---:B------:R-:W-:Y:S01]  /*2100*/  IMAD R52, R2.reuse, R52, R7 ;  /* 0x0000003402347224 */ /* 0x040fe200078e0207 */
[C---:B------:R-:W-:Y:S01]  /*2110*/  ISETP.GT.U32.AND P6, PT, R2.reuse, R28, PT ;  /* 0x0000001c0200720c */ /* 0x040fe20003fc4070 */
[----:B------:R-:W-:Y:S01]  /*2120*/  IMAD R50, R2, R5, R9 ;  /* 0x0000000502327224 */ /* 0x000fe200078e0209 */
[----:B------:R-:W-:Y:S01]  /*2130*/  IABS R9, R17 ;  /* 0x0000001100097213 */ /* 0x000fe20000000000 */
[----:B------:R-:W-:-:S04]  /*2140*/  IMAD.HI.U32 R5, R4, R11, RZ ;  /* 0x0000000b04057227 */ /* 0x000fc800078e00ff */
[----:B------:R-:W-:Y:S01]  /*2150*/  @!P5 IMAD.IADD R54, R54, 0x1, -R2 ;  /* 0x000000013636d824 */ /* 0x000fe200078e0a02 */
[----:B------:R-:W-:Y:S01]  /*2160*/  ISETP.GT.U32.AND P5, PT, R2, R52, PT ;  /* 0x000000340200720c */ /* 0x000fe20003fa4070 */
[----:B------:R-:W-:-:S04]  /*2170*/  IMAD.HI.U32 R7, R4, R13, RZ ;  /* 0x0000000d04077227 */ /* 0x000fc800078e00ff */
[----:B------:R-:W-:Y:S02]  /*2180*/  IMAD.MOV R5, RZ, RZ, -R5 ;  /* 0x000000ffff057224 */ /* 0x000fe400078e0a05 */
        /* <DEDUP_REMOVED lines=8> */
[C---:B------:R-:W-:Y:S01]  /*2210*/  ISETP.GT.U32.AND P5, PT, R2.reuse, R48, PT ;  /* 0x000000300200720c */ /* 0x040fe20003fa4070 */
[----:B------:R-:W-:Y:S01]  /*2220*/  @!P4 IMAD.MOV R54, RZ, RZ, -R54 ;  /* 0x000000ffff36c224 */ /* 0x000fe200078e0a36 */
[----:B------:R-:W-:Y:S01]  /*2230*/  ISETP.GT.U32.AND P4, PT, R2, R50, PT ;  /* 0x000000320200720c */ /* 0x000fe20003f84070 */
[----:B------:R-:W-:-:S04]  /*2240*/  IMAD.HI.U32 R5, R4, R9, RZ ;  /* 0x0000000904057227 */ /* 0x000fc800078e00ff */
[----:B------:R-:W-:Y:S02]  /*2250*/  IMAD.MOV R5, RZ, RZ, -R5 ;  /* 0x000000ffff057224 */ /* 0x000fe400078e0a05 */
[----:B------:R-:W-:Y:S02]  /*2260*/  @!P2 IMAD.MOV R28, RZ, RZ, -R28 ;  /* 0x000000ffff1ca224 */ /* 0x000fe400078e0a1c */
[--C-:B------:R-:W-:Y:S02]  /*2270*/  @!P6 IMAD.IADD R30, R30, 0x1, -R2.reuse ;  /* 0x000000011e1ee824 */ /* 0x100fe400078e0a02 */
[----:B------:R-:W-:Y:S02]  /*2280*/  @!P5 IMAD.IADD R48, R48, 0x1, -R2 ;  /* 0x000000013030d824 */ /* 0x000fe400078e0a02 */
[C---:B------:R-:W-:Y:S01]  /*2290*/  IMAD R46, R2.reuse, R5, R9 ;  /* 0x00000005022e7224 */ /* 0x040fe200078e0209 */
[----:B------:R-:W-:Y:S01]  /*22a0*/  ISETP.GT.U32.AND P5, PT, R2, R30, PT ;  /* 0x0000001e0200720c */ /* 0x000fe20003fa4070 */
[----:B------:R-:W-:Y:S01]  /*22b0*/  IMAD.HI.U32 R5, R4, R7, RZ ;  /* 0x0000000704057227 */ /* 0x000fe200078e00ff */
[----:B------:R-:W-:-:S02]  /*22c0*/  IABS R9, R21 ;  /* 0x0000001500097213 */ /* 0x000fc40000000000 */
[----:B------:R-:W-:Y:S01]  /*22d0*/  ISETP.GT.U32.AND P2, PT, R2, R48, PT ;  /* 0x000000300200720c */ /* 0x000fe20003f44070 */
[----:B------:R-:W-:Y:S01]  /*22e0*/  @!P4 IMAD.IADD R50, R50, 0x1, -R2 ;  /* 0x000000013232c824 */ /* 0x000fe200078e0a02 */
[----:B------:R-:W-:Y:S01]  /*22f0*/  ISETP.GT.U32.AND P4, PT, R2, R52, PT ;  /* 0x000000340200720c */ /* 0x000fe20003f84070 */
[----:B------:R-:W-:-:S03]  /*2300*/  IMAD.MOV R5, RZ, RZ, -R5 ;  /* 0x000000ffff057224 */ /* 0x000fc600078e0a05 */
[C---:B------:R-:W-:Y:S01]  /*2310*/  ISETP.GT.U32.AND P6, PT, R2.reuse, R50, PT ;  /* 0x000000320200720c */ /* 0x040fe20003fc4070 */
[----:B------:R-:W-:Y:S02]  /*2320*/  IMAD R32, R2, R5, R7 ;  /* 0x0000000502207224 */ /* 0x000fe400078e0207 */
[----:B------:R-:W-:Y:S02]  /*2330*/  @!P5 IMAD.IADD R30, R30, 0x1, -R2 ;  /* 0x000000011e1ed824 */ /* 0x000fe400078e0a02 */
[----:B------:R-:W-:Y:S01]  /*2340*/  IMAD.HI.U32 R5, R4, R9, RZ ;  /* 0x0000000904057227 */ /* 0x000fe200078e00ff */
[----:B------:R-:W-:-:S03]  /*2350*/  ISETP.GT.U32.AND P5, PT, R2, R32, PT ;  /* 0x000000200200720c */ /* 0x000fc60003fa4070 */
[----:B------:R-:W-:Y:S02]  /*2360*/  IMAD.MOV R5, RZ, RZ, -R5 ;  /* 0x000000ffff057224 */ /* 0x000fe400078e0a05 */
[--C-:B------:R-:W-:Y:S01]  /*2370*/  @!P4 IMAD.IADD R52, R52, 0x1, -R2.reuse ;  /* 0x000000013434c824 */ /* 0x100fe200078e0a02 */
[----:B------:R-:W-:Y:S01]  /*2380*/  ISETP.GT.U32.AND P4, PT, R2, R46, PT ;  /* 0x0000002e0200720c */ /* 0x000fe20003f84070 */
[----:B------:R-:W-:Y:S01]  /*2390*/  @!P6 IMAD.IADD R50, R50, 0x1, -R2 ;  /* 0x000000013232e824 */ /* 0x000fe200078e0a02 */
[----:B------:R-:W-:Y:S01]  /*23a0*/  ISETP.GE.AND P6, PT, R15, RZ, PT ;  /* 0x000000ff0f00720c */ /* 0x000fe20003fc6270 */
[----:B------:R-:W-:Y:S01]  /*23b0*/  IMAD R44, R2, R5, R9 ;  /* 0x00000005022c7224 */ /* 0x000fe200078e0209 */
[----:B------:R-:W-:Y:S01]  /*23c0*/  LOP3.LUT R15, R3, 0xa4, RZ, 0xfc, !PT ;  /* 0x000000a4030f7812 */ /* 0x000fe200078efcff */
[----:B------:R-:W-:-:S03]  /*23d0*/  IMAD.HI.U32 R7, R4, R11, RZ ;  /* 0x0000000b04077227 */ /* 0x000fc600078e00ff */
[----:B------:R-:W-:Y:S01]  /*23e0*/  IABS R13, R15 ;  /* 0x0000000f000d7213 */ /* 0x000fe20000000000 */
[----:B------:R-:W-:Y:S02]  /*23f0*/  @!P5 IMAD.IADD R32, R32, 0x1, -R2 ;  /* 0x000000012020d824 */ /* 0x000fe400078e0a02 */
[----:B------:R-:W-:Y:S02]  /*2400*/  IMAD.MOV R7, RZ, RZ, -R7 ;  /* 0x000000ffff077224 */ /* 0x000fe400078e0a07 */
[----:B------:R-:W-:Y:S01]  /*2410*/  IMAD.HI.U32 R5, R4, R13, RZ ;  /* 0x0000000d04057227 */ /* 0x000fe200078e00ff */
[----:B------:R-:W-:-:S03]  /*2420*/  ISETP.GT.U32.AND P5, PT, R2, R32, PT ;  /* 0x000000200200720c */ /* 0x000fc60003fa4070 */
[----:B------:R-:W-:Y:S02]  /*2430*/  IMAD.MOV R5, RZ, RZ, -R5 ;  /* 0x000000ffff057224 */ /* 0x000fe400078e0a05 */
[--C-:B------:R-:W-:Y:S01]  /*2440*/  @!P2 IMAD.IADD R48, R48, 0x1, -R2.reuse ;  /* 0x000000013030a824 */ /* 0x100fe200078e0a02 */
[----:B------:R-:W-:Y:S01]  /*2450*/  ISETP.GE.AND P2, PT, R17, RZ, PT ;  /* 0x000000ff1100720c */ /* 0x000fe20003f46270 */
[----:B------:R-:W-:Y:S01]  /*2460*/  IMAD R34, R2, R5, R13 ;  /* 0x0000000502227224 */ /* 0x000fe200078e020d */
[----:B------:R-:W-:Y:S01]  /*2470*/  LOP3.LUT R17, R3, 0xa8, RZ, 0xfc, !PT ;  /* 0x000000a803117812 */ /* 0x000fe200078efcff */
[--C-:B------:R-:W-:Y:S01]  /*2480*/  @!P4 IMAD.IADD R46, R46, 0x1, -R2.reuse ;  /* 0x000000012e2ec824 */ /* 0x100fe200078e0a02 */
[----:B------:R-:W-:Y:S01]  /*2490*/  ISETP.GE.AND P4, PT, R19, RZ, PT ;  /* 0x000000ff1300720c */ /* 0x000fe20003f86270 */
[----:B------:R-:W-:Y:S01]  /*24a0*/  IMAD R42, R2, R7, R11 ;  /* 0x00000007022a7224 */ /* 0x000fe200078e020b */
[----:B------:R-:W-:Y:S01]  /*24b0*/  IABS R7, R17 ;  /* 0x0000001100077213 */ /* 0x000fe20000000000 */
[----:B------:R-:W-:Y:S01]  /*24c0*/  @!P5 IMAD.IADD R32, R32, 0x1, -R2 ;  /* 0x000000012020d824 */ /* 0x000fe200078e0a02 */
[C---:B------:R-:W-:Y:S01]  /*24d0*/  ISETP.GT.U32.AND P5, PT, R2.reuse, R34, PT ;  /* 0x000000220200720c */ /* 0x040fe20003fa4070 */
[----:B------:R-:W-:Y:S01]  /*24e0*/  @!P1 IMAD.MOV R52, RZ, RZ, -R52 ;  /* 0x000000ffff349224 */ /* 0x000fe200078e0a34 */
[C---:B------:R-:W-:Y:S01]  /*24f0*/  ISETP.GT.U32.AND P1, PT, R2.reuse, R46, PT ;  /* 0x0000002e0200720c */ /* 0x040fe20003f24070 */
[----:B------:R-:W-:Y:S01]  /*2500*/  @!P6 IMAD.MOV R48, RZ, RZ, -R48 ;  /* 0x000000ffff30e224 */ /* 0x000fe200078e0a30 */
[----:B------:R-:W-:Y:S01]  /*2510*/  ISETP.GT.U32.AND P6, PT, R2, R42, PT ;  /* 0x0000002a0200720c */ /* 0x000fe20003fc4070 */
[----:B------:R-:W-:Y:S01]  /*2520*/  IMAD.HI.U32 R5, R4, R7, RZ ;  /* 0x0000000704057227 */ /* 0x000fe200078e00ff */
[----:B------:R-:W-:-:S03]  /*2530*/  LOP3.LUT R19, R3, 0xac, RZ, 0xfc, !PT ;  /* 0x000000ac03137812 */ /* 0x000fc600078efcff */
[----:B------:R-:W-:Y:S01]  /*2540*/  @!P3 IMAD.MOV R50, RZ, RZ, -R50 ;  /* 0x000000ffff32b224 */ /* 0x000fe200078e0a32 */
[----:B------:R-:W-:Y:S01]  /*2550*/  IABS R9, R19 ;  /* 0x0000001300097213 */ /* 0x000fe20000000000 */
[----:B------:R-:W-:Y:S01]  /*2560*/  IMAD.MOV R40, RZ, RZ, -R5 ;  /* 0x000000ffff287224 */ /* 0x000fe200078e0a05 */
[----:B------:R-:W-:Y:S01]  /*2570*/  ISETP.GT.U32.AND P3, PT, R2, R44, PT ;  /* 0x0000002c0200720c */ /* 0x000fe20003f64070 */
[----:B------:R-:W-:Y:S02]  /*2580*/  @!P5 IMAD.IADD R34, R34, 0x1, -R2 ;  /* 0x000000012222d824 */ /* 0x000fe400078e0a02 */
[----:B------:R-:W-:-:S03]  /*2590*/  IMAD.HI.U32 R5, R4, R9, RZ ;  /* 0x0000000904057227 */ /* 0x000fc600078e00ff */
[----:B------:R-:W-:Y:S01]  /*25a0*/  ISETP.GT.U32.AND P5, PT, R2, R34, PT ;  /* 0x000000220200720c */ /* 0x000fe20003fa4070 */
[--C-:B------:R-:W-:Y:S01]  /*25b0*/  @!P1 IMAD.IADD R46, R46, 0x1, -R2.reuse ;  /* 0x000000012e2e9824 */ /* 0x100fe200078e0a02 */
[----:B------:R-:W-:Y:S01]  /*25c0*/  ISETP.GE.AND P1, PT, R23, RZ, PT ;  /* 0x000000ff1700720c */ /* 0x000fe20003f26270 */
[----:B------:R-:W-:Y:S01]  /*25d0*/  @!P6 IMAD.IADD R42, R42, 0x1, -R2 ;  /* 0x000000012a2ae824 */ /* 0x000fe200078e0a02 */
[----:B------:R-:W-:Y:S01]  /*25e0*/  LOP3.LUT R23, R3, 0x110, RZ, 0xfc, !PT ;  /* 0x0000011003177812 */ /* 0x000fe200078efcff */
[----:B------:R-:W-:Y:S02]  /*25f0*/  IMAD.MOV R5, RZ, RZ, -R5 ;  /* 0x000000ffff057224 */ /* 0x000fe400078e0a05 */
[----:B------:R-:W-:Y:S01]  /*2600*/  @!P2 IMAD.MOV R46, RZ, RZ, -R46 ;  /* 0x000000ffff2ea224 */ /* 0x000fe200078e0a2e */
[C---:B------:R-:W-:Y:S01]  /*2610*/  ISETP.GT.U32.AND P2, PT, R2.reuse, R42, PT ;  /* 0x0000002a0200720c */ /* 0x040fe20003f44070 */
[----:B------:R-:W-:Y:S02]  /*2620*/  IMAD R38, R2, R5, R9 ;  /* 0x0000000502267224 */ /* 0x000fe400078e0209 */
[--C-:B------:R-:W-:Y:S01]  /*2630*/  @!P3 IMAD.IADD R44, R44, 0x1, -R2.reuse ;  /* 0x000000012c2cb824 */ /* 0x100fe200078e0a02 */
[----:B------:R-:W-:Y:S01]  /*2640*/  ISETP.GE.AND P3, PT, R15, RZ, PT ;  /* 0x000000ff0f00720c */ /* 0x000fe20003f66270 */
[----:B------:R-:W-:Y:S01]  /*2650*/  @!P5 IMAD.IADD R34, R34, 0x1, -R2 ;  /* 0x000000012222d824 */ /* 0x000fe200078e0a02 */
[C---:B------:R-:W-:Y:S01]  /*2660*/  ISETP.GT.U32.AND P5, PT, R2.reuse, R38, PT ;  /* 0x000000260200720c */ /* 0x040fe20003fa4070 */
[----:B------:R-:W-:Y:S01]  /*2670*/  @!P0 IMAD.MOV R30, RZ, RZ, -R30 ;  /* 0x000000ffff1e8224 */ /* 0x000fe200078e0a1e */
[----:B------:R-:W-:Y:S01]  /*2680*/  LOP3.LUT R15, R3, 0xb0, RZ, 0xfc, !PT ;  /* 0x000000b0030f7812 */ /* 0x000fe200078efcff */
[C---:B------:R-:W-:Y:S01]  /*2690*/  IMAD R40, R2.reuse, R40, R7 ;  /* 0x0000002802287224 */ /* 0x040fe200078e0207 */
[----:B------:R-:W-:Y:S01]  /*26a0*/  ISETP.GT.U32.AND P6, PT, R2, R44, PT ;  /* 0x0000002c0200720c */ /* 0x000fe20003fc4070 */
[----:B------:R-:W-:Y:S01]  /*26b0*/  @!P4 IMAD.MOV R32, RZ, RZ, -R32 ;  /* 0x000000ffff20c224 */ /* 0x000fe200078e0a20 */
[----:B------:R-:W-:Y:S01]  /*26c0*/  IABS R11, R15 ;  /* 0x0000000f000b7213 */ /* 0x000fe20000000000 */
[----:B------:R-:W-:Y:S01]  /*26d0*/  @!P2 IMAD.IADD R42, R42, 0x1, -R2 ;  /* 0x000000012a2aa824 */ /* 0x000fe200078e0a02 */
[----:B------:R-:W-:-:S02]  /*26e0*/  ISETP.GE.AND P2, PT, R17, RZ, PT ;  /* 0x000000ff1100720c */ /* 0x000fc40003f46270 */
[----:B------:R-:W-:Y:S01]  /*26f0*/  LOP3.LUT R17, R3, 0xb8, RZ, 0xfc, !PT ;  /* 0x000000b803117812 */ /* 0x000fe200078efcff */
[----:B------:R-:W-:Y:S01]  /*2700*/  IMAD.HI.U32 R5, R4, R11, RZ ;  /* 0x0000000b04057227 */ /* 0x000fe200078e00ff */
[----:B------:R-:W-:Y:S02]  /*2710*/  ISETP.GE.AND P0, PT, R21, RZ, PT ;  /* 0x000000ff1500720c */ /* 0x000fe40003f06270 */
[----:B------:R-:W-:Y:S01]  /*2720*/  IABS R9, R17 ;  /* 0x0000001100097213 */ /* 0x000fe20000000000 */
[--C-:B------:R-:W-:Y:S01]  /*2730*/  @!P5 IMAD.IADD R38, R38, 0x1, -R2.reuse ;  /* 0x000000012626d824 */ /* 0x100fe200078e0a02 */
[----:B------:R-:W-:Y:S01]  /*2740*/  LOP3.LUT R21, R3, 0xb4, RZ, 0xfc, !PT ;  /* 0x000000b403157812 */ /* 0x000fe200078efcff */
[----:B------:R-:W-:Y:S02]  /*2750*/  IMAD.MOV R5, RZ, RZ, -R5 ;  /* 0x000000ffff057224 */ /* 0x000fe400078e0a05 */
[----:B------:R-:W-:Y:S01]  /*2760*/  @!P6 IMAD.IADD R44, R44, 0x1, -R2 ;  /* 0x000000012c2ce824 */ /* 0x000fe200078e0a02 */
[C---:B------:R-:W-:Y:S01]  /*2770*/  ISETP.GT.U32.AND P6, PT, R2.reuse, R40, PT ;  /* 0x000000280200720c */ /* 0x040fe20003fc4070 */
[C---:B------:R-:W-:Y:S01]  /*2780*/  IMAD R36, R2.reuse, R5, R11 ;  /* 0x0000000502247224 */ /* 0x040fe200078e020b */
[----:B------:R-:W-:Y:S01]  /*2790*/  ISETP.GT.U32.AND P4, PT, R2, R38, PT ;  /* 0x000000260200720c */ /* 0x000fe20003f84070 */
[----:B------:R-:W-:Y:S01]  /*27a0*/  IMAD.HI.U32 R5, R4, R9, RZ ;  /* 0x0000000904057227 */ /* 0x000fe200078e00ff */
[----:B------:R-:W-:-:S02]  /*27b0*/  IABS R13, R21 ;  /* 0x00000015000d7213 */ /* 0x000fc40000000000 */
[----:B------:R-:W-:Y:S01]  /*27c0*/  LOP3.LUT R11, R3, 0xc0, RZ, 0xfc, !PT ;  /* 0x000000c0030b7812 */ /* 0x000fe200078efcff */
[----:B------:R-:W-:Y:S02]  /*27d0*/  IMAD.MOV R5, RZ, RZ, -R5 ;  /* 0x000000ffff057224 */ /* 0x000fe400078e0a05 */
[----:B------:R-:W-:-:S04]  /*27e0*/  IMAD.HI.U32 R7, R4, R13, RZ ;  /* 0x0000000d04077227 */ /* 0x000fc800078e00ff */
[----:B------:R-:W-:Y:S01]  /*27f0*/  IMAD R126, R2, R5, R9 ;  /* 0x00000005027e7224 */ /* 0x000fe200078e0209 */
[----:B------:R-:W-:Y:S01]  /*2800*/  IABS R9, R11 ;  /* 0x0000000b00097213 */ /* 0x000fe20000000000 */
[----:B------:R-:W-:Y:S02]  /*2810*/  IMAD.MOV R7, RZ, RZ, -R7 ;  /* 0x000000ffff077224 */ /* 0x000fe400078e0a07 */
[--C-:B------:R-:W-:Y:S01]  /*2820*/  @!P6 IMAD.IADD R40, R40, 0x1, -R2.reuse ;  /* 0x000000012828e824 */ /* 0x100fe200078e0a02 */
[----:B------:R-:W-:Y:S01]  /*2830*/  ISETP.GE.AND P6, PT, R19, RZ, PT ;  /* 0x000000ff1300720c */ /* 0x000fe20003fc6270 */
[----:B------:R-:W-:Y:S01]  /*2840*/  @!P4 IMAD.IADD R38, R38, 0x1, -R2 ;  /* 0x000000012626c824 */ /* 0x000fe200078e0a02 */
[C---:B------:R-:W-:Y:S01]  /*2850*/  ISETP.GT.U32.AND P4, PT, R2.reuse, R126, PT ;  /* 0x0000007e0200720c */ /* 0x040fe20003f84070 */
[C---:B------:R-:W-:Y:S01]  /*2860*/  IMAD R124, R2.reuse, R7, R13 ;  /* 0x00000007027c7224 */ /* 0x040fe200078e020d */
[----:B------:R-:W-:Y:S01]  /*2870*/  LOP3.LUT R19, R3, 0xbc, RZ, 0xfc, !PT ;  /* 0x000000bc03137812 */ /* 0x000fe200078efcff */
[----:B------:R-:W-:Y:S01]  /*2880*/  @!P0 IMAD.MOV R44, RZ, RZ, -R44 ;  /* 0x000000ffff2c8224 */ /* 0x000fe200078e0a2c */
[C---:B------:R-:W-:Y:S01]  /*2890*/  ISETP.GT.U32.AND P0, PT, R2.reuse, R36, PT ;  /* 0x000000240200720c */ /* 0x040fe20003f04070 */
[----:B------:R-:W-:Y:S01]  /*28a0*/  @!P3 IMAD.MOV R34, RZ, RZ, -R34 ;  /* 0x000000ffff22b224 */ /* 0x000fe200078e0a22 */
[----:B------:R-:W-:Y:S01]  /*28b0*/  IABS R7, R19 ;  /* 0x0000001300077213 */ /* 0x000fe20000000000 */
[----:B------:R-:W-:Y:S01]  /*28c0*/  @!P1 IMAD.MOV R42, RZ, RZ, -R42 ;  /* 0x000000ffff2a9224 */ /* 0x000fe200078e0a2a */
[----:B------:R-:W-:-:S02]  /*28d0*/  ISETP.GT.U32.AND P3, PT, R2, R124, PT ;  /* 0x0000007c0200720c */ /* 0x000fc40003f64070 */
[----:B------:R-:W-:Y:S01]  /*28e0*/  ISETP.GT.U32.AND P5, PT, R2, R40, PT ;  /* 0x000000280200720c */ /* 0x000fe20003fa4070 */
[----:B------:R-:W-:Y:S01]  /*28f0*/  IMAD.HI.U32 R5, R4, R7, RZ ;  /* 0x0000000704057227 */ /* 0x000fe200078e00ff */
[----:B------:R-:W-:Y:S02]  /*2900*/  LOP3.LUT R13, R3, 0xc4, RZ, 0xfc, !PT ;  /* 0x000000c4030d7812 */ /* 0x000fe400078efcff */
[----:B------:R-:W-:Y:S01]  /*2910*/  ISETP.GE.AND P1, PT, R15, RZ, PT ;  /* 0x000000ff0f00720c */ /* 0x000fe20003f26270 */
[--C-:B------:R-:W-:Y:S01]  /*2920*/  @!P4 IMAD.IADD R126, R126, 0x1, -R2.reuse ;  /* 0x000000017e7ec824 */ /* 0x100fe200078e0a02 */
[----:B------:R-:W-:Y:S01]  /*2930*/  LOP3.LUT R15, R3, 0xc8, RZ, 0xfc, !PT ;  /* 0x000000c8030f7812 */ /* 0x000fe200078efcff */
[--C-:B------:R-:W-:Y:S01]  /*2940*/  @!P0 IMAD.IADD R36, R36, 0x1, -R2.reuse ;  /* 0x0000000124248824 */ /* 0x100fe200078e0a02 */
[----:B------:R-:W-:Y:S01]  /*2950*/  ISETP.GE.AND P0, PT, R17, RZ, PT ;  /* 0x000000ff1100720c */ /* 0x000fe20003f06270 */
[----:B------:R-:W-:Y:S01]  /*2960*/  IMAD.MOV R5, RZ, RZ, -R5 ;  /* 0x000000ffff057224 */ /* 0x000fe200078e0a05 */
[----:B------:R-:W-:Y:S01]  /*2970*/  ISETP.GT.U32.AND P4, PT, R2, R126, PT ;  /* 0x0000007e0200720c */ /* 0x000fe20003f84070 */
[----:B------:R-:W-:Y:S01]  /*2980*/  @!P3 IMAD.IADD R124, R124, 0x1, -R2 ;  /* 0x000000017c7cb824 */ /* 0x000fe200078e0a02 */
[C---:B------:R-:W-:Y:S01]  /*2990*/  ISETP.GT.U32.AND P3, PT, R2.reuse, R36, PT ;  /* 0x000000240200720c */ /* 0x040fe20003f64070 */
[----:B------:R-:W-:Y:S01]  /*29a0*/  IMAD R128, R2, R5, R7 ;  /* 0x0000000502807224 */ /* 0x000fe200078e0207 */
[----:B------:R-:W-:Y:S01]  /*29b0*/  IABS R7, R13 ;  /* 0x0000000d00077213 */ /* 0x000fe20000000000 */
[----:B------:R-:W-:Y:S01]  /*29c0*/  IMAD.HI.U32 R5, R4, R9, RZ ;  /* 0x0000000904057227 */ /* 0x000fe200078e00ff */
[----:B------:R-:W-:-:S03]  /*29d0*/  LOP3.LUT R17, R3, 0xcc, RZ, 0xfc, !PT ;  /* 0x000000cc03117812 */ /* 0x000fc600078efcff */
[----:B------:R-:W-:Y:S02]  /*29e0*/  IMAD.MOV R5, RZ, RZ, -R5 ;  /* 0x000000ffff057224 */ /* 0x000fe400078e0a05 */
[--C-:B------:R-:W-:Y:S01]  /*29f0*/  @!P5 IMAD.IADD R40, R40, 0x1, -R2.reuse ;  /* 0x000000012828d824 */ /* 0x100fe200078e0a02 */
[----:B------:R-:W-:Y:S01]  /*2a00*/  ISETP.GE.AND P5, PT, R21, RZ, PT ;  /* 0x000000ff1500720c */ /* 0x000fe20003fa6270 */
[----:B------:R-:W-:Y:S01]  /*2a10*/  IMAD R130, R2, R5, R9 ;  /* 0x0000000502827224 */ /* 0x000fe200078e0209 */
[----:B------:R-:W-:Y:S01]  /*2a20*/  IABS R9, R15 ;  /* 0x0000000f00097213 */ /* 0x000fe20000000000 */
[--C-:B------:R-:W-:Y:S01]  /*2a30*/  @!P4 IMAD.IADD R126, R126, 0x1, -R2.reuse ;  /* 0x000000017e7ec824 */ /* 0x100fe200078e0a02 */
[----:B------:R-:W-:Y:S01]  /*2a40*/  LOP3.LUT R21, R3, 0xe8, RZ, 0xfc, !PT ;  /* 0x000000e803157812 */ /* 0x000fe200078efcff */
[----:B------:R-:W-:Y:S01]  /*2a50*/  @!P3 IMAD.IADD R36, R36, 0x1, -R2 ;  /* 0x000000012424b824 */ /* 0x000fe200078e0a02 */
[C---:B------:R-:W-:Y:S01]  /*2a60*/  ISETP.GT.U32.AND P4, PT, R2.reuse, R130, PT ;  /* 0x000000820200720c */ /* 0x040fe20003f84070 */
[----:B------:R-:W-:Y:S01]  /*2a70*/  @!P2 IMAD.MOV R40, RZ, RZ, -R40 ;  /* 0x000000ffff28a224 */ /* 0x000fe200078e0a28 */
[----:B------:R-:W-:Y:S01]  /*2a80*/  ISETP.GT.U32.AND P3, PT, R2, R128, PT ;  /* 0x000000800200720c */ /* 0x000fe20003f64070 */
[----:B------:R-:W-:Y:S01]  /*2a90*/  IMAD.HI.U32 R5, R4, R7, RZ ;  /* 0x0000000704057227 */ /* 0x000fe200078e00ff */
[----:B------:R-:W-:-:S03]  /*2aa0*/  ISETP.GT.U32.AND P2, PT, R2, R124, PT ;  /* 0x0000007c0200720c */ /* 0x000fc60003f44070 */
[----:B------:R-:W-:Y:S02]  /*2ab0*/  IMAD.MOV R5, RZ, RZ, -R5 ;  /* 0x000000ffff057224 */ /* 0x000fe400078e0a05 */
[----:B------:R-:W-:Y:S02]  /*2ac0*/  @!P1 IMAD.MOV R36, RZ, RZ, -R36 ;  /* 0x000000ffff249224 */ /* 0x000fe400078e0a24 */
[----:B------:R-:W-:Y:S02]  /*2ad0*/  IMAD R132, R2, R5, R7 ;  /* 0x0000000502847224 */ /* 0x000fe400078e0207 */
[--C-:B------:R-:W-:Y:S02]  /*2ae0*/  @!P4 IMAD.IADD R130, R130, 0x1, -R2.reuse ;  /* 0x000000018282c824 */ /* 0x100fe400078e0a02 */
[--C-:B------:R-:W-:Y:S01]  /*2af0*/  @!P3 IMAD.IADD R128, R128, 0x1, -R2.reuse ;  /* 0x000000018080b824 */ /* 0x100fe200078e0a02 */
[----:B------:R-:W-:Y:S01]  /*2b00*/  ISETP.GE.AND P3, PT, R13, RZ, PT ;  /* 0x000000ff0d00720c */ /* 0x000fe20003f66270 */
[----:B------:R-:W-:Y:S01]  /*2b10*/  @!P2 IMAD.IADD R124, R124, 0x1, -R2 ;  /* 0x000000017c7ca824 */ /* 0x000fe200078e0a02 */
[----:B------:R-:W-:Y:S01]  /*2b20*/  ISETP.GE.AND P2, PT, R11, RZ, PT ;  /* 0x000000ff0b00720c */ /* 0x000fe20003f46270 */
[----:B------:R-:W-:Y:S01]  /*2b30*/  IMAD.HI.U32 R5, R4, R9, RZ ;  /* 0x0000000904057227 */ /* 0x000fe200078e00ff */
[----:B------:R-:W-:-:S02]  /*2b40*/  ISETP.GT.U32.AND P4, PT, R2, R130, PT ;  /* 0x000000820200720c */ /* 0x000fc40003f84070 */
[----:B------:R-:W-:Y:S01]  /*2b50*/  IABS R11, R17 ;  /* 0x00000011000b7213 */ /* 0x000fe20000000000 */
[----:B------:R-:W-:Y:S01]  /*2b60*/  @!P6 IMAD.MOV R38, RZ, RZ, -R38 ;  /* 0x000000ffff26e224 */ /* 0x000fe200078e0a26 */
[----:B------:R-:W-:Y:S01]  /*2b70*/  ISETP.GT.U32.AND P1, PT, R2, R128, PT ;  /* 0x000000800200720c */ /* 0x000fe20003f24070 */
[----:B------:R-:W-:Y:S01]  /*2b80*/  IMAD.MOV R5, RZ, RZ, -R5 ;  /* 0x000000ffff057224 */ /* 0x000fe200078e0a05 */
[----:B------:R-:W-:Y:S01]  /*2b90*/  ISETP.GE.AND P6, PT, R19, RZ, PT ;  /* 0x000000ff1300720c */ /* 0x000fe20003fc6270 */
[----:B------:R-:W-:Y:S01]  /*2ba0*/  IMAD.HI.U32 R7, R4, R11, RZ ;  /* 0x0000000b04077227 */ /* 0x000fe200078e00ff */
[----:B------:R-:W-:-:S03]  /*2bb0*/  LOP3.LUT R19, R3, 0xe4, RZ, 0xfc, !PT ;  /* 0x000000e403137812 */ /* 0x000fc600078efcff */
[----:B------:R-:W-:Y:S01]  /*2bc0*/  @!P5 IMAD.MOV R124, RZ, RZ, -R124 ;  /* 0x000000ffff7cd224 */ /* 0x000fe200078e0a7c */
[C---:B------:R-:W-:Y:S01]  /*2bd0*/  ISETP.GT.U32.AND P5, PT, R2.reuse, R132, PT ;  /* 0x000000840200720c */ /* 0x040fe20003fa4070 */
[----:B------:R-:W-:Y:S02]  /*2be0*/  IMAD R134, R2, R5, R9 ;  /* 0x0000000502867224 */ /* 0x000fe400078e0209 */
[----:B------:R-:W-:Y:S02]  /*2bf0*/  IMAD.MOV R7, RZ, RZ, -R7 ;  /* 0x000000ffff077224 */ /* 0x000fe400078e0a07 */
[--C-:B------:R-:W-:Y:S01]  /*2c00*/  @!P4 IMAD.IADD R130, R130, 0x1, -R2.reuse ;  /* 0x000000018282c824 */ /* 0x100fe200078e0a02 */
[----:B------:R-:W-:Y:S01]  /*2c10*/  ISETP.GT.U32.AND P4, PT, R2, R134, PT ;  /* 0x000000860200720c */ /* 0x000fe20003f84070 */
[----:B------:R-:W-:Y:S01]  /*2c20*/  @!P1 IMAD.IADD R128, R128, 0x1, -R2 ;  /* 0x0000000180809824 */ /* 0x000fe200078e0a02 */
[----:B------:R-:W-:Y:S01]  /*2c30*/  ISETP.GE.AND P1, PT, R17, RZ, PT ;  /* 0x000000ff1100720c */ /* 0x000fe20003f26270 */
[C---:B------:R-:W-:Y:S01]  /*2c40*/  IMAD R136, R2.reuse, R7, R11 ;  /* 0x0000000702887224 */ /* 0x040fe200078e020b */
[C---:B------:R-:W-:Y:S01]  /*2c50*/  LOP3.LUT R17, R3.reuse, 0xd8, RZ, 0xfc, !PT ;  /* 0x000000d803117812 */ /* 0x040fe200078efcff */
[----:B------:R-:W-:Y:S01]  /*2c60*/  @!P6 IMAD.MOV R128, RZ, RZ, -R128 ;  /* 0x000000ffff80e224 */ /* 0x000fe200078e0a80 */
[----:B------:R-:W-:Y:S01]  /*2c70*/  LOP3.LUT R7, R3, 0xd4, RZ, 0xfc, !PT ;  /* 0x000000d403077812 */ /* 0x000fe200078efcff */
[----:B------:R-:W-:Y:S01]  /*2c80*/  @!P0 IMAD.MOV R126, RZ, RZ, -R126 ;  /* 0x000000ffff7e8224 */ /* 0x000fe200078e0a7e */
[----:B------:R-:W-:Y:S01]  /*2c90*/  ISETP.GT.U32.AND P6, PT, R2, R136, PT ;  /* 0x000000880200720c */ /* 0x000fe20003fc4070 */
[----:B------:R-:W-:Y:S01]  /*2ca0*/  @!P5 IMAD.IADD R132, R132, 0x1, -R2 ;  /* 0x000000018484d824 */ /* 0x000fe200078e0a02 */
[----:B------:R-:W-:Y:S01]  /*2cb0*/  ISETP.GE.AND P0, PT, R15, RZ, PT ;  /* 0x000000ff0f00720c */ /* 0x000fe20003f06270 */
[----:B------:R-:W-:Y:S01]  /*2cc0*/  @!P2 IMAD.MOV R130, RZ, RZ, -R130 ;  /* 0x000000ffff82a224 */ /* 0x000fe200078e0a82 */
[----:B------:R-:W-:Y:S01]  /*2cd0*/  LOP3.LUT R15, R3, 0xd0, RZ, 0xfc, !PT ;  /* 0x000000d0030f7812 */ /* 0x000fe200078efcff */
[----:B------:R-:W-:Y:S01]  /*2ce0*/  @!P4 IMAD.IADD R134, R134, 0x1, -R2 ;  /* 0x000000018686c824 */ /* 0x000fe200078e0a02 */
[----:B------:R-:W-:-:S02]  /*2cf0*/  ISETP.GT.U32.AND P5, PT, R2, R132, PT ;  /* 0x000000840200720c */ /* 0x000fc40003fa4070 */
[----:B------:R-:W-:Y:S02]  /*2d00*/  IABS R9, R15 ;  /* 0x0000000f00097213 */ /* 0x000fe40000000000 */
[----:B------:R-:W-:Y:S02]  /*2d10*/  ISETP.GT.U32.AND P4, PT, R2, R134, PT ;  /* 0x000000860200720c */ /* 0x000fe40003f84070 */
[----:B------:R-:W-:Y:S01]  /*2d20*/  IABS R13, R17 ;  /* 0x00000011000d7213 */ /* 0x000fe20000000000 */
[--C-:B------:R-:W-:Y:S01]  /*2d30*/  @!P6 IMAD.IADD R136, R136, 0x1, -R2.reuse ;  /* 0x000000018888e824 */ /* 0x100fe200078e0a02 */
[----:B------:R-:W-:Y:S01]  /*2d40*/  IABS R11, R7 ;  /* 0x00000007000b7213 */ /* 0x000fe20000000000 */
[----:B------:R-:W-:Y:S01]  /*2d50*/  IMAD.HI.U32 R5, R4, R9, RZ ;  /* 0x0000000904057227 */ /* 0x000fe200078e00ff */
[----:B------:R-:W-:Y:S02]  /*2d60*/  ISETP.GE.AND P2, PT, R15, RZ, PT ;  /* 0x000000ff0f00720c */ /* 0x000fe40003f46270 */
[----:B------:R-:W-:Y:S01]  /*2d70*/  ISETP.GT.U32.AND P6, PT, R2, R136, PT ;  /* 0x000000880200720c */ /* 0x000fe20003fc4070 */
[----:B------:R-:W-:Y:S01]  /*2d80*/  IMAD.MOV R138, RZ, RZ, -R5 ;  /* 0x000000ffff8a7224 */ /* 0x000fe200078e0a05 */
[----:B------:R-:W-:Y:S01]  /*2d90*/  IABS R15, R21 ;  /* 0x00000015000f7213 */ /* 0x000fe20000000000 */
[----:B------:R-:W-:Y:S01]  /*2da0*/  @!P5 IMAD.IADD R132, R132, 0x1, -R2 ;  /* 0x000000018484d824 */ /* 0x000fe200078e0a02 */
[----:B------:R-:W-:Y:S01]  /*2db0*/  ISETP.GE.AND P5, PT, R7, RZ, PT ;  /* 0x000000ff0700720c */ /* 0x000fe20003fa6270 */
[----:B------:R-:W-:-:S02]  /*2dc0*/  IMAD R138, R2, R138, R9 ;  /* 0x0000008a028a7224 */ /* 0x000fc400078e0209 */
[----:B------:R-:W-:-:S04]  /*2dd0*/  IMAD.HI.U32 R7, R4, R13, RZ ;  /* 0x0000000d04077227 */ /* 0x000fc800078e00ff */
[--C-:B------:R-:W-:Y:S01]  /*2de0*/  @!P4 IMAD.IADD R134, R134, 0x1, -R2.reuse ;  /* 0x000000018686c824 */ /* 0x100fe200078e0a02 */
[----:B------:R-:W-:Y:S01]  /*2df0*/  ISETP.GT.U32.AND P4, PT, R2, R138, PT ;  /* 0x0000008a0200720c */ /* 0x000fe20003f84070 */
[----:B------:R-:W-:Y:S02]  /*2e00*/  IMAD.MOV R7, RZ, RZ, -R7 ;  /* 0x000000ffff077224 */ /* 0x000fe400078e0a07 */
[----:B------:R-:W-:Y:S02]  /*2e10*/  @!P6 IMAD.IADD R136, R136, 0x1, -R2 ;  /* 0x000000018888e824 */ /* 0x000fe400078e0a02 */
[----:B------:R-:W-:Y:S01]  /*2e20*/  IMAD R140, R2, R7, R13 ;  /* 0x00000007028c7224 */ /* 0x000fe200078e020d */
[----:B------:R-:W-:Y:S01]  /*2e30*/  IABS R13, R19 ;  /* 0x00000013000d7213 */ /* 0x000fe20000000000 */
[----:B------:R-:W-:Y:S02]  /*2e40*/  @!P1 IMAD.MOV R136, RZ, RZ, -R136 ;  /* 0x000000ffff889224 */ /* 0x000fe400078e0a88 */
[----:B------:R-:W-:Y:S01]  /*2e50*/  IMAD.HI.U32 R5, R4, R11, RZ ;  /* 0x0000000b04057227 */ /* 0x000fe200078e00ff */
[----:B------:R-:W-:-:S03]  /*2e60*/  ISETP.GT.U32.AND P1, PT, R2, R140, PT ;  /* 0x0000008c0200720c */ /* 0x000fc60003f24070 */
[----:B------:R-:W-:Y:S01]  /*2e70*/  @!P3 IMAD.MOV R132, RZ, RZ, -R132 ;  /* 0x000000ffff84b224 */ /* 0x000fe200078e0a84 */
[----:B------:R-:W-:Y:S01]  /*2e80*/  ISETP.GE.AND P3, PT, R17, RZ, PT ;  /* 0x000000ff1100720c */ /* 0x000fe20003f66270 */
[----:B------:R-:W-:Y:S01]  /*2e90*/  IMAD.MOV R5, RZ, RZ, -R5 ;  /* 0x000000ffff057224 */ /* 0x000fe200078e0a05 */
[C---:B------:R-:W-:Y:S01]  /*2ea0*/  LOP3.LUT R17, R3.reuse, 0xe0, RZ, 0xfc, !PT ;  /* 0x000000e003117812 */ /* 0x040fe200078efcff */
[----:B------:R-:W-:Y:S02]  /*2eb0*/  @!P4 IMAD.IADD R138, R138, 0x1, -R2 ;  /* 0x000000018a8ac824 */ /* 0x000fe400078e0a02 */
[C---:B------:R-:W-:Y:S01]  /*2ec0*/  IMAD R142, R2.reuse, R5, R11 ;  /* 0x00000005028e7224 */ /* 0x040fe200078e020b */
[----:B------:R-:W-:Y:S01]  /*2ed0*/  IABS R11, R17 ;  /* 0x00000011000b7213 */ /* 0x000fe20000000000 */
[----:B------:R-:W-:Y:S01]  /*2ee0*/  @!P0 IMAD.MOV R134, RZ, RZ, -R134 ;  /* 0x000000ffff868224 */ /* 0x000fe200078e0a86 */
[----:B------:R-:W-:Y:S01]  /*2ef0*/  ISETP.GT.U32.AND P4, PT, R2, R138, PT ;  /* 0x0000008a0200720c */ /* 0x000fe20003f84070 */
[----:B------:R-:W-:Y:S01]  /*2f00*/  @!P1 IMAD.IADD R140, R140, 0x1, -R2 ;  /* 0x000000018c8c9824 */ /* 0x000fe200078e0a02 */
[----:B------:R-:W-:Y:S01]  /*2f10*/  LOP3.LUT R5, R3, 0xdc, RZ, 0xfc, !PT ;  /* 0x000000dc03057812 */ /* 0x000fe200078efcff */
[----:B------:R-:W-:Y:S01]  /*2f20*/  IMAD.HI.U32 R7, R4, R11, RZ ;  /* 0x0000000b04077227 */ /* 0x000fe200078e00ff */
[----:B------:R-:W-:-:S02]  /*2f30*/  ISETP.GT.U32.AND P0, PT, R2, R142, PT ;  /* 0x0000008e0200720c */ /* 0x000fc40003f04070 */
[----:B------:R-:W-:Y:S01]  /*2f40*/  IABS R9, R5 ;  /* 0x0000000500097213 */ /* 0x000fe20000000000 */
[----:B------:R-:W-:Y:S01]  /*2f50*/  IMAD.MOV R7, RZ, RZ, -R7 ;  /* 0x000000ffff077224 */ /* 0x000fe200078e0a07 */
[C---:B------:R-:W-:Y:S02]  /*2f60*/  ISETP.GT.U32.AND P1, PT, R2.reuse, R140, PT ;  /* 0x0000008c0200720c */ /* 0x040fe40003f24070 */
[----:B------:R-:W-:Y:S01]  /*2f70*/  ISETP.GE.AND P6, PT, R5, RZ, PT ;  /* 0x000000ff0500720c */ /* 0x000fe20003fc6270 */
[----:B------:R-:W-:Y:S02]  /*2f80*/  IMAD R146, R2, R7, R11 ;  /* 0x0000000702927224 */ /* 0x000fe400078e020b */
[----:B------:R-:W-:Y:S01]  /*2f90*/  @!P4 IMAD.IADD R138, R138, 0x1, -R2 ;  /* 0x000000018a8ac824 */ /* 0x000fe200078e0a02 */
[----:B------:R-:W-:Y:S01]  /*2fa0*/  ISETP.GE.AND P4, PT, R17, RZ, PT ;  /* 0x000000ff1100720c */ /* 0x000fe20003f86270 */
[----:B------:R-:W-:Y:S01]  /*2fb0*/  IMAD.HI.U32 R5, R4, R9, RZ ;  /* 0x0000000904057227 */ /* 0x000fe200078e00ff */
[----:B------:R-:W-:-:S03]  /*2fc0*/  LOP3.LUT R17, R3, 0xf4, RZ, 0xfc, !PT ;  /* 0x000000f403117812 */ /* 0x000fc600078efcff */
[----:B------:R-:W-:Y:S01]  /*2fd0*/  IMAD.HI.U32 R7, R4, R15, RZ ;  /* 0x0000000f04077227 */ /* 0x000fe200078e00ff */
[----:B------:R-:W-:-:S03]  /*2fe0*/  IABS R11, R17 ;  /* 0x00000011000b7213 */ /* 0x000fc60000000000 */
[----:B------:R-:W-:Y:S01]  /*2ff0*/  @!P2 IMAD.MOV R138, RZ, RZ, -R138 ;  /* 0x000000ffff8aa224 */ /* 0x000fe200078e0a8a */
[----:B------:R-:W-:Y:S01]  /*3000*/  ISETP.GT.U32.AND P2, PT, R2, R146, PT ;  /* 0x000000920200720c */ /* 0x000fe20003f44070 */
[----:B------:R-:W-:Y:S02]  /*3010*/  IMAD.MOV R144, RZ, RZ, -R5 ;  /* 0x000000ffff907224 */ /* 0x000fe400078e0a05 */
[----:B------:R-:W-:Y:S02]  /*3020*/  IMAD.MOV R7, RZ, RZ, -R7 ;  /* 0x000000ffff077224 */ /* 0x000fe400078e0a07 */
[----:B------:R-:W-:-:S04]  /*3030*/  IMAD.HI.U32 R5, R4, R13, RZ ;  /* 0x0000000d04057227 */ /* 0x000fc800078e00ff */
[--C-:B------:R-:W-:Y:S02]  /*3040*/  @!P0 IMAD.IADD R142, R142, 0x1, -R2.reuse ;  /* 0x000000018e8e8824 */ /* 0x100fe400078e0a02 */
[----:B------:R-:W-:Y:S01]  /*3050*/  IMAD R150, R2, R7, R15 ;  /* 0x0000000702967224 */ /* 0x000fe200078e020f */
[C---:B------:R-:W-:Y:S01]  /*3060*/  LOP3.LUT R15, R3.reuse, 0xf0, RZ, 0xfc, !PT ;  /* 0x000000f0030f7812 */ /* 0x040fe200078efcff */
[----:B------:R-:W-:Y:S01]  /*3070*/  @!P1 IMAD.IADD R140, R140, 0x1, -R2 ;  /* 0x000000018c8c9824 */ /* 0x000fe200078e0a02 */
[C---:B------:R-:W-:Y:S01]  /*3080*/  ISETP.GT.U32.AND P0, PT, R2.reuse, R142, PT ;  /* 0x0000008e0200720c */ /* 0x040fe20003f04070 */
[----:B------:R-:W-:Y:S02]  /*3090*/  IMAD.MOV R5, RZ, RZ, -R5 ;  /* 0x000000ffff057224 */ /* 0x000fe400078e0a05 */
[----:B------:R-:W-:Y:S01]  /*30a0*/  @!P3 IMAD.MOV R140, RZ, RZ, -R140 ;  /* 0x000000ffff8cb224 */ /* 0x000fe200078e0a8c */
[C---:B------:R-:W-:Y:S01]  /*30b0*/  ISETP.GT.U32.AND P3, PT, R2.reuse, R150, PT ;  /* 0x000000960200720c */ /* 0x040fe20003f64070 */
[----:B------:R-:W-:Y:S01]  /*30c0*/  IMAD R148, R2, R5, R13 ;  /* 0x0000000502947224 */ /* 0x000fe200078e020d */
[----:B------:R-:W-:Y:S01]  /*30d0*/  LOP3.LUT R13, R3, 0xec, RZ, 0xfc, !PT ;  /* 0x000000ec030d7812 */ /* 0x000fe200078efcff */
[----:B------:R-:W-:-:S02]  /*30e0*/  @!P2 IMAD.IADD R146, R146, 0x1, -R2 ;  /* 0x000000019292a824 */ /* 0x000fc400078e0a02 */
[C---:B------:R-:W-:Y:S01]  /*30f0*/  IMAD R144, R2.reuse, R144, R9 ;  /* 0x0000009002907224 */ /* 0x040fe200078e0209 */
[----:B------:R-:W-:Y:S02]  /*3100*/  IABS R7, R13 ;  /* 0x0000000d00077213 */ /* 0x000fe40000000000 */
[----:B------:R-:W-:Y:S01]  /*3110*/  ISETP.GT.U32.AND P2, PT, R2, R146, PT ;  /* 0x000000920200720c */ /* 0x000fe20003f44070 */
[--C-:B------:R-:W-:Y:S01]  /*3120*/  @!P0 IMAD.IADD R142, R142, 0x1, -R2.reuse ;  /* 0x000000018e8e8824 */ /* 0x100fe200078e0a02 */
[----:B------:R-:W-:Y:S01]  /*3130*/  ISETP.GT.U32.AND P0, PT, R2, R144, PT ;  /* 0x000000900200720c */ /* 0x000fe20003f04070 */
[----:B------:R-:W-:Y:S01]  /*3140*/  IMAD.HI.U32 R5, R4, R7, RZ ;  /* 0x0000000704057227 */ /* 0x000fe200078e00ff */
[----:B------:R-:W-:Y:S02]  /*3150*/  ISETP.GT.U32.AND P1, PT, R2, R148, PT ;  /* 0x000000940200720c */ /* 0x000fe40003f24070 */
[----:B------:R-:W-:Y:S01]  /*3160*/  IABS R9, R15 ;  /* 0x0000000f00097213 */ /* 0x000fe20000000000 */
[----:B------:R-:W-:-:S02]  /*3170*/  @!P3 IMAD.IADD R150, R150, 0x1, -R2 ;  /* 0x000000019696b824 */ /* 0x000fc400078e0a02 */
[----:B------:R-:W-:Y:S02]  /*3180*/  IMAD.MOV R5, RZ, RZ, -R5 ;  /* 0x000000ffff057224 */ /* 0x000fe400078e0a05 */
[----:B------:R-:W-:Y:S01]  /*3190*/  @!P5 IMAD.MOV R142, RZ, RZ, -R142 ;  /* 0x000000ffff8ed224 */ /* 0x000fe200078e0a8e */
[C---:B------:R-:W-:Y:S01]  /*31a0*/  ISETP.GT.U32.AND P3, PT, R2.reuse, R150, PT ;  /* 0x000000960200720c */ /* 0x040fe20003f64070 */
[----:B------:R-:W-:Y:S01]  /*31b0*/  IMAD R152, R2, R5, R7 ;  /* 0x0000000502987224 */ /* 0x000fe200078e0207 */
[----:B------:R-:W-:Y:S01]  /*31c0*/  ISETP.GE.AND P5, PT, R19, RZ, PT ;  /* 0x000000ff1300720c */ /* 0x000fe20003fa6270 */
[----:B------:R-:W-:Y:S01]  /*31d0*/  IMAD.HI.U32 R5, R4, R9, RZ ;  /* 0x0000000904057227 */ /* 0x000fe200078e00ff */
[----:B------:R-:W-:-:S03]  /*31e0*/  LOP3.LUT R19, R3, 0x104, RZ, 0xfc, !PT ;  /* 0x0000010403137812 */ /* 0x000fc600078efcff */
[--C-:B------:R-:W-:Y:S01]  /*31f0*/  @!P2 IMAD.IADD R146, R146, 0x1, -R2.reuse ;  /* 0x000000019292a824 */ /* 0x100fe200078e0a02 */
[----:B------:R-:W-:Y:S01]  /*3200*/  ISETP.GT.U32.AND P2, PT, R2, R152, PT ;  /* 0x000000980200720c */ /* 0x000fe20003f44070 */
[----:B------:R-:W-:Y:S02]  /*3210*/  IMAD.MOV R5, RZ, RZ, -R5 ;  /* 0x000000ffff057224 */ /* 0x000fe400078e0a05 */
[--C-:B------:R-:W-:Y:S02]  /*3220*/  @!P0 IMAD.IADD R144, R144, 0x1, -R2.reuse ;  /* 0x0000000190908824 */ /* 0x100fe400078e0a02 */
[--C-:B------:R-:W-:Y:S02]  /*3230*/  @!P1 IMAD.IADD R148, R148, 0x1, -R2.reuse ;  /* 0x0000000194949824 */ /* 0x100fe400078e0a02 */
[C---:B------:R-:W-:Y:S01]  /*3240*/  IMAD R154, R2.reuse, R5, R9 ;  /* 0x00000005029a7224 */ /* 0x040fe200078e0209 */
[----:B------:R-:W-:Y:S01]  /*3250*/  ISETP.GT.U32.AND P0, PT, R2, R144, PT ;  /* 0x000000900200720c */ /* 0x000fe20003f04070 */
[----:B------:R-:W-:Y:S01]  /*3260*/  @!P3 IMAD.IADD R150, R150, 0x1, -R2 ;  /* 0x000000019696b824 */ /* 0x000fe200078e0a02 */
[----:B------:R-:W-:Y:S01]  /*3270*/  ISETP.GT.U32.AND P1, PT, R2, R148, PT ;  /* 0x000000940200720c */ /* 0x000fe20003f24070 */
[----:B------:R-:W-:Y:S01]  /*3280*/  IMAD.HI.U32 R7, R4, R11, RZ ;  /* 0x0000000b04077227 */ /* 0x000fe200078e00ff */
[----:B------:R-:W-:-:S02]  /*3290*/  ISETP.GT.U32.AND P3, PT, R2, R154, PT ;  /* 0x0000009a0200720c */ /* 0x000fc40003f64070 */
[----:B------:R-:W-:Y:S01]  /*32a0*/  LOP3.LUT R5, R3, 0xf8, RZ, 0xfc, !PT ;  /* 0x000000f803057812 */ /* 0x000fe200078efcff */
[----:B------:R-:W-:Y:S02]  /*32b0*/  @!P2 IMAD.IADD R152, R152, 0x1, -R2 ;  /* 0x000000019898a824 */ /* 0x000fe400078e0a02 */
[----:B------:R-:W-:Y:S01]  /*32c0*/  IMAD.MOV R7, RZ, RZ, -R7 ;  /* 0x000000ffff077224 */ /* 0x000fe200078e0a07 */
[----:B------:R-:W-:Y:S01]  /*32d0*/  IABS R9, R5 ;  /* 0x0000000500097213 */ /* 0x000fe20000000000 */
[----:B------:R-:W-:Y:S01]  /*32e0*/  @!P4 IMAD.MOV R146, RZ, RZ, -R146 ;  /* 0x000000ffff92c224 */ /* 0x000fe200078e0a92 */
[----:B------:R-:W-:Y:S01]  /*32f0*/  ISETP.GT.U32.AND P2, PT, R2, R152, PT ;  /* 0x000000980200720c */ /* 0x000fe20003f44070 */
[--C-:B------:R-:W-:Y:S01]  /*3300*/  @!P0 IMAD.IADD R144, R144, 0x1, -R2.reuse ;  /* 0x0000000190908824 */ /* 0x100fe200078e0a02 */
[----:B------:R-:W-:Y:S01]  /*3310*/  ISETP.GE.AND P0, PT, R21, RZ, PT ;  /* 0x000000ff1500720c */ /* 0x000fe20003f06270 */
[--C-:B------:R-:W-:Y:S01]  /*3320*/  @!P1 IMAD.IADD R148, R148, 0x1, -R2.reuse ;  /* 0x0000000194949824 */ /* 0x100fe200078e0a02 */
[----:B------:R-:W-:Y:S01]  /*3330*/  ISETP.GE.AND P1, PT, R17, RZ, PT ;  /* 0x000000ff1100720c */ /* 0x000fe20003f26270 */
[----:B------:R-:W-:Y:S01]  /*3340*/  @!P3 IMAD.IADD R154, R154, 0x1, -R2 ;  /* 0x000000019a9ab824 */ /* 0x000fe200078e0a02 */
[C---:B------:R-:W-:Y:S01]  /*3350*/  LOP3.LUT R17, R3.reuse, 0x100, RZ, 0xfc, !PT ;  /* 0x0000010003117812 */ /* 0x040fe200078efcff */
[----:B------:R-:W-:Y:S01]  /*3360*/  IMAD R160, R2, R7, R11 ;  /* 0x0000000702a07224 */ /* 0x000fe200078e020b */
[----:B------:R-:W-:Y:S01]  /*3370*/  LOP3.LUT R7, R3, 0xfc, RZ, 0xfc, !PT ;  /* 0x000000fc03077812 */ /* 0x000fe200078efcff */
[----:B------:R-:W-:Y:S01]  /*3380*/  @!P5 IMAD.MOV R148, RZ, RZ, -R148 ;  /* 0x000000ffff94d224 */ /* 0x000fe200078e0a94 */
[----:B------:R-:W-:Y:S01]  /*3390*/  ISETP.GE.AND P5, PT, R5, RZ, PT ;  /* 0x000000ff0500720c */ /* 0x000fe20003fa6270 */
[----:B------:R-:W-:Y:S01]  /*33a0*/  IMAD.HI.U32 R5, R4, R9, RZ ;  /* 0x0000000904057227 */ /* 0x000fe200078e00ff */
[----:B------:R-:W-:-:S02]  /*33b0*/  ISETP.GT.U32.AND P3, PT, R2, R154, PT ;  /* 0x0000009a0200720c */ /* 0x000fc40003f64070 */
[----:B------:R-:W-:Y:S01]  /*33c0*/  IABS R11, R7 ;  /* 0x00000007000b7213 */ /* 0x000fe20000000000 */
[----:B------:R-:W-:Y:S01]  /*33d0*/  @!P2 IMAD.IADD R152, R152, 0x1, -R2 ;  /* 0x000000019898a824 */ /* 0x000fe200078e0a02 */
[----:B------:R-:W-:Y:S01]  /*33e0*/  ISETP.GT.U32.AND P2, PT, R2, R160, PT ;  /* 0x000000a00200720c */ /* 0x000fe20003f44070 */
[----:B------:R-:W-:Y:S01]  /*33f0*/  IMAD.MOV R5, RZ, RZ, -R5 ;  /* 0x000000ffff057224 */ /* 0x000fe200078e0a05 */
[----:B------:R-:W-:Y:S01]  /*3400*/  ISETP.GE.AND P4, PT, R15, RZ, PT ;  /* 0x000000ff0f00720c */ /* 0x000fe20003f86270 */
[----:B------:R-:W-:Y:S01]  /*3410*/  @!P6 IMAD.MOV R144, RZ, RZ, -R144 ;  /* 0x000000ffff90e224 */ /* 0x000fe200078e0a90 */
[----:B------:R-:W-:Y:S01]  /*3420*/  ISETP.GE.AND P6, PT, R13, RZ, PT ;  /* 0x000000ff0d00720c */ /* 0x000fe20003fc6270 */
[----:B------:R-:W-:Y:S01]  /*3430*/  @!P0 IMAD.MOV R150, RZ, RZ, -R150 ;  /* 0x000000ffff968224 */ /* 0x000fe200078e0a96 */
[----:B------:R-:W-:Y:S01]  /*3440*/  ISETP.GE.AND P0, PT, R7, RZ, PT ;  /* 0x000000ff0700720c */ /* 0x000fe20003f06270 */
[----:B------:R-:W-:Y:S01]  /*3450*/  IMAD.HI.U32 R7, R4, R11, RZ ;  /* 0x0000000b04077227 */ /* 0x000fe200078e00ff */
[----:B------:R-:W-:-:S02]  /*3460*/  IABS R13, R17 ;  /* 0x00000011000d7213 */ /* 0x000fc40000000000 */
[----:B------:R-:W-:Y:S01]  /*3470*/  IABS R15, R19 ;  /* 0x00000013000f7213 */ /* 0x000fe20000000000 */
[----:B------:R-:W-:Y:S01]  /*3480*/  IMAD R158, R2, R5, R9 ;  /* 0x00000005029e7224 */ /* 0x000fe200078e0209 */
[----:B------:R-:W-:Y:S01]  /*3490*/  LOP3.LUT R21, R3, 0x10c, RZ, 0xfc, !PT ;  /* 0x0000010c03157812 */ /* 0x000fe200078efcff */
[----:B------:R-:W-:Y:S02]  /*34a0*/  IMAD.MOV R7, RZ, RZ, -R7 ;  /* 0x000000ffff077224 */ /* 0x000fe400078e0a07 */
[--C-:B------:R-:W-:Y:S01]  /*34b0*/  @!P3 IMAD.IADD R154, R154, 0x1, -R2.reuse ;  /* 0x000000019a9ab824 */ /* 0x100fe200078e0a02 */
[C---:B------:R-:W-:Y:S01]  /*34c0*/  ISETP.GT.U32.AND P3, PT, R2.reuse, R158, PT ;  /* 0x0000009e0200720c */ /* 0x040fe20003f64070 */
[----:B------:R-:W-:Y:S01]  /*34d0*/  IMAD R156, R2, R7, R11 ;  /* 0x00000007029c7224 */ /* 0x000fe200078e020b */
[----:B------:R-:W-:Y:S01]  /*34e0*/  IABS R11, R21 ;  /* 0x00000015000b7213 */ /* 0x000fe20000000000 */
[----:B------:R-:W-:Y:S02]  /*34f0*/  @!P2 IMAD.IADD R160, R160, 0x1, -R2 ;  /* 0x00000001a0a0a824 */ /* 0x000fe400078e0a02 */
[----:B------:R-:W-:Y:S01]  /*3500*/  @!P6 IMAD.MOV R152, RZ, RZ, -R152 ;  /* 0x000000ffff98e224 */ /* 0x000fe200078e0a98 */
[----:B------:R-:W-:Y:S01]  /*3510*/  ISETP.GT.U32.AND P6, PT, R2, R156, PT ;  /* 0x0000009c0200720c */ /* 0x000fe20003fc4070 */
[----:B------:R-:W-:Y:S01]  /*3520*/  IMAD.HI.U32 R5, R4, R13, RZ ;  /* 0x0000000d04057227 */ /* 0x000fe200078e00ff */
[----:B------:R-:W-:-:S03]  /*3530*/  ISETP.GT.U32.AND P2, PT, R2, R160, PT ;  /* 0x000000a00200720c */ /* 0x000fc60003f44070 */
[----:B------:R-:W-:Y:S02]  /*3540*/  IMAD.MOV R5, RZ, RZ, -R5 ;  /* 0x000000ffff057224 */ /* 0x000fe400078e0a05 */
[----:B------:R-:W-:Y:S02]  /*3550*/  @!P3 IMAD.IADD R158, R158, 0x1, -R2 ;  /* 0x000000019e9eb824 */ /* 0x000fe400078e0a02 */
[----:B------:R-:W-:-:S03]  /*3560*/  IMAD.HI.U32 R7, R4, R15, RZ ;  /* 0x0000000f04077227 */ /* 0x000fc600078e00ff */
[----:B------:R-:W-:Y:S01]  /*3570*/  ISETP.GT.U32.AND P3, PT, R2, R158, PT ;  /* 0x0000009e0200720c */ /* 0x000fe20003f64070 */
[--C-:B------:R-:W-:Y:S02]  /*3580*/  @!P6 IMAD.IADD R156, R156, 0x1, -R2.reuse ;  /* 0x000000019c9ce824 */ /* 0x100fe400078e0a02 */
[----:B------:R-:W-:Y:S01]  /*3590*/  @!P2 IMAD.IADD R160, R160, 0x1, -R2 ;  /* 0x00000001a0a0a824 */ /* 0x000fe200078e0a02 */
[----:B------:R-:W-:Y:S01]  /*35a0*/  ISETP.GE.AND P2, PT, R19, RZ, PT ;  /* 0x000000ff1300720c */ /* 0x000fe20003f46270 */
[C---:B------:R-:W-:Y:S01]  /*35b0*/  IMAD R170, R2.reuse, R5, R13 ;  /* 0x0000000502aa7224 */ /* 0x040fe200078e020d */
[----:B------:R-:W-:Y:S01]  /*35c0*/  LOP3.LUT R19, R3, 0x108, RZ, 0xfc, !PT ;  /* 0x0000010803137812 */ /* 0x000fe200078efcff */
[----:B------:R-:W-:Y:S01]  /*35d0*/  IMAD.MOV R7, RZ, RZ, -R7 ;  /* 0x000000ffff077224 */ /* 0x000fe200078e0a07 */
[C---:B------:R-:W-:Y:S01]  /*35e0*/  ISETP.GT.U32.AND P6, PT, R2.reuse, R156, PT ;  /* 0x0000009c0200720c */ /* 0x040fe20003fc4070 */
[----:B------:R-:W-:Y:S01]  /*35f0*/  @!P4 IMAD.MOV R154, RZ, RZ, -R154 ;  /* 0x000000ffff9ac224 */ /* 0x000fe200078e0a9a */
[----:B------:R-:W-:Y:S01]  /*3600*/  IABS R9, R19 ;  /* 0x0000001300097213 */ /* 0x000fe20000000000 */
[----:B------:R-:W-:Y:S01]  /*3610*/  IMAD R162, R2, R7, R15 ;  /* 0x0000000702a27224 */ /* 0x000fe200078e020f */
[----:B------:R-:W-:Y:S01]  /*3620*/  ISETP.GE.AND P4, PT, R17, RZ, PT ;  /* 0x000000ff1100720c */ /* 0x000fe20003f86270 */
[----:B------:R-:W-:Y:S01]  /*3630*/  @!P3 IMAD.IADD R158, R158, 0x1, -R2 ;  /* 0x000000019e9eb824 */ /* 0x000fe200078e0a02 */
[----:B------:R-:W-:Y:S01]  /*3640*/  ISETP.GT.U32.AND P3, PT, R2, R170, PT ;  /* 0x000000aa0200720c */ /* 0x000fe20003f64070 */
[----:B------:R-:W-:Y:S01]  /*3650*/  IMAD.HI.U32 R5, R4, R9, RZ ;  /* 0x0000000904057227 */ /* 0x000fe200078e00ff */
[----:B------:R-:W-:-:S02]  /*3660*/  IABS R13, R23 ;  /* 0x00000017000d7213 */ /* 0x000fc40000000000 */
[----:B------:R-:W-:Y:S01]  /*3670*/  IABS R15, R25 ;  /* 0x00000019000f7213 */ /* 0x000fe20000000000 */
[----:B------:R-:W-:Y:S01]  /*3680*/  IMAD.MOV R166, RZ, RZ, -R5 ;  /* 0x000000ffffa67224 */ /* 0x000fe200078e0a05 */
[----:B------:R-:W-:Y:S01]  /*3690*/  IABS R17, R27 ;  /* 0x0000001b00117213 */ /* 0x000fe20000000000 */
[----:B------:R-:W-:Y:S01]  /*36a0*/  @!P6 IMAD.IADD R156, R156, 0x1, -R2 ;  /* 0x000000019c9ce824 */ /* 0x000fe200078e0a02 */
[----:B------:R-:W-:Y:S01]  /*36b0*/  ISETP.GT.U32.AND P6, PT, R2, R162, PT ;  /* 0x000000a20200720c */ /* 0x000fe20003fc4070 */
[----:B------:R-:W-:-:S04]  /*36c0*/  IMAD.HI.U32 R5, R4, R11, RZ ;  /* 0x0000000b04057227 */ /* 0x000fc800078e00ff */
[----:B------:R-:W-:Y:S02]  /*36d0*/  IMAD R166, R2, R166, R9 ;  /* 0x000000a602a67224 */ /* 0x000fe400078e0209 */
[----:B------:R-:W-:Y:S02]  /*36e0*/  IMAD.MOV R164, RZ, RZ, -R5 ;  /* 0x000000ffffa47224 */ /* 0x000fe400078e0a05 */
[--C-:B------:R-:W-:Y:S01]  /*36f0*/  @!P3 IMAD.IADD R170, R170, 0x1, -R2.reuse ;  /* 0x00000001aaaab824 */ /* 0x100fe200078e0a02 */
[C---:B------:R-:W-:Y:S01]  /*3700*/  ISETP.GT.U32.AND P3, PT, R2.reuse, R166, PT ;  /* 0x000000a60200720c */ /* 0x040fe20003f64070 */
[----:B------:R-:W-:Y:S02]  /*3710*/  IMAD R164, R2, R164, R11 ;  /* 0x000000a402a47224 */ /* 0x000fe400078e020b */
[----:B------:R-:W-:Y:S02]  /*3720*/  @!P6 IMAD.IADD R162, R162, 0x1, -R2 ;  /* 0x00000001a2a2e824 */ /* 0x000fe400078e0a02 */
[----:B------:R-:W-:Y:S01]  /*3730*/  @!P5 IMAD.MOV R158, RZ, RZ, -R158 ;  /* 0x000000ffff9ed224 */ /* 0x000fe200078e0a9e */
[----:B------:R-:W-:Y:S01]  /*3740*/  ISETP.GT.U32.AND P6, PT, R2, R164, PT ;  /* 0x000000a40200720c */ /* 0x000fe20003fc4070 */
[----:B------:R-:W-:-:S04]  /*3750*/  IMAD.HI.U32 R7, R4, R13, RZ ;  /* 0x0000000d04077227 */ /* 0x000fc800078e00ff */
[----:B------:R-:W-:-:S04]  /*3760*/  IMAD.HI.U32 R9, R4, R15, RZ ;  /* 0x0000000f04097227 */ /* 0x000fc800078e00ff */
[----:B------:R-:W-:Y:S01]  /*3770*/  @!P3 IMAD.IADD R166, R166, 0x1, -R2 ;  /* 0x00000001a6a6b824 */ /* 0x000fe200078e0a02 */
[----:B------:R-:W-:Y:S01]  /*3780*/  ISETP.GT.U32.AND P3, PT, R2, R170, PT ;  /* 0x000000aa0200720c */ /* 0x000fe20003f64070 */
[----:B------:R-:W-:-:S03]  /*3790*/  IMAD.HI.U32 R5, R4, R17, RZ ;  /* 0x0000001104057227 */ /* 0x000fc600078e00ff */
[C---:B------:R-:W-:Y:S01]  /*37a0*/  ISETP.GT.U32.AND P5, PT, R2.reuse, R166, PT ;  /* 0x000000a60200720c */ /* 0x040fe20003fa4070 */
[----:B------:R-:W-:Y:S01]  /*37b0*/  @!P1 IMAD.MOV R160, RZ, RZ, -R160 ;  /* 0x000000ffffa09224 */ /* 0x000fe200078e0aa0 */
[----:B------:R-:W-:Y:S01]  /*37c0*/  ISETP.GT.U32.AND P1, PT, R2, R162, PT ;  /* 0x000000a20200720c */ /* 0x000fe20003f24070 */
[----:B------:R-:W-:Y:S02]  /*37d0*/  @!P6 IMAD.IADD R164, R164, 0x1, -R2 ;  /* 0x00000001a4a4e824 */ /* 0x000fe400078e0a02 */
[----:B------:R-:W-:Y:S02]  /*37e0*/  IMAD.MOV R7, RZ, RZ, -R7 ;  /* 0x000000ffff077224 */ /* 0x000fe400078e0a07 */
[----:B------:R-:W-:Y:S01]  /*37f0*/  IMAD.MOV R9, RZ, RZ, -R9 ;  /* 0x000000ffff097224 */ /* 0x000fe200078e0a09 */
[C---:B------:R-:W-:Y:S01]  /*3800*/  ISETP.GT.U32.AND P6, PT, R2.reuse, R164, PT ;  /* 0x000000a40200720c */ /* 0x040fe20003fc4070 */
[----:B------:R-:W-:Y:S02]  /*3810*/  IMAD.MOV R5, RZ, RZ, -R5 ;  /* 0x000000ffff057224 */ /* 0x000fe400078e0a05 */
[C---:B------:R-:W-:Y:S01]  /*3820*/  IMAD R168, R2.reuse, R7, R13 ;  /* 0x0000000702a87224 */ /* 0x040fe200078e020d */
[C---:B------:R-:W-:Y:S01]  /*3830*/  LOP3.LUT R13, R3.reuse, 0x11c, RZ, 0xfc, !PT ;  /* 0x0000011c030d7812 */ /* 0x040fe200078efcff */
[C---:B------:R-:W-:Y:S01]  /*3840*/  IMAD R172, R2.reuse, R9, R15 ;  /* 0x0000000902ac7224 */ /* 0x040fe200078e020f */
[----:B------:R-:W-:Y:S01]  /*3850*/  LOP3.LUT R15, R3, 0x120, RZ, 0xfc, !PT ;  /* 0x00000120030f7812 */ /* 0x000fe200078efcff */
[----:B------:R-:W-:Y:S01]  /*3860*/  IMAD R174, R2, R5, R17 ;  /* 0x0000000502ae7224 */ /* 0x000fe200078e0211 */
[----:B------:R-:W-:Y:S01]  /*3870*/  IABS R9, R13 ;  /* 0x0000000d00097213 */ /* 0x000fe20000000000 */
[----:B------:R-:W-:Y:S01]  /*3880*/  @!P0 IMAD.MOV R156, RZ, RZ, -R156 ;  /* 0x000000ffff9c8224 */ /* 0x000fe200078e0a9c */
[----:B------:R-:W-:Y:S01]  /*3890*/  IABS R11, R15 ;  /* 0x0000000f000b7213 */ /* 0x000fe20000000000 */
[--C-:B------:R-:W-:Y:S01]  /*38a0*/  @!P5 IMAD.IADD R166, R166, 0x1, -R2.reuse ;  /* 0x00000001a6a6d824 */ /* 0x100fe200078e0a02 */
[----:B------:R-:W-:Y:S01]  /*38b0*/  ISETP.GT.U32.AND P0, PT, R2, R168, PT ;  /* 0x000000a80200720c */ /* 0x000fe20003f04070 */
[----:B------:R-:W-:Y:S01]  /*38c0*/  @!P1 IMAD.IADD R162, R162, 0x1, -R2 ;  /* 0x00000001a2a29824 */ /* 0x000fe200078e0a02 */
[----:B------:R-:W-:Y:S01]  /*38d0*/  ISETP.GT.U32.AND P5, PT, R2, R174, PT ;  /* 0x000000ae0200720c */ /* 0x000fe20003fa4070 */
[----:B------:R-:W-:Y:S01]  /*38e0*/  IMAD.HI.U32 R5, R4, R9, RZ ;  /* 0x0000000904057227 */ /* 0x000fe200078e00ff */
[----:B------:R-:W-:-:S02]  /*38f0*/  ISETP.GE.AND P1, PT, R19, RZ, PT ;  /* 0x000000ff1300720c */ /* 0x000fc40003f26270 */
[C---:B------:R-:W-:Y:S01]  /*3900*/  LOP3.LUT R17, R3.reuse, 0x128, RZ, 0xfc, !PT ;  /* 0x0000012803117812 */ /* 0x040fe200078efcff */
[----:B------:R-:W-:Y:S01]  /*3910*/  IMAD.HI.U32 R7, R4, R11, RZ ;  /* 0x0000000b04077227 */ /* 0x000fe200078e00ff */
[----:B------:R-:W-:-:S03]  /*3920*/  LOP3.LUT R19, R3, 0x13c, RZ, 0xfc, !PT ;  /* 0x0000013c03137812 */ /* 0x000fc600078efcff */
[--C-:B------:R-:W-:Y:S01]  /*3930*/  @!P3 IMAD.IADD R170, R170, 0x1, -R2.reuse ;  /* 0x00000001aaaab824 */ /* 0x100fe200078e0a02 */
[----:B------:R-:W-:Y:S01]  /*3940*/  ISETP.GT.U32.AND P3, PT, R2, R172, PT ;  /* 0x000000ac0200720c */ /* 0x000fe20003f64070 */
[--C-:B------:R-:W-:Y:S01]  /*3950*/  @!P6 IMAD.IADD R164, R164, 0x1, -R2.reuse ;  /* 0x00000001a4a4e824 */ /* 0x100fe200078e0a02 */
[----:B------:R-:W-:Y:S01]  /*3960*/  ISETP.GE.AND P6, PT, R21, RZ, PT ;  /* 0x000000ff1500720c */ /* 0x000fe20003fc6270 */
[----:B------:R-:W-:Y:S01]  /*3970*/  IMAD.MOV R5, RZ, RZ, -R5 ;  /* 0x000000ffff057224 */ /* 0x000fe200078e0a05 */
[----:B------:R-:W-:Y:S01]  /*3980*/  LOP3.LUT R21, R3, 0x140, RZ, 0xfc, !PT ;  /* 0x0000014003157812 */ /* 0x000fe200078efcff */
[----:B------:R-:W-:Y:S02]  /*3990*/  IMAD.MOV R7, RZ, RZ, -R7 ;  /* 0x000000ffff077224 */ /* 0x000fe400078e0a07 */
[--C-:B------:R-:W-:Y:S01]  /*39a0*/  @!P0 IMAD.IADD R168, R168, 0x1, -R2.reuse ;  /* 0x00000001a8a88824 */ /* 0x100fe200078e0a02 */
[----:B------:R-:W-:Y:S01]  /*39b0*/  ISETP.GE.AND P0, PT, R23, RZ, PT ;  /* 0x000000ff1700720c */ /* 0x000fe20003f06270 */
[C---:B------:R-:W-:Y:S01]  /*39c0*/  IMAD R176, R2.reuse, R5, R9 ;  /* 0x0000000502b07224 */ /* 0x040fe200078e0209 */
[C---:B------:R-:W-:Y:S01]  /*39d0*/  LOP3.LUT R23, R3.reuse, 0x144, RZ, 0xfc, !PT ;  /* 0x0000014403177812 */ /* 0x040fe200078efcff */
[----:B------:R-:W-:Y:S01]  /*39e0*/  IMAD R178, R2, R7, R11 ;  /* 0x0000000702b27224 */ /* 0x000fe200078e020b */
[----:B------:R-:W-:Y:S01]  /*39f0*/  LOP3.LUT R7, R3, 0x124, RZ, 0xfc, !PT ;  /* 0x0000012403077812 */ /* 0x000fe200078efcff */
[----:B------:R-:W-:Y:S01]  /*3a00*/  @!P5 IMAD.IADD R174, R174, 0x1, -R2 ;  /* 0x00000001aeaed824 */ /* 0x000fe200078e0a02 */
[----:B------:R-:W-:Y:S01]  /*3a10*/  IABS R11, R17 ;  /* 0x00000011000b7213 */ /* 0x000fe20000000000 */
[----:B------:R-:W-:Y:S01]  /*3a20*/  @!P4 IMAD.MOV R170, RZ, RZ, -R170 ;  /* 0x000000ffffaac224 */ /* 0x000fe200078e0aaa */
[C---:B------:R-:W-:Y:S01]  /*3a30*/  ISETP.GT.U32.AND P4, PT, R2.reuse, R168, PT ;  /* 0x000000a80200720c */ /* 0x040fe20003f84070 */
[----:B------:R-:W-:Y:S01]  /*3a40*/  @!P1 IMAD.MOV R166, RZ, RZ, -R166 ;  /* 0x000000ffffa69224 */ /* 0x000fe200078e0aa6 */
[----:B------:R-:W-:Y:S01]  /*3a50*/  ISETP.GT.U32.AND P5, PT, R2, R174, PT ;  /* 0x000000ae0200720c */ /* 0x000fe20003fa4070 */
[----:B------:R-:W-:Y:S01]  /*3a60*/  @!P3 IMAD.IADD R172, R172, 0x1, -R2 ;  /* 0x00000001acacb824 */ /* 0x000fe200078e0a02 */
[----:B------:R-:W-:Y:S01]  /*3a70*/  ISETP.GT.U32.AND P1, PT, R2, R176, PT ;  /* 0x000000b00200720c */ /* 0x000fe20003f24070 */
[----:B------:R-:W-:Y:S01]  /*3a80*/  @!P6 IMAD.MOV R164, RZ, RZ, -R164 ;  /* 0x000000ffffa4e224 */ /* 0x000fe200078e0aa4 */
[----:B------:R-:W-:Y:S01]  /*3a90*/  IABS R9, R7 ;  /* 0x0000000700097213 */ /* 0x000fe20000000000 */
[----:B------:R-:W-:Y:S01]  /*3aa0*/  @!P2 IMAD.MOV R162, RZ, RZ, -R162 ;  /* 0x000000ffffa2a224 */ /* 0x000fe200078e0aa2 */
[----:B------:R-:W-:-:S02]  /*3ab0*/  ISETP.GE.AND P6, PT, R27, RZ, PT ;  /* 0x000000ff1b00720c */ /* 0x000fc40003fc6270 */
[----:B------:R-:W-:Y:S01]  /*3ac0*/  ISETP.GT.U32.AND P2, PT, R2, R172, PT ;  /* 0x000000ac0200720c */ /* 0x000fe20003f44070 */
[----:B------:R-:W-:Y:S01]  /*3ad0*/  IMAD.HI.U32 R5, R4, R9, RZ ;  /* 0x0000000904057227 */ /* 0x000fe200078e00ff */
[----:B------:R-:W-:Y:S02]  /*3ae0*/  ISETP.GE.AND P3, PT, R25, RZ, PT ;  /* 0x000000ff1900720c */ /* 0x000fe40003f66270 */
[----:B------:R-:W-:Y:S01]  /*3af0*/  LOP3.LUT R25, R3, 0x18c, RZ, 0xfc, !PT ;  /* 0x0000018c03197812 */ /* 0x000fe200078efcff */
[----:B------:R-:W-:Y:S02]  /*3b00*/  IMAD.MOV R5, RZ, RZ, -R5 ;  /* 0x000000ffff057224 */ /* 0x000fe400078e0a05 */
[--C-:B------:R-:W-:Y:S01]  /*3b10*/  @!P4 IMAD.IADD R168, R168, 0x1, -R2.reuse ;  /* 0x00000001a8a8c824 */ /* 0x100fe200078e0a02 */
[----:B------:R-:W-:Y:S01]  /*3b20*/  ISETP.GT.U32.AND P4, PT, R2, R178, PT ;  /* 0x000000b20200720c */ /* 0x000fe20003f84070 */
[--C-:B------:R-:W-:Y:S01]  /*3b30*/  @!P5 IMAD.IADD R174, R174, 0x1, -R2.reuse ;  /* 0x00000001aeaed824 */ /* 0x100fe200078e0a02 */
[----:B------:R-:W-:Y:S01]  /*3b40*/  ISETP.GE.AND P5, PT, R15, RZ, PT ;  /* 0x000000ff0f00720c */ /* 0x000fe20003fa6270 */
[----:B------:R-:W-:Y:S01]  /*3b50*/  @!P1 IMAD.IADD R176, R176, 0x1, -R2 ;  /* 0x00000001b0b09824 */ /* 0x000fe200078e0a02 */
[----:B------:R-:W-:Y:S01]  /*3b60*/  ISETP.GE.AND P1, PT, R7, RZ, PT ;  /* 0x000000ff0700720c */ /* 0x000fe20003f26270 */
[C---:B------:R-:W-:Y:S01]  /*3b70*/  IMAD R180, R2.reuse, R5, R9 ;  /* 0x0000000502b47224 */ /* 0x040fe200078e0209 */
[----:B------:R-:W-:Y:S01]  /*3b80*/  LOP3.LUT R5, R3, 0x12c, RZ, 0xfc, !PT ;  /* 0x0000012c03057812 */ /* 0x000fe200078efcff */
[----:B------:R-:W-:Y:S01]  /*3b90*/  @!P0 IMAD.MOV R168, RZ, RZ, -R168 ;  /* 0x000000ffffa88224 */ /* 0x000fe200078e0aa8 */
[C---:B------:R-:W-:Y:S01]  /*3ba0*/  ISETP.GT.U32.AND P0, PT, R2.reuse, R176, PT ;  /* 0x000000b00200720c */ /* 0x040fe20003f04070 */
[----:B------:R-:W-:Y:S01]  /*3bb0*/  @!P6 IMAD.MOV R174, RZ, RZ, -R174 ;  /* 0x000000ffffaee224 */ /* 0x000fe200078e0aae */
[----:B------:R-:W-:Y:S01]  /*3bc0*/  ISETP.GT.U32.AND P6, PT, R2, R180, PT ;  /* 0x000000b40200720c */ /* 0x000fe20003fc4070 */
[--C-:B------:R-:W-:Y:S01]  /*3bd0*/  @!P2 IMAD.IADD R172, R172, 0x1, -R2.reuse ;  /* 0x00000001acaca824 */ /* 0x100fe200078e0a02 */
[----:B------:R-:W-:Y:S01]  /*3be0*/  ISETP.GE.AND P2, PT, R13, RZ, PT ;  /* 0x000000ff0d00720c */ /* 0x000fe20003f46270 */
[----:B------:R-:W-:-:S02]  /*3bf0*/  @!P4 IMAD.IADD R178, R178, 0x1, -R2 ;  /* 0x00000001b2b2c824 */ /* 0x000fc400078e0a02 */
[----:B------:R-:W-:Y:S01]  /*3c00*/  @!P3 IMAD.MOV R172, RZ, RZ, -R172 ;  /* 0x000000ffffacb224 */ /* 0x000fe200078e0aac */
[----:B------:R-:W-:Y:S01]  /*3c10*/  ISETP.GE.AND P3, PT, R17, RZ, PT ;  /* 0x000000ff1100720c */ /* 0x000fe20003f66270 */
[----:B------:R-:W-:Y:S01]  /*3c20*/  IMAD.HI.U32 R7, R4, R11, RZ ;  /* 0x0000000b04077227 */ /* 0x000fe200078e00ff */
[----:B------:R-:W-:Y:S02]  /*3c30*/  LOP3.LUT R17, R3, 0x134, RZ, 0xfc, !PT ;  /* 0x0000013403117812 */ /* 0x000fe400078efcff */
[----:B------:R-:W-:Y:S01]  /*3c40*/  ISETP.GT.U32.AND P4, PT, R2, R178, PT ;  /* 0x000000b20200720c */ /* 0x000fe20003f84070 */
[--C-:B------:R-:W-:Y:S01]  /*3c50*/  @!P0 IMAD.IADD R176, R176, 0x1, -R2.reuse ;  /* 0x00000001b0b08824 */ /* 0x100fe200078e0a02 */
[----:B------:R-:W-:Y:S01]  /*3c60*/  IABS R15, R17 ;  /* 0x00000011000f7213 */ /* 0x000fe20000000000 */
[----:B------:R-:W-:Y:S01]  /*3c70*/  @!P6 IMAD.IADD R180, R180, 0x1, -R2 ;  /* 0x00000001b4b4e824 */ /* 0x000fe200078e0a02 */
[----:B------:R-:W-:Y:S01]  /*3c80*/  ISETP.GE.AND P0, PT, R5, RZ, PT ;  /* 0x000000ff0500720c */ /* 0x000fe20003f06270 */
[----:B------:R-:W-:-:S02]  /*3c90*/  @!P2 IMAD.MOV R176, RZ, RZ, -R176 ;  /* 0x000000ffffb0a224 */ /* 0x000fc400078e0ab0 */
[----:B------:R-:W-:Y:S01]  /*3ca0*/  IMAD.MOV R7, RZ, RZ, -R7 ;  /* 0x000000ffff077224 */ /* 0x000fe200078e0a07 */
[----:B------:R-:W-:Y:S01]  /*3cb0*/  ISETP.GT.U32.AND P2, PT, R2, R180, PT ;  /* 0x000000b40200720c */ /* 0x000fe20003f44070 */
[----:B------:R-:W-:-:S04]  /*3cc0*/  IMAD.HI.U32 R9, R4, R15, RZ ;  /* 0x0000000f04097227 */ /* 0x000fc800078e00ff */
[----:B------:R-:W-:Y:S01]  /*3cd0*/  IMAD R182, R2, R7, R11 ;  /* 0x0000000702b67224 */ /* 0x000fe200078e020b */
[----:B------:R-:W-:Y:S01]  /*3ce0*/  LOP3.LUT R7, R3, 0x130, RZ, 0xfc, !PT ;  /* 0x0000013003077812 */ /* 0x000fe200078efcff */
[----:B------:R-:W-:Y:S01]  /*3cf0*/  IMAD.MOV R9, RZ, RZ, -R9 ;  /* 0x000000ffff097224 */ /* 0x000fe200078e0a09 */
[----:B------:R-:W-:Y:S01]  /*3d00*/  IABS R11, R5 ;  /* 0x00000005000b7213 */ /* 0x000fe20000000000 */
[--C-:B------:R-:W-:Y:S01]  /*3d10*/  @!P4 IMAD.IADD R178, R178, 0x1, -R2.reuse ;  /* 0x00000001b2b2c824 */ /* 0x100fe200078e0a02 */
[----:B------:R-:W-:Y:S01]  /*3d20*/  IABS R13, R7 ;  /* 0x00000007000d7213 */ /* 0x000fe20000000000 */
[----:B------:R-:W-:Y:S01]  /*3d30*/  IMAD R188, R2, R9, R15 ;  /* 0x0000000902bc7224 */ /* 0x000fe200078e020f */
[----:B------:R-:W-:Y:S01]  /*3d40*/  ISETP.GE.AND P6, PT, R7, RZ, PT ;  /* 0x000000ff0700720c */ /* 0x000fe20003fc6270 */
[----:B------:R-:W-:Y:S01]  /*3d50*/  IMAD.HI.U32 R5, R4, R11, RZ ;  /* 0x0000000b04057227 */ /* 0x000fe200078e00ff */
[----:B------:R-:W-:Y:S02]  /*3d60*/  ISETP.GT.U32.AND P4, PT, R2, R182, PT ;  /* 0x000000b60200720c */ /* 0x000fe40003f84070 */
[----:B------:R-:W-:Y:S01]  /*3d70*/  IABS R15, R23 ;  /* 0x00000017000f7213 */ /* 0x000fe20000000000 */
[----:B------:R-:W-:-:S02]  /*3d80*/  @!P2 IMAD.IADD R180, R180, 0x1, -R2 ;  /* 0x00000001b4b4a824 */ /* 0x000fc400078e0a02 */
[----:B------:R-:W-:-:S04]  /*3d90*/  IMAD.HI.U32 R7, R4, R13, RZ ;  /* 0x0000000d04077227 */ /* 0x000fc800078e00ff */
[----:B------:R-:W-:Y:S02]  /*3da0*/  IMAD.MOV R5, RZ, RZ, -R5 ;  /* 0x000000ffff057224 */ /* 0x000fe400078e0a05 */
[----:B------:R-:W-:Y:S01]  /*3db0*/  @!P5 IMAD.MOV R178, RZ, RZ, -R178 ;  /* 0x000000ffffb2d224 */ /* 0x000fe200078e0ab2 */
[----:B------:R-:W-:Y:S01]  /*3dc0*/  ISETP.GE.AND P5, PT, R17, RZ, PT ;  /* 0x000000ff1100720c */ /* 0x000fe20003fa6270 */
[----:B------:R-:W-:Y:S01]  /*3dd0*/  @!P1 IMAD.MOV R180, RZ, RZ, -R180 ;  /* 0x000000ffffb49224 */ /* 0x000fe200078e0ab4 */
[C---:B------:R-:W-:Y:S01]  /*3de0*/  ISETP.GT.U32.AND P1, PT, R2.reuse, R188, PT ;  /* 0x000000bc0200720c */ /* 0x040fe20003f24070 */
[----:B------:R-:W-:Y:S01]  /*3df0*/  IMAD.MOV R7, RZ, RZ, -R7 ;  /* 0x000000ffff077224 */ /* 0x000fe200078e0a07 */
[----:B------:R-:W-:Y:S01]  /*3e00*/  LOP3.LUT R17, R3, 0x138, RZ, 0xfc, !PT ;  /* 0x0000013803117812 */ /* 0x000fe200078efcff */
[C---:B------:R-:W-:Y:S01]  /*3e10*/  IMAD R184, R2.reuse, R5, R11 ;  /* 0x0000000502b87224 */ /* 0x040fe200078e020b */
[----:B------:R-:W-:Y:S01]  /*3e20*/  IABS R11, R19 ;  /* 0x00000013000b7213 */ /* 0x000fe20000000000 */
[----:B------:R-:W-:Y:S01]  /*3e30*/  IMAD R186, R2, R7, R13 ;  /* 0x0000000702ba7224 */ /* 0x000fe200078e020d */
[----:B------:R-:W-:Y:S01]  /*3e40*/  IABS R7, R17 ;  /* 0x0000001100077213 */ /* 0x000fe20000000000 */
[----:B------:R-:W-:Y:S01]  /*3e50*/  @!P4 IMAD.IADD R182, R182, 0x1, -R2 ;  /* 0x00000001b6b6c824 */ /* 0x000fe200078e0a02 */
[----:B------:R-:W-:Y:S01]  /*3e60*/  ISETP.GT.U32.AND P2, PT, R2, R184, PT ;  /* 0x000000b80200720c */ /* 0x000fe20003f44070 */
[----:B------:R-:W-:Y:S01]  /*3e70*/  IMAD.HI.U32 R9, R4, R15, RZ ;  /* 0x0000000f04097227 */ /* 0x000fe200078e00ff */
[----:B------:R-:W-:-:S02]  /*3e80*/  IABS R13, R21 ;  /* 0x00000015000d7213 */ /* 0x000fc40000000000 */
[----:B------:R-:W-:Y:S01]  /*3e90*/  ISETP.GT.U32.AND P4, PT, R2, R182, PT ;  /* 0x000000b60200720c */ /* 0x000fe20003f84070 */
[----:B------:R-:W-:-:S04]  /*3ea0*/  IMAD.HI.U32 R5, R4, R7, RZ ;  /* 0x0000000704057227 */ /* 0x000fc800078e00ff */
[--C-:B------:R-:W-:Y:S02]  /*3eb0*/  @!P1 IMAD.IADD R188, R188, 0x1, -R2.reuse ;  /* 0x00000001bcbc9824 */ /* 0x100fe400078e0a02 */
[----:B------:R-:W-:Y:S02]  /*3ec0*/  IMAD.MOV R5, RZ, RZ, -R5 ;  /* 0x000000ffff057224 */ /* 0x000fe400078e0a05 */
[----:B------:R-:W-:Y:S01]  /*3ed0*/  @!P2 IMAD.IADD R184, R184, 0x1, -R2 ;  /* 0x00000001b8b8a824 */ /* 0x000fe200078e0a02 */
[C---:B------:R-:W-:Y:S01]  /*3ee0*/  ISETP.GT.U32.AND P1, PT, R2.reuse, R188, PT ;  /* 0x000000bc0200720c */ /* 0x040fe20003f24070 */
[----:B------:R-:W-:Y:S02]  /*3ef0*/  IMAD R190, R2, R5, R7 ;  /* 0x0000000502be7224 */ /* 0x000fe400078e0207 */
[----:B------:R-:W-:Y:S01]  /*3f00*/  IMAD.HI.U32 R7, R4, R13, RZ ;  /* 0x0000000d04077227 */ /* 0x000fe200078e00ff */
[----:B------:R-:W-:-:S03]  /*3f10*/  ISETP.GT.U32.AND P2, PT, R2, R184, PT ;  /* 0x000000b80200720c */ /* 0x000fc60003f44070 */
[----:B------:R-:W-:Y:S02]  /*3f20*/  IMAD.MOV R7, RZ, RZ, -R7 ;  /* 0x000000ffff077224 */ /* 0x000fe400078e0a07 */
[----:B------:R-:W-:-:S04]  /*3f30*/  IMAD.HI.U32 R5, R4, R11, RZ ;  /* 0x0000000b04057227 */ /* 0x000fc800078e00ff */
[----:B------:R-:W-:Y:S02]  /*3f40*/  IMAD.MOV R9, RZ, RZ, -R9 ;  /* 0x000000ffff097224 */ /* 0x000fe400078e0a09 */
[C---:B------:R-:W-:Y:S02]  /*3f50*/  IMAD R194, R2.reuse, R7, R13 ;  /* 0x0000000702c27224 */ /* 0x040fe400078e020d */
[----:B------:R-:W-:Y:S02]  /*3f60*/  IMAD.MOV R5, RZ, RZ, -R5 ;  /* 0x000000ffff057224 */ /* 0x000fe400078e0a05 */
[----:B------:R-:W-:Y:S02]  /*3f70*/  IMAD R198, R2, R9, R15 ;  /* 0x0000000902c67224 */ /* 0x000fe400078e020f */
[--C-:B------:R-:W-:Y:S01]  /*3f80*/  @!P1 IMAD.IADD R188, R188, 0x1, -R2.reuse ;  /* 0x00000001bcbc9824 */ /* 0x100fe200078e0a02 */
[----:B------:R-:W-:Y:S01]  /*3f90*/  ISETP.GT.U32.AND P1, PT, R2, R194, PT ;  /* 0x000000c20200720c */ /* 0x000fe20003f24070 */
[----:B------:R-:W-:Y:S01]  /*3fa0*/  @!P4 IMAD.IADD R182, R182, 0x1, -R2 ;  /* 0x00000001b6b6c824 */ /* 0x000fe200078e0a02 */
[C---:B------:R-:W-:Y:S01]  /*3fb0*/  ISETP.GT.U32.AND P4, PT, R2.reuse, R186, PT ;  /* 0x000000ba0200720c */ /* 0x040fe20003f84070 */
[C---:B------:R-:W-:Y:S01]  /*3fc0*/  IMAD R192, R2.reuse, R5, R11 ;  /* 0x0000000502c07224 */ /* 0x040fe200078e020b */
[----:B------:R-:W-:Y:S01]  /*3fd0*/  LOP3.LUT R11, R3, 0x148, RZ, 0xfc, !PT ;  /* 0x00000148030b7812 */ /* 0x000fe200078efcff */
[----:B------:R-:W-:Y:S01]  /*3fe0*/  @!P5 IMAD.MOV R188, RZ, RZ, -R188 ;  /* 0x000000ffffbcd224 */ /* 0x000fe200078e0abc */
[----:B------:R-:W-:Y:S01]  /*3ff0*/  ISETP.GT.U32.AND P5, PT, R2, R198, PT ;  /* 0x000000c60200720c */ /* 0x000fe20003fa4070 */
[----:B------:R-:W-:Y:S01]  /*4000*/  @!P2 IMAD.IADD R184, R184, 0x1, -R2 ;  /* 0x00000001b8b8a824 */ /* 0x000fe200078e0a02 */
[----:B------:R-:W-:Y:S01]  /*4010*/  IABS R7, R11 ;  /* 0x0000000b00077213 */ /* 0x000fe20000000000 */
[----:B------:R-:W-:Y:S01]  /*4020*/  @!P3 IMAD.MOV R182, RZ, RZ, -R182 ;  /* 0x000000ffffb6b224 */ /* 0x000fe200078e0ab6 */
[----:B------:R-:W-:Y:S01]  /*4030*/  ISETP.GT.U32.AND P2, PT, R2, R190, PT ;  /* 0x000000be0200720c */ /* 0x000fe20003f44070 */
[----:B------:R-:W-:Y:S01]  /*4040*/  @!P0 IMAD.MOV R184, RZ, RZ, -R184 ;  /* 0x000000ffffb88224 */ /* 0x000fe200078e0ab8 */
[----:B------:R-:W-:Y:S01]  /*4050*/  ISETP.GE.AND P3, PT, R17, RZ, PT ;  /* 0x000000ff1100720c */ /* 0x000fe20003f66270 */
[----:B------:R-:W-:Y:S01]  /*4060*/  IMAD.HI.U32 R5, R4, R7, RZ ;  /* 0x0000000704057227 */ /* 0x000fe200078e00ff */
[----:B------:R-:W-:-:S02]  /*4070*/  LOP3.LUT R17, R3, 0x14c, RZ, 0xfc, !PT ;  /* 0x0000014c03117812 */ /* 0x000fc400078efcff */
[----:B------:R-:W-:Y:S01]  /*4080*/  ISETP.GT.U32.AND P0, PT, R2, R192, PT ;  /* 0x000000c00200720c */ /* 0x000fe20003f04070 */
[--C-:B------:R-:W-:Y:S01]  /*4090*/  @!P1 IMAD.IADD R194, R194, 0x1, -R2.reuse ;  /* 0x00000001c2c29824 */ /* 0x100fe200078e0a02 */
[----:B------:R-:W-:Y:S01]  /*40a0*/  IABS R9, R17 ;  /* 0x0000001100097213 */ /* 0x000fe20000000000 */
[--C-:B------:R-:W-:Y:S02]  /*40b0*/  @!P4 IMAD.IADD R186, R186, 0x1, -R2.reuse ;  /* 0x00000001babac824 */ /* 0x100fe400078e0a02 */
[----:B------:R-:W-:Y:S02]  /*40c0*/  IMAD.MOV R5, RZ, RZ, -R5 ;  /* 0x000000ffff057224 */ /* 0x000fe400078e0a05 */
[--C-:B------:R-:W-:Y:S01]  /*40d0*/  @!P5 IMAD.IADD R198, R198, 0x1, -R2.reuse ;  /* 0x00000001c6c6d824 */ /* 0x100fe200078e0a02 */
[C---:B------:R-:W-:Y:S01]  /*40e0*/  ISETP.GT.U32.AND P5, PT, R2.reuse, R194, PT ;  /* 0x000000c20200720c */ /* 0x040fe20003fa4070 */
[C---:B------:R-:W-:Y:S01]  /*40f0*/  IMAD R196, R2.reuse, R5, R7 ;  /* 0x0000000502c47224 */ /* 0x040fe200078e0207 */
[----:B------:R-:W-:Y:S01]  /*4100*/  ISETP.GT.U32.AND P4, PT, R2, R186, PT ;  /* 0x000000ba0200720c */ /* 0x000fe20003f84070 */
[----:B------:R-:W-:-:S02]  /*4110*/  @!P2 IMAD.IADD R190, R190, 0x1, -R2 ;  /* 0x00000001bebea824 */ /* 0x000fc400078e0a02 */
[----:B------:R-:W-:-:S03]  /*4120*/  IMAD.HI.U32 R5, R4, R9, RZ ;  /* 0x0000000904057227 */ /* 0x000fc600078e00ff */
[----:B------:R-:W-:Y:S01]  /*4130*/  ISETP.GT.U32.AND P2, PT, R2, R190, PT ;  /* 0x000000be0200720c */ /* 0x000fe20003f44070 */
[----:B------:R-:W-:Y:S02]  /*4140*/  IMAD.MOV R5, RZ, RZ, -R5 ;  /* 0x000000ffff057224 */ /* 0x000fe400078e0a05 */
[--C-:B------:R-:W-:Y:S01]  /*4150*/  @!P0 IMAD.IADD R192, R192, 0x1, -R2.reuse ;  /* 0x00000001c0c08824 */ /* 0x100fe200078e0a02 */
[----:B------:R-:W-:Y:S01]  /*4160*/  ISETP.GE.AND P0, PT, R11, RZ, PT ;  /* 0x000000ff0b00720c */ /* 0x000fe20003f06270 */
[----:B------:R-:W-:Y:S02]  /*4170*/  IMAD R200, R2, R5, R9 ;  /* 0x0000000502c87224 */ /* 0x000fe400078e0209 */
[--C-:B------:R-:W-:Y:S01]  /*4180*/  @!P5 IMAD.IADD R194, R194, 0x1, -R2.reuse ;  /* 0x00000001c2c2d824 */ /* 0x100fe200078e0a02 */
[----:B------:R-:W-:Y:S01]  /*4190*/  ISETP.GT.U32.AND P1, PT, R2, R192, PT ;  /* 0x000000c00200720c */ /* 0x000fe20003f24070 */
[----:B------:R-:W-:Y:S01]  /*41a0*/  @!P4 IMAD.IADD R186, R186, 0x1, -R2 ;  /* 0x00000001babac824 */ /* 0x000fe200078e0a02 */
[----:B------:R-:W-:-:S02]  /*41b0*/  ISETP.GT.U32.AND P5, PT, R2, R200, PT ;  /* 0x000000c80200720c */ /* 0x000fc40003fa4070 */
[----:B------:R-:W-:Y:S01]  /*41c0*/  ISETP.GE.AND P4, PT, R19, RZ, PT ;  /* 0x000000ff1300720c */ /* 0x000fe20003f86270 */
[----:B------:R-:W-:Y:S01]  /*41d0*/  @!P6 IMAD.MOV R186, RZ, RZ, -R186 ;  /* 0x000000ffffbae224 */ /* 0x000fe200078e0aba */
[----:B------:R-:W-:Y:S01]  /*41e0*/  LOP3.LUT R19, R3, 0x150, RZ, 0xfc, !PT ;  /* 0x0000015003137812 */ /* 0x000fe200078efcff */
[----:B------:R-:W-:Y:S01]  /*41f0*/  @!P2 IMAD.IADD R190, R190, 0x1, -R2 ;  /* 0x00000001bebea824 */ /* 0x000fe200078e0a02 */
[----:B------:R-:W-:Y:S02]  /*4200*/  ISETP.GE.AND P6, PT, R21, RZ, PT ;  /* 0x000000ff1500720c */ /* 0x000fe40003fc6270 */
[----:B------:R-:W-:Y:S01]  /*4210*/  LOP3.LUT R21, R3, 0x154, RZ, 0xfc, !PT ;  /* 0x0000015403157812 */ /* 0x000fe200078efcff */
[----:B------:R-:W-:Y:S01]  /*4220*/  @!P3 IMAD.MOV R190, RZ, RZ, -R190 ;  /* 0x000000ffffbeb224 */ /* 0x000fe200078e0abe */
[----:B------:R-:W-:Y:S01]  /*4230*/  IABS R11, R19 ;  /* 0x00000013000b7213 */ /* 0x000fe20000000000 */
[--C-:B------:R-:W-:Y:S01]  /*4240*/  @!P1 IMAD.IADD R192, R192, 0x1, -R2.reuse ;  /* 0x00000001c0c09824 */ /* 0x100fe200078e0a02 */
[----:B------:R-:W-:Y:S01]  /*4250*/  ISETP.GE.AND P2, PT, R23, RZ, PT ;  /* 0x000000ff1700720c */ /* 0x000fe20003f46270 */
[----:B------:R-:W-:Y:S01]  /*4260*/  @!P5 IMAD.IADD R200, R200, 0x1, -R2 ;  /* 0x00000001c8c8d824 */ /* 0x000fe200078e0a02 */
[----:B------:R-:W-:Y:S01]  /*4270*/  ISETP.GT.U32.AND P3, PT, R2, R198, PT ;  /* 0x000000c60200720c */ /* 0x000fe20003f64070 */
[----:B------:R-:W-:Y:S01]  /*4280*/  IMAD.HI.U32 R5, R4, R11, RZ ;  /* 0x0000000b04057227 */ /* 0x000fe200078e00ff */
[----:B------:R-:W-:-:S02]  /*4290*/  LOP3.LUT R23, R3, 0x158, RZ, 0xfc, !PT ;  /* 0x0000015803177812 */ /* 0x000fc400078efcff */
[----:B------:R-:W-:Y:S01]  /*42a0*/  IABS R13, R21 ;  /* 0x00000015000d7213 */ /* 0x000fe20000000000 */
[----:B------:R-:W-:Y:S01]  /*42b0*/  IMAD.MOV R5, RZ, RZ, -R5 ;  /* 0x000000ffff057224 */ /* 0x000fe200078e0a05 */
[----:B------:R-:W-:Y:S01]  /*42c0*/  IABS R15, R23 ;  /* 0x00000017000f7213 */ /* 0x000fe20000000000 */
[----:B------:R-:W-:Y:S01]  /*42d0*/  @!P6 IMAD.MOV R194, RZ, RZ, -R194 ;  /* 0x000000ffffc2e224 */ /* 0x000fe200078e0ac2 */
[----:B------:R-:W-:Y:S01]  /*42e0*/  ISETP.GT.U32.AND P5, PT, R2, R200, PT ;  /* 0x000000c80200720c */ /* 0x000fe20003fa4070 */
[----:B------:R-:W-:Y:S01]  /*42f0*/  IMAD.HI.U32 R7, R4, R13, RZ ;  /* 0x0000000d04077227 */ /* 0x000fe200078e00ff */
[----:B------:R-:W-:-:S03]  /*4300*/  ISETP.GT.U32.AND P1, PT, R2, R196, PT ;  /* 0x000000c40200720c */ /* 0x000fc60003f24070 */
[----:B------:R-:W-:-:S04]  /*4310*/  IMAD.HI.U32 R9, R4, R15, RZ ;  /* 0x0000000f04097227 */ /* 0x000fc800078e00ff */
[----:B------:R-:W-:Y:S02]  /*4320*/  IMAD.MOV R7, RZ, RZ, -R7 ;  /* 0x000000ffff077224 */ /* 0x000fe400078e0a07 */
[----:B------:R-:W-:Y:S01]  /*4330*/  IMAD R206, R2, R5, R11 ;  /* 0x0000000502ce7224 */ /* 0x000fe200078e020b */
[----:B------:R-:W-:Y:S01]  /*4340*/  LOP3.LUT R11, R3, 0x15c, RZ, 0xfc, !PT ;  /* 0x0000015c030b7812 */ /* 0x000fe200078efcff */
[----:B------:R-:W-:Y:S01]  /*4350*/  @!P3 IMAD.IADD R198, R198, 0x1, -R2 ;  /* 0x00000001c6c6b824 */ /* 0x000fe200078e0a02 */
[----:B------:R-:W-:Y:S01]  /*4360*/  ISETP.GE.AND P3, PT, R17, RZ, PT ;  /* 0x000000ff1100720c */ /* 0x000fe20003f66270 */
[----:B------:R-:W-:Y:S01]  /*4370*/  IMAD.MOV R9, RZ, RZ, -R9 ;  /* 0x000000ffff097224 */ /* 0x000fe200078e0a09 */
[C---:B------:R-:W-:Y:S01]  /*4380*/  ISETP.GT.U32.AND P6, PT, R2.reuse, R206, PT ;  /* 0x000000ce0200720c */ /* 0x040fe20003fc4070 */
[C---:B------:R-:W-:Y:S01]  /*4390*/  IMAD R204, R2.reuse, R7, R13 ;  /* 0x0000000702cc7224 */ /* 0x040fe200078e020d */
[----:B------:R-:W-:Y:S01]  /*43a0*/  IABS R7, R11 ;  /* 0x0000000b00077213 */ /* 0x000fe20000000000 */
[C---:B------:R-:W-:Y:S01]  /*43b0*/  IMAD R202, R2.reuse, R9, R15 ;  /* 0x0000000902ca7224 */ /* 0x040fe200078e020f */
[C---:B------:R-:W-:Y:S01]  /*43c0*/  LOP3.LUT R13, R3.reuse, 0x160, RZ, 0xfc, !PT ;  /* 0x00000160030d7812 */ /* 0x040fe200078efcff */
[----:B------:R-:W-:Y:S01]  /*43d0*/  @!P2 IMAD.MOV R198, RZ, RZ, -R198 ;  /* 0x000000ffffc6a224 */ /* 0x000fe200078e0ac6 */
[----:B------:R-:W-:Y:S01]  /*43e0*/  ISETP.GT.U32.AND P2, PT, R2, R204, PT ;  /* 0x000000cc0200720c */ /* 0x000fe20003f44070 */
[--C-:B------:R-:W-:Y:S01]  /*43f0*/  @!P5 IMAD.IADD R200, R200, 0x1, -R2.reuse ;  /* 0x00000001c8c8d824 */ /* 0x100fe200078e0a02 */
[----:B------:R-:W-:Y:S01]  /*4400*/  ISETP.GT.U32.AND P5, PT, R2, R202, PT ;  /* 0x000000ca0200720c */ /* 0x000fe20003fa4070 */
[----:B------:R-:W-:Y:S01]  /*4410*/  @!P1 IMAD.IADD R196, R196, 0x1, -R2 ;  /* 0x00000001c4c49824 */ /* 0x000fe200078e0a02 */
[----:B------:R-:W-:Y:S01]  /*4420*/  IABS R9, R13 ;  /* 0x0000000d00097213 */ /* 0x000fe20000000000 */
[----:B------:R-:W-:Y:S01]  /*4430*/  IMAD.HI.U32 R5, R4, R7, RZ ;  /* 0x0000000704057227 */ /* 0x000fe200078e00ff */
[----:B------:R-:W-:-:S02]  /*4440*/  LOP3.LUT R15, R3, 0x164, RZ, 0xfc, !PT ;  /* 0x00000164030f7812 */ /* 0x000fc400078efcff */
[----:B------:R-:W-:Y:S01]  /*4450*/  LOP3.LUT R17, R3, 0x168, RZ, 0xfc, !PT ;  /* 0x0000016803117812 */ /* 0x000fe200078efcff */
[----:B------:R-:W-:Y:S01]  /*4460*/  @!P6 IMAD.IADD R206, R206, 0x1, -R2 ;  /* 0x00000001cecee824 */ /* 0x000fe200078e0a02 */
[----:B------:R-:W-:Y:S01]  /*4470*/  ISETP.GE.AND P1, PT, R19, RZ, PT ;  /* 0x000000ff1300720c */ /* 0x000fe20003f26270 */
[----:B------:R-:W-:Y:S01]  /*4480*/  @!P4 IMAD.MOV R192, RZ, RZ, -R192 ;  /* 0x000000ffffc0c224 */ /* 0x000fe200078e0ac0 */
[----:B------:R-:W-:Y:S01]  /*4490*/  ISETP.GT.U32.AND P4, PT, R2, R196, PT ;  /* 0x000000c40200720c */ /* 0x000fe20003f84070 */
[--C-:B------:R-:W-:Y:S01]  /*44a0*/  @!P2 IMAD.IADD R204, R204, 0x1, -R2.reuse ;  /* 0x00000001cccca824 */ /* 0x100fe200078e0a02 */
[----:B------:R-:W-:Y:S01]  /*44b0*/  ISETP.GT.U32.AND P2, PT, R2, R206, PT ;  /* 0x000000ce0200720c */ /* 0x000fe20003f44070 */
[----:B------:R-:W-:Y:S01]  /*44c0*/  @!P5 IMAD.IADD R202, R202, 0x1, -R2 ;  /* 0x00000001cacad824 */ /* 0x000fe200078e0a02 */
[----:B------:R-:W-:Y:S01]  /*44d0*/  LOP3.LUT R19, R3, 0x16c, RZ, 0xfc, !PT ;  /* 0x0000016c03137812 */ /* 0x000fe200078efcff */
[----:B------:R-:W-:Y:S01]  /*44e0*/  IMAD.MOV R208, RZ, RZ, -R5 ;  /* 0x000000ffffd07224 */ /* 0x000fe200078e0a05 */
[----:B------:R-:W-:Y:S01]  /*44f0*/  ISETP.GT.U32.AND P5, PT, R2, R204, PT ;  /* 0x000000cc0200720c */ /* 0x000fe20003fa4070 */
[----:B------:R-:W-:Y:S01]  /*4500*/  IMAD.HI.U32 R5, R4, R9, RZ ;  /* 0x0000000904057227 */ /* 0x000fe200078e00ff */
[----:B------:R-:W-:-:S02]  /*4510*/  ISETP.GE.AND P6, PT, R23, RZ, PT ;  /* 0x000000ff1700720c */ /* 0x000fc40003fc6270 */
[----:B------:R-:W-:Y:S01]  /*4520*/  LOP3.LUT R23, R3, 0x188, RZ, 0xfc, !PT ;  /* 0x0000018803177812 */ /* 0x000fe200078efcff */
[----:B------:R-:W-:Y:S01]  /*4530*/  IMAD R208, R2, R208, R7 ;  /* 0x000000d002d07224 */ /* 0x000fe200078e0207 */
[----:B------:R-:W-:Y:S01]  /*4540*/  IABS R7, R15 ;  /* 0x0000000f00077213 */ /* 0x000fe20000000000 */
[----:B------:R-:W-:Y:S02]  /*4550*/  IMAD.MOV R5, RZ, RZ, -R5 ;  /* 0x000000ffff057224 */ /* 0x000fe400078e0a05 */
[--C-:B------:R-:W-:Y:S01]  /*4560*/  @!P2 IMAD.IADD R206, R206, 0x1, -R2.reuse ;  /* 0x00000001cecea824 */ /* 0x100fe200078e0a02 */
[C---:B------:R-:W-:Y:S01]  /*4570*/  ISETP.GT.U32.AND P2, PT, R2.reuse, R208, PT ;  /* 0x000000d00200720c */ /* 0x040fe20003f44070 */
[----:B------:R-:W-:Y:S01]  /*4580*/  IMAD R210, R2, R5, R9 ;  /* 0x0000000502d27224 */ /* 0x000fe200078e0209 */
[----:B------:R-:W-:Y:S01]  /*4590*/  IABS R9, R17 ;  /* 0x0000001100097213 */ /* 0x000fe20000000000 */
[--C-:B------:R-:W-:Y:S02]  /*45a0*/  @!P5 IMAD.IADD R204, R204, 0x1, -R2.reuse ;  /* 0x00000001ccccd824 */ /* 0x100fe400078e0a02 */
[----:B------:R-:W-:Y:S01]  /*45b0*/  @!P4 IMAD.IADD R196, R196, 0x1, -R2 ;  /* 0x00000001c4c4c824 */ /* 0x000fe200078e0a02 */
[----:B------:R-:W-:Y:S01]  /*45c0*/  ISETP.GT.U32.AND P5, PT, R2, R210, PT ;  /* 0x000000d20200720c */ /* 0x000fe20003fa4070 */
[----:B------:R-:W-:Y:S01]  /*45d0*/  IMAD.HI.U32 R5, R4, R7, RZ ;  /* 0x0000000704057227 */ /* 0x000fe200078e00ff */
[----:B------:R-:W-:-:S02]  /*45e0*/  ISETP.GE.AND P4, PT, R21, RZ, PT ;  /* 0x000000ff1500720c */ /* 0x000fc40003f86270 */
[----:B------:R-:W-:Y:S01]  /*45f0*/  LOP3.LUT R21, R3, 0x184, RZ, 0xfc, !PT ;  /* 0x0000018403157812 */ /* 0x000fe200078efcff */
[----:B------:R-:W-:Y:S01]  /*4600*/  @!P0 IMAD.MOV R196, RZ, RZ, -R196 ;  /* 0x000000ffffc48224 */ /* 0x000fe200078e0ac4 */
[----:B------:R-:W-:Y:S01]  /*4610*/  ISETP.GT.U32.AND P0, PT, R2, R202, PT ;  /* 0x000000ca0200720c */ /* 0x000fe20003f04070 */
[----:B------:R-:W-:Y:S01]  /*4620*/  @!P2 IMAD.IADD R208, R208, 0x1, -R2 ;  /* 0x00000001d0d0a824 */ /* 0x000fe200078e0a02 */
[----:B------:R-:W-:Y:S01]  /*4630*/  ISETP.GE.AND P2, PT, R13, RZ, PT ;  /* 0x000000ff0d00720c */ /* 0x000fe20003f46270 */
[----:B------:R-:W-:Y:S02]  /*4640*/  IMAD.MOV R212, RZ, RZ, -R5 ;  /* 0x000000ffffd47224 */ /* 0x000fe400078e0a05 */
[----:B------:R-:W-:-:S04]  /*4650*/  IMAD.HI.U32 R5, R4, R9, RZ ;  /* 0x0000000904057227 */ /* 0x000fc800078e00ff */
[--C-:B------:R-:W-:Y:S01]  /*4660*/  @!P5 IMAD.IADD R210, R210, 0x1, -R2.reuse ;  /* 0x00000001d2d2d824 */ /* 0x100fe200078e0a02 */
[C---:B------:R-:W-:Y:S01]  /*4670*/  ISETP.GT.U32.AND P5, PT, R2.reuse, R208, PT ;  /* 0x000000d00200720c */ /* 0x040fe20003fa4070 */
[----:B------:R-:W-:Y:S02]  /*4680*/  IMAD R212, R2, R212, R7 ;  /* 0x000000d402d47224 */ /* 0x000fe400078e0207 */
[----:B------:R-:W-:Y:S01]  /*4690*/  @!P0 IMAD.IADD R202, R202, 0x1, -R2 ;  /* 0x00000001caca8824 */ /* 0x000fe200078e0a02 */
[----:B------:R-:W-:Y:S01]  /*46a0*/  ISETP.GE.AND P0, PT, R11, RZ, PT ;  /* 0x000000ff0b00720c */ /* 0x000fe20003f06270 */
[----:B------:R-:W-:Y:S01]  /*46b0*/  IMAD.MOV R214, RZ, RZ, -R5 ;  /* 0x000000ffffd67224 */ /* 0x000fe200078e0a05 */
[----:B------:R-:W-:Y:S01]  /*46c0*/  IABS R11, R19 ;  /* 0x00000013000b7213 */ /* 0x000fe20000000000 */
[----:B------:R-:W-:Y:S01]  /*46d0*/  @!P3 IMAD.MOV R200, RZ, RZ, -R200 ;  /* 0x000000ffffc8b224 */ /* 0x000fe200078e0ac8 */
[C---:B------:R-:W-:Y:S01]  /*46e0*/  ISETP.GT.U32.AND P3, PT, R2.reuse, R210, PT ;  /* 0x000000d20200720c */ /* 0x040fe20003f64070 */
[----:B------:R-:W-:Y:S01]  /*46f0*/  @!P1 IMAD.MOV R206, RZ, RZ, -R206 ;  /* 0x000000ffffce9224 */ /* 0x000fe200078e0ace */
[C---:B------:R-:W-:Y:S01]  /*4700*/  ISETP.GT.U32.AND P1, PT, R2.reuse, R212, PT ;  /* 0x000000d40200720c */ /* 0x040fe20003f24070 */
[----:B------:R-:W-:-:S02]  /*4710*/  IMAD R214, R2, R214, R9 ;  /* 0x000000d602d67224 */ /* 0x000fc400078e0209 */
[----:B------:R-:W-:Y:S01]  /*4720*/  IMAD.MOV.U32 R7, RZ, RZ, R11 ;  /* 0x000000ffff077224 */ /* 0x000fe200078e000b */
[----:B------:R-:W-:Y:S01]  /*4730*/  LOP3.LUT R11, R3, 0x170, RZ, 0xfc, !PT ;  /* 0x00000170030b7812 */ /* 0x000fe200078efcff */
[----:B------:R-:W-:Y:S01]  /*4740*/  @!P5 IMAD.IADD R208, R208, 0x1, -R2 ;  /* 0x00000001d0d0d824 */ /* 0x000fe200078e0a02 */
[----:B------:R-:W-:Y:S01]  /*4750*/  ISETP.GT.U32.AND P5, PT, R2, R214, PT ;  /* 0x000000d60200720c */ /* 0x000fe20003fa4070 */
[----:B------:R-:W-:Y:S01]  /*4760*/  IMAD.HI.U32 R5, R4, R7, RZ ;  /* 0x0000000704057227 */ /* 0x000fe200078e00ff */
[----:B------:R-:W-:-:S03]  /*4770*/  IABS R9, R11 ;  /* 0x0000000b00097213 */ /* 0x000fc60000000000 */
[----:B------:R-:W-:Y:S02]  /*4780*/  IMAD.MOV R5, RZ, RZ, -R5 ;  /* 0x000000ffff057224 */ /* 0x000fe400078e0a05 */
[--C-:B------:R-:W-:Y:S01]  /*4790*/  @!P3 IMAD.IADD R210, R210, 0x1, -R2.reuse ;  /* 0x00000001d2d2b824 */ /* 0x100fe200078e0a02 */
[----:B------:R-:W-:Y:S01]  /*47a0*/  ISETP.GE.AND P3, PT, R19, RZ, PT ;  /* 0x000000ff1300720c */ /* 0x000fe20003f66270 */
[--C-:B------:R-:W-:Y:S01]  /*47b0*/  @!P1 IMAD.IADD R212, R212, 0x1, -R2.reuse ;  /* 0x00000001d4d49824 */ /* 0x100fe200078e0a02 */
[----:B------:R-:W-:Y:S01]  /*47c0*/  ISETP.GE.AND P1, PT, R11, RZ, PT ;  /* 0x000000ff0b00720c */ /* 0x000fe20003f26270 */
[----:B------:R-:W-:Y:S01]  /*47d0*/  IMAD R216, R2, R5, R7 ;  /* 0x0000000502d87224 */ /* 0x000fe200078e0207 */
[----:B------:R-:W-:Y:S01]  /*47e0*/  LOP3.LUT R19, R3, 0x17c, RZ, 0xfc, !PT ;  /* 0x0000017c03137812 */ /* 0x000fe200078efcff */
[----:B------:R-:W-:Y:S01]  /*47f0*/  @!P5 IMAD.IADD R214, R214, 0x1, -R2 ;  /* 0x00000001d6d6d824 */ /* 0x000fe200078e0a02 */
[C---:B------:R-:W-:Y:S01]  /*4800*/  ISETP.GT.U32.AND P5, PT, R2.reuse, R212, PT ;  /* 0x000000d40200720c */ /* 0x040fe20003fa4070 */
[----:B------:R-:W-:Y:S01]  /*4810*/  @!P2 IMAD.MOV R210, RZ, RZ, -R210 ;  /* 0x000000ffffd2a224 */ /* 0x000fe200078e0ad2 */
[----:B------:R-:W-:Y:S01]  /*4820*/  ISETP.GT.U32.AND P2, PT, R2, R216, PT ;  /* 0x000000d80200720c */ /* 0x000fe20003f44070 */
[----:B------:R-:W-:Y:S01]  /*4830*/  IMAD.MOV.U32 R7, RZ, RZ, R9 ;  /* 0x000000ffff077224 */ /* 0x000fe200078e0009 */
[----:B------:R-:W-:Y:S01]  /*4840*/  IABS R13, R19 ;  /* 0x00000013000d7213 */ /* 0x000fe20000000000 */
[----:B------:R-:W-:Y:S01]  /*4850*/  @!P4 IMAD.MOV R204, RZ, RZ, -R204 ;  /* 0x000000ffffccc224 */ /* 0x000fe200078e0acc */
[----:B------:R-:W-:Y:S01]  /*4860*/  ISETP.GE.AND P4, PT, R15, RZ, PT ;  /* 0x000000ff0f00720c */ /* 0x000fe20003f86270 */
[----:B------:R-:W-:Y:S01]  /*4870*/  IMAD.HI.U32 R5, R4, R7, RZ ;  /* 0x0000000704057227 */ /* 0x000fe200078e00ff */
[----:B------:R-:W-:-:S03]  /*4880*/  LOP3.LUT R15, R3, 0x174, RZ, 0xfc, !PT ;  /* 0x00000174030f7812 */ /* 0x000fc600078efcff */
[----:B------:R-:W-:Y:S01]  /*4890*/  @!P6 IMAD.MOV R202, RZ, RZ, -R202 ;  /* 0x000000ffffcae224 */ /* 0x000fe200078e0aca */
[----:B------:R-:W-:Y:S01]  /*48a0*/  ISETP.GE.AND P6, PT, R17, RZ, PT ;  /* 0x000000ff1100720c */ /* 0x000fe20003fc6270 */
[----:B------:R-:W-:Y:S01]  /*48b0*/  @!P0 IMAD.MOV R208, RZ, RZ, -R208 ;  /* 0x000000ffffd08224 */ /* 0x000fe200078e0ad0 */
[----:B------:R-:W-:Y:S01]  /*48c0*/  LOP3.LUT R17, R3, 0x178, RZ, 0xfc, !PT ;  /* 0x0000017803117812 */ /* 0x000fe200078efcff */
[----:B------:R-:W-:Y:S01]  /*48d0*/  IMAD.MOV R5, RZ, RZ, -R5 ;  /* 0x000000ffff057224 */ /* 0x000fe200078e0a05 */
[----:B------:R-:W-:Y:S01]  /*48e0*/  IABS R9, R15 ;  /* 0x0000000f00097213 */ /* 0x000fe20000000000 */
[--C-:B------:R-:W-:Y:S01]  /*48f0*/  @!P5 IMAD.IADD R212, R212, 0x1, -R2.reuse ;  /* 0x00000001d4d4d824 */ /* 0x100fe200078e0a02 */
[----:B------:R-:W-:Y:S01]  /*4900*/  ISETP.GT.U32.AND P0, PT, R2, R214, PT ;  /* 0x000000d60200720c */ /* 0x000fe20003f04070 */
[----:B------:R-:W-:Y:S01]  /*4910*/  @!P2 IMAD.IADD R216, R216, 0x1, -R2 ;  /* 0x00000001d8d8a824 */ /* 0x000fe200078e0a02 */
[----:B------:R-:W-:Y:S01]  /*4920*/  IABS R11, R17 ;  /* 0x00000011000b7213 */ /* 0x000fe20000000000 */
[----:B------:R-:W-:Y:S01]  /*4930*/  IMAD R218, R2, R5, R7 ;  /* 0x0000000502da7224 */ /* 0x000fe200078e0207 */
[----:B------:R-:W-:Y:S01]  /*4940*/  ISETP.GE.AND P2, PT, R17, RZ, PT ;  /* 0x000000ff1100720c */ /* 0x000fe20003f46270 */
[----:B------:R-:W-:Y:S01]  /*4950*/  IMAD.HI.U32 R5, R4, R9, RZ ;  /* 0x0000000904057227 */ /* 0x000fe200078e00ff */
[----:B------:R-:W-:-:S02]  /*4960*/  LOP3.LUT R17, R3, 0x180, RZ, 0xfc, !PT ;  /* 0x0000018003117812 */ /* 0x000fc400078efcff */
[C---:B------:R-:W-:Y:S01]  /*4970*/  ISETP.GT.U32.AND P5, PT, R2.reuse, R218, PT ;  /* 0x000000da0200720c */ /* 0x040fe20003fa4070 */
[----:B------:R-:W-:Y:S01]  /*4980*/  @!P4 IMAD.MOV R212, RZ, RZ, -R212 ;  /* 0x000000ffffd4c224 */ /* 0x000fe200078e0ad4 */
[----:B------:R-:W-:Y:S01]  /*4990*/  ISETP.GT.U32.AND P4, PT, R2, R216, PT ;  /* 0x000000d80200720c */ /* 0x000fe20003f84070 */
[----:B------:R-:W-:-:S04]  /*49a0*/  IMAD.HI.U32 R7, R4, R11, RZ ;  /* 0x0000000b04077227 */ /* 0x000fc800078e00ff */
[----:B------:R-:W-:Y:S02]  /*49b0*/  IMAD.MOV R220, RZ, RZ, -R5 ;  /* 0x000000ffffdc7224 */ /* 0x000fe400078e0a05 */
[----:B------:R-:W-:Y:S01]  /*49c0*/  @!P0 IMAD.IADD R214, R214, 0x1, -R2 ;  /* 0x00000001d6d68824 */ /* 0x000fe200078e0a02 */
[----:B------:R-:W-:Y:S01]  /*49d0*/  ISETP.GE.AND P0, PT, R15, RZ, PT ;  /* 0x000000ff0f00720c */ /* 0x000fe20003f06270 */
[----:B------:R-:W-:Y:S01]  /*49e0*/  IMAD.MOV R7, RZ, RZ, -R7 ;  /* 0x000000ffff077224 */ /* 0x000fe200078e0a07 */
[----:B------:R-:W-:Y:S01]  /*49f0*/  IABS R15, R25 ;  /* 0x00000019000f7213 */ /* 0x000fe20000000000 */
[C---:B------:R-:W-:Y:S01]  /*4a00*/  IMAD R220, R2.reuse, R220, R9 ;  /* 0x000000dc02dc7224 */ /* 0x040fe200078e0209 */
[----:B------:R-:W-:Y:S01]  /*4a10*/  IABS R9, R17 ;  /* 0x0000001100097213 */ /* 0x000fe20000000000 */
[C---:B------:R-:W-:Y:S01]  /*4a20*/  IMAD R222, R2.reuse, R7, R11 ;  /* 0x0000000702de7224 */ /* 0x040fe200078e020b */
[----:B------:R-:W-:Y:S01]  /*4a30*/  IABS R11, R21 ;  /* 0x00000015000b7213 */ /* 0x000fe20000000000 */
[----:B------:R-:W-:Y:S01]  /*4a40*/  @!P6 IMAD.MOV R214, RZ, RZ, -R214 ;  /* 0x000000ffffd6e224 */ /* 0x000fe200078e0ad6 */
[----:B------:R-:W-:Y:S01]  /*4a50*/  ISETP.GT.U32.AND P6, PT, R2, R220, PT ;  /* 0x000000dc0200720c */ /* 0x000fe20003fc4070 */
[--C-:B------:R-:W-:Y:S01]  /*4a60*/  @!P4 IMAD.IADD R216, R216, 0x1, -R2.reuse ;  /* 0x00000001d8d8c824 */ /* 0x100fe200078e0a02 */
[----:B------:R-:W-:Y:S01]  /*4a70*/  ISETP.GT.U32.AND P4, PT, R2, R222, PT ;  /* 0x000000de0200720c */ /* 0x000fe20003f84070 */
[----:B------:R-:W-:-:S02]  /*4a80*/  @!P5 IMAD.IADD R218, R218, 0x1, -R2 ;  /* 0x00000001dadad824 */ /* 0x000fc400078e0a02 */
[----:B------:R-:W-:-:S03]  /*4a90*/  IMAD.HI.U32 R5, R4, R13, RZ ;  /* 0x0000000d04057227 */ /* 0x000fc600078e00ff */
[----:B------:R-:W-:Y:S01]  /*4aa0*/  ISETP.GT.U32.AND P5, PT, R2, R218, PT ;  /* 0x000000da0200720c */ /* 0x000fe20003fa4070 */
[----:B------:R-:W-:Y:S02]  /*4ab0*/  IMAD.MOV R5, RZ, RZ, -R5 ;  /* 0x000000ffff057224 */ /* 0x000fe400078e0a05 */
[----:B------:R-:W-:Y:S02]  /*4ac0*/  @!P3 IMAD.MOV R216, RZ, RZ, -R216 ;  /* 0x000000ffffd8b224 */ /* 0x000fe400078e0ad8 */
[--C-:B------:R-:W-:Y:S01]  /*4ad0*/  @!P6 IMAD.IADD R220, R220, 0x1, -R2.reuse ;  /* 0x00000001dcdce824 */ /* 0x100fe200078e0a02 */
[----:B------:R-:W-:Y:S01]  /*4ae0*/  ISETP.GE.AND P6, PT, R19, RZ, PT ;  /* 0x000000ff1300720c */ /* 0x000fe20003fc6270 */
[----:B------:R-:W-:Y:S01]  /*4af0*/  @!P4 IMAD.IADD R222, R222, 0x1, -R2 ;  /* 0x00000001dedec824 */ /* 0x000fe200078e0a02 */
[----:B------:R-:W-:Y:S01]  /*4b00*/  LOP3.LUT R19, R3, 0x194, RZ, 0xfc, !PT ;  /* 0x0000019403137812 */ /* 0x000fe200078efcff */
[C---:B------:R-:W-:Y:S01]  /*4b10*/  IMAD R224, R2.reuse, R5, R13 ;  /* 0x0000000502e07224 */ /* 0x040fe200078e020d */
[----:B------:R-:W-:Y:S01]  /*4b20*/  ISETP.GT.U32.AND P4, PT, R2, R220, PT ;  /* 0x000000dc0200720c */ /* 0x000fe20003f84070 */
[----:B------:R-:W-:Y:S01]  /*4b30*/  IMAD.HI.U32 R5, R4, R9, RZ ;  /* 0x0000000904057227 */ /* 0x000fe200078e00ff */
[----:B------:R-:W-:-:S02]  /*4b40*/  ISETP.GT.U32.AND P3, PT, R2, R222, PT ;  /* 0x000000de0200720c */ /* 0x000fc40003f64070 */
[----:B------:R-:W-:Y:S01]  /*4b50*/  IABS R13, R23 ;  /* 0x00000017000d7213 */ /* 0x000fe20000000000 */
[----:B------:R-:W-:Y:S02]  /*4b60*/  IMAD.MOV R5, RZ, RZ, -R5 ;  /* 0x000000ffff057224 */ /* 0x000fe400078e0a05 */
[----:B------:R-:W-:-:S04]  /*4b70*/  IMAD.HI.U32 R7, R4, R11, RZ ;  /* 0x0000000b04077227 */ /* 0x000fc800078e00ff */
[--C-:B------:R-:W-:Y:S01]  /*4b80*/  @!P5 IMAD.IADD R218, R218, 0x1, -R2.reuse ;  /* 0x00000001dadad824 */ /* 0x100fe200078e0a02 */
[C---:B------:R-:W-:Y:S01]  /*4b90*/  ISETP.GT.U32.AND P5, PT, R2.reuse, R224, PT ;  /* 0x000000e00200720c */ /* 0x040fe20003fa4070 */
[----:B------:R-:W-:Y:S02]  /*4ba0*/  IMAD R226, R2, R5, R9 ;  /* 0x0000000502e27224 */ /* 0x000fe400078e0209 */
[----:B------:R-:W-:Y:S02]  /*4bb0*/  IMAD.MOV R228, RZ, RZ, -R7 ;  /* 0x000000ffffe47224 */ /* 0x000fe400078e0a07 */
[----:B------:R-:W-:Y:S01]  /*4bc0*/  @!P4 IMAD.IADD R220, R220, 0x1, -R2 ;  /* 0x00000001dcdcc824 */ /* 0x000fe200078e0a02 */
[----:B------:R-:W-:Y:S01]  /*4bd0*/  ISETP.GT.U32.AND P4, PT, R2, R226, PT ;  /* 0x000000e20200720c */ /* 0x000fe20003f84070 */
[----:B------:R-:W-:-:S04]  /*4be0*/  IMAD.HI.U32 R5, R4, R13, RZ ;  /* 0x0000000d04057227 */ /* 0x000fc800078e00ff */
[----:B------:R-:W-:Y:S01]  /*4bf0*/  IMAD R228, R2, R228, R11 ;  /* 0x000000e402e47224 */ /* 0x000fe200078e020b */
[----:B------:R-:W-:Y:S01]  /*4c00*/  IABS R11, R19 ;  /* 0x00000013000b7213 */ /* 0x000fe20000000000 */
[----:B------:R-:W-:Y:S02]  /*4c10*/  IMAD.MOV R5, RZ, RZ, -R5 ;  /* 0x000000ffff057224 */ /* 0x000fe400078e0a05 */
[--C-:B------:R-:W-:Y:S01]  /*4c20*/  @!P3 IMAD.IADD R222, R222, 0x1, -R2.reuse ;  /* 0x00000001dedeb824 */ /* 0x100fe200078e0a02 */
[----:B------:R-:W-:Y:S01]  /*4c30*/  ISETP.GT.U32.AND P3, PT, R2, R228, PT ;  /* 0x000000e40200720c */ /* 0x000fe20003f64070 */
[----:B------:R-:W-:Y:S02]  /*4c40*/  @!P5 IMAD.IADD R224, R224, 0x1, -R2 ;  /* 0x00000001e0e0d824 */ /* 0x000fe400078e0a02 */
[----:B------:R-:W-:Y:S01]  /*4c50*/  IMAD R230, R2, R5, R13 ;  /* 0x0000000502e67224 */ /* 0x000fe200078e020d */
[----:B------:R-:W-:Y:S01]  /*4c60*/  LOP3.LUT R13, R3, 0x1a0, RZ, 0xfc, !PT ;  /* 0x000001a0030d7812 */ /* 0x000fe200078efcff */
[----:B------:R-:W-:Y:S01]  /*4c70*/  IMAD.HI.U32 R7, R4, R15, RZ ;  /* 0x0000000f04077227 */ /* 0x000fe200078e00ff */
[----:B------:R-:W-:-:S03]  /*4c80*/  ISETP.GT.U32.AND P5, PT, R2, R224, PT ;  /* 0x000000e00200720c */ /* 0x000fc60003fa4070 */
[--C-:B------:R-:W-:Y:S01]  /*4c90*/  @!P4 IMAD.IADD R226, R226, 0x1, -R2.reuse ;  /* 0x00000001e2e2c824 */ /* 0x100fe200078e0a02 */
[----:B------:R-:W-:Y:S01]  /*4ca0*/  ISETP.GT.U32.AND P4, PT, R2, R230, PT ;  /* 0x000000e60200720c */ /* 0x000fe20003f84070 */
[----:B------:R-:W-:Y:S02]  /*4cb0*/  IMAD.MOV R7, RZ, RZ, -R7 ;  /* 0x000000ffff077224 */ /* 0x000fe400078e0a07 */
[----:B------:R-:W-:Y:S01]  /*4cc0*/  @!P3 IMAD.IADD R228, R228, 0x1, -R2 ;  /* 0x00000001e4e4b824 */ /* 0x000fe200078e0a02 */
[C---:B------:R-:W-:Y:S01]  /*4cd0*/  ISETP.GT.U32.AND P3, PT, R2.reuse, R226, PT ;  /* 0x000000e20200720c */ /* 0x040fe20003f64070 */
[C---:B------:R-:W-:Y:S01]  /*4ce0*/  IMAD R232, R2.reuse, R7, R15 ;  /* 0x0000000702e87224 */ /* 0x040fe200078e020f */
[----:B------:R-:W-:Y:S01]  /*4cf0*/  LOP3.LUT R15, R3, 0x1a4, RZ, 0xfc, !PT ;  /* 0x000001a4030f7812 */ /* 0x000fe200078efcff */
[----:B------:R-:W-:Y:S02]  /*4d00*/  @!P2 IMAD.MOV R222, RZ, RZ, -R222 ;  /* 0x000000ffffdea224 */ /* 0x000fe400078e0ade */
[----:B------:R-:W-:Y:S01]  /*4d10*/  @!P0 IMAD.MOV R220, RZ, RZ, -R220 ;  /* 0x000000ffffdc8224 */ /* 0x000fe200078e0adc */
[C---:B------:R-:W-:Y:S01]  /*4d20*/  ISETP.GT.U32.AND P2, PT, R2.reuse, R232, PT ;  /* 0x000000e80200720c */ /* 0x040fe20003f44070 */
[----:B------:R-:W-:Y:S01]  /*4d30*/  @!P1 IMAD.MOV R218, RZ, RZ, -R218 ;  /* 0x000000ffffda9224 */ /* 0x000fe200078e0ada */
[----:B------:R-:W-:Y:S01]  /*4d40*/  ISETP.GT.U32.AND P0, PT, R2, R228, PT ;  /* 0x000000e40200720c */ /* 0x000fe20003f04070 */
[--C-:B------:R-:W-:Y:S01]  /*4d50*/  @!P5 IMAD.IADD R224, R224, 0x1, -R2.reuse ;  /* 0x00000001e0e0d824 */ /* 0x100fe200078e0a02 */
[----:B------:R-:W-:Y:S01]  /*4d60*/  ISETP.GE.AND P1, PT, R17, RZ, PT ;  /* 0x000000ff1100720c */ /* 0x000fe20003f26270 */
[----:B------:R-:W-:Y:S01]  /*4d70*/  @!P4 IMAD.IADD R230, R230, 0x1, -R2 ;  /* 0x00000001e6e6c824 */ /* 0x000fe200078e0a02 */
[----:B------:R-:W-:Y:S01]  /*4d80*/  ISETP.GE.AND P5, PT, R21, RZ, PT ;  /* 0x000000ff1500720c */ /* 0x000fe20003fa6270 */
[----:B------:R-:W-:Y:S01]  /*4d90*/  IMAD.HI.U32 R7, R4, R11, RZ ;  /* 0x0000000b04077227 */ /* 0x000fe200078e00ff */
[----:B------:R-:W-:-:S02]  /*4da0*/  LOP3.LUT R17, R3, 0x190, RZ, 0xfc, !PT ;  /* 0x0000019003117812 */ /* 0x000fc400078efcff */
[----:B------:R-:W-:Y:S01]  /*4db0*/  ISETP.GE.AND P4, PT, R23, RZ, PT ;  /* 0x000000ff1700720c */ /* 0x000fe20003f86270 */
[----:B------:R-:W-:Y:S01]  /*4dc0*/  @!P6 IMAD.MOV R224, RZ, RZ, -R224 ;  /* 0x000000ffffe0e224 */ /* 0x000fe200078e0ae0 */
[----:B------:R-:W-:Y:S01]  /*4dd0*/  IABS R9, R17 ;  /* 0x0000001100097213 */ /* 0x000fe20000000000 */
[----:B------:R-:W-:Y:S01]  /*4de0*/  IMAD.MOV R7, RZ, RZ, -R7 ;  /* 0x000000ffff077224 */ /* 0x000fe200078e0a07 */
[----:B------:R-:W-:Y:S01]  /*4df0*/  ISETP.GT.U32.AND P6, PT, R2, R230, PT ;  /* 0x000000e60200720c */ /* 0x000fe20003fc4070 */
[--C-:B------:R-:W-:Y:S01]  /*4e00*/  @!P2 IMAD.IADD R232, R232, 0x1, -R2.reuse ;  /* 0x00000001e8e8a824 */ /* 0x100fe200078e0a02 */
[C---:B------:R-:W-:Y:S01]  /*4e10*/  LOP3.LUT R21, R3.reuse, 0x1b4, RZ, 0xfc, !PT ;  /* 0x000001b403157812 */ /* 0x040fe200078efcff */
[----:B------:R-:W-:Y:S01]  /*4e20*/  IMAD.HI.U32 R5, R4, R9, RZ ;  /* 0x0000000904057227 */ /* 0x000fe200078e00ff */
[----:B------:R-:W-:Y:S02]  /*4e30*/  LOP3.LUT R23, R3, 0x1b8, RZ, 0xfc, !PT ;  /* 0x000001b803177812 */ /* 0x000fe400078efcff */
[----:B------:R-:W-:Y:S01]  /*4e40*/  ISETP.GT.U32.AND P2, PT, R2, R232, PT ;  /* 0x000000e80200720c */ /* 0x000fe20003f44070 */
[----:B------:R-:W-:Y:S01]  /*4e50*/  @!P0 IMAD.IADD R228, R228, 0x1, -R2 ;  /* 0x00000001e4e48824 */ /* 0x000fe200078e0a02 */
[----:B------:R-:W-:Y:S01]  /*4e60*/  ISETP.GE.AND P0, PT, R17, RZ, PT ;  /* 0x000000ff1100720c */ /* 0x000fe20003f06270 */
[C---:B------:R-:W-:Y:S01]  /*4e70*/  IMAD R236, R2.reuse, R7, R11 ;  /* 0x0000000702ec7224 */ /* 0x040fe200078e020b */
[----:B------:R-:W-:Y:S01]  /*4e80*/  IABS R11, R13 ;  /* 0x0000000d000b7213 */ /* 0x000fe20000000000 */
[----:B------:R-:W-:Y:S01]  /*4e90*/  IMAD.MOV R5, RZ, RZ, -R5 ;  /* 0x000000ffff057224 */ /* 0x000fe200078e0a05 */
[C---:B------:R-:W-:Y:S01]  /*4ea0*/  LOP3.LUT R17, R3.reuse, 0x1ac, RZ, 0xfc, !PT ;  /* 0x000001ac03117812 */ /* 0x040fe200078efcff */
[----:B------:R-:W-:Y:S01]  /*4eb0*/  @!P5 IMAD.MOV R228, RZ, RZ, -R228 ;  /* 0x000000ffffe4d224 */ /* 0x000fe200078e0ae4 */
[C---:B------:R-:W-:Y:S01]  /*4ec0*/  ISETP.GT.U32.AND P5, PT, R2.reuse, R236, PT ;  /* 0x000000ec0200720c */ /* 0x040fe20003fa4070 */
[----:B------:R-:W-:Y:S01]  /*4ed0*/  IMAD R234, R2, R5, R9 ;  /* 0x0000000502ea7224 */ /* 0x000fe200078e0209 */
[----:B------:R-:W-:Y:S01]  /*4ee0*/  LOP3.LUT R5, R3, 0x198, RZ, 0xfc, !PT ;  /* 0x0000019803057812 */ /* 0x000fe200078efcff */
[--C-:B------:R-:W-:Y:S01]  /*4ef0*/  @!P6 IMAD.IADD R230, R230, 0x1, -R2.reuse ;  /* 0x00000001e6e6e824 */ /* 0x100fe200078e0a02 */
[----:B------:R-:W-:Y:S01]  /*4f00*/  IABS R175, R23 ;  /* 0x0000001700af7213 */ /* 0x000fe20000000000 */
[----:B------:R-:W-:Y:S01]  /*4f10*/  @!P2 IMAD.IADD R232, R232, 0x1, -R2 ;  /* 0x00000001e8e8a824 */ /* 0x000fe200078e0a02 */
[----:B------:R-:W-:Y:S01]  /*4f20*/  IABS R7, R5 ;  /* 0x0000000500077213 */ /* 0x000fe20000000000 */
[----:B------:R-:W-:Y:S01]  /*4f30*/  @!P4 IMAD.MOV R230, RZ, RZ, -R230 ;  /* 0x000000ffffe6c224 */ /* 0x000fe200078e0ae6 */
[----:B------:R-:W-:Y:S01]  /*4f40*/  ISETP.GE.AND P4, PT, R5, RZ, PT ;  /* 0x000000ff0500720c */ /* 0x000fe20003f86270 */
[----:B------:R-:W-:Y:S01]  /*4f50*/  @!P3 IMAD.IADD R226, R226, 0x1, -R2 ;  /* 0x00000001e2e2b824 */ /* 0x000fe200078e0a02 */
[----:B------:R-:W-:-:S02]  /*4f60*/  LOP3.LUT R5, R3, 0x19c, RZ, 0xfc, !PT ;  /* 0x0000019c03057812 */ /* 0x000fc400078efcff */
[----:B------:R-:W-:Y:S01]  /*4f70*/  ISETP.GT.U32.AND P6, PT, R2, R234, PT ;  /* 0x000000ea0200720c */ /* 0x000fe20003fc4070 */
[----:B------:R-:W-:Y:S01]  /*4f80*/  @!P5 IMAD.IADD R236, R236, 0x1, -R2 ;  /* 0x00000001ececd824 */ /* 0x000fe200078e0a02 */
[----:B------:R-:W-:Y:S01]  /*4f90*/  ISETP.GE.AND P2, PT, R5, RZ, PT ;  /* 0x000000ff0500720c */ /* 0x000fe20003f46270 */
[----:B------:R-:W-:Y:S01]  /*4fa0*/  @!P1 IMAD.MOV R226, RZ, RZ, -R226 ;  /* 0x000000ffffe29224 */ /* 0x000fe200078e0ae2 */
[----:B------:R-:W-:Y:S01]  /*4fb0*/  IABS R9, R5 ;  /* 0x0000000500097213 */ /* 0x000fe20000000000 */
[----:B------:R-:W-:Y:S01]  /*4fc0*/  IMAD.HI.U32 R5, R4, R7, RZ ;  /* 0x0000000704057227 */ /* 0x000fe200078e00ff */
[----:B------:R-:W-:Y:S02]  /*4fd0*/  ISETP.GT.U32.AND P5, PT, R2, R236, PT ;  /* 0x000000ec0200720c */ /* 0x000fe40003fa4070 */
[----:B------:R-:W-:Y:S01]  /*4fe0*/  ISETP.GE.AND P1, PT, R19, RZ, PT ;  /* 0x000000ff1300720c */ /* 0x000fe20003f26270 */
[----:B------:R-:W-:Y:S01]  /*4ff0*/  IMAD.MOV R5, RZ, RZ, -R5 ;  /* 0x000000ffff057224 */ /* 0x000fe200078e0a05 */
[----:B------:R-:W-:-:S02]  /*5000*/  ISETP.GE.AND P3, PT, R25, RZ, PT ;  /* 0x000000ff1900720c */ /* 0x000fc40003f66270 */
[----:B------:R-:W-:Y:S01]  /*5010*/  LOP3.LUT R19, R3, 0x1b0, RZ, 0xfc, !PT ;  /* 0x000001b003137812 */ /* 0x000fe200078efcff */
[----:B------:R-:W-:Y:S02]  /*5020*/  IMAD R238, R2, R5, R7 ;  /* 0x0000000502ee7224 */ /* 0x000fe400078e0207 */
[----:B------:R-:W-:-:S04]  /*5030*/  IMAD.HI.U32 R5, R4, R9, RZ ;  /* 0x0000000904057227 */ /* 0x000fc800078e00ff */
[--C-:B------:R-:W-:Y:S02]  /*5040*/  @!P6 IMAD.IADD R234, R234, 0x1, -R2.reuse ;  /* 0x00000001eaeae824 */ /* 0x100fe400078e0a02 */
[----:B------:R-:W-:Y:S02]  /*5050*/  IMAD.MOV R5, RZ, RZ, -R5 ;  /* 0x000000ffff057224 */ /* 0x000fe400078e0a05 */
[----:B------:R-:W-:Y:S01]  /*5060*/  @!P5 IMAD.IADD R236, R236, 0x1, -R2 ;  /* 0x00000001ececd824 */ /* 0x000fe200078e0a02 */
[C---:B------:R-:W-:Y:S01]  /*5070*/  ISETP.GT.U32.AND P6, PT, R2.reuse, R234, PT ;  /* 0x000000ea0200720c */ /* 0x040fe20003fc4070 */
[C---:B------:R-:W-:Y:S01]  /*5080*/  IMAD R240, R2.reuse, R5, R9 ;  /* 0x0000000502f07224 */ /* 0x040fe200078e0209 */
[----:B------:R-:W-:Y:S01]  /*5090*/  ISETP.GE.AND P5, PT, R15, RZ, PT ;  /* 0x000000ff0f00720c */ /* 0x000fe20003fa6270 */
[----:B------:R-:W-:Y:S02]  /*50a0*/  @!P1 IMAD.MOV R236, RZ, RZ, -R236 ;  /* 0x000000ffffec9224 */ /* 0x000fe400078e0aec */
[----:B------:R-:W-:Y:S01]  /*50b0*/  @!P3 IMAD.MOV R232, RZ, RZ, -R232 ;  /* 0x000000ffffe8b224 */ /* 0x000fe200078e0ae8 */
[----:B------:R-:W-:Y:S01]  /*50c0*/  ISETP.GT.U32.AND P1, PT, R2, R240, PT ;  /* 0x000000f00200720c */ /* 0x000fe20003f24070 */
[----:B------:R-:W-:Y:S01]  /*50d0*/  IMAD.HI.U32 R7, R4, R11, RZ ;  /* 0x0000000b04077227 */ /* 0x000fe200078e00ff */
[----:B------:R-:W-:-:S02]  /*50e0*/  ISETP.GE.AND P3, PT, R13, RZ, PT ;  /* 0x000000ff0d00720c */ /* 0x000fc40003f66270 */
[----:B------:R-:W-:Y:S01]  /*50f0*/  IABS R13, R15 ;  /* 0x0000000f000d7213 */ /* 0x000fe20000000000 */
[----:B------:R-:W-:Y:S01]  /*5100*/  IMAD.MOV R7, RZ, RZ, -R7 ;  /* 0x000000ffff077224 */ /* 0x000fe200078e0a07 */
[----:B------:R-:W-:Y:S01]  /*5110*/  IABS R15, R21 ;  /* 0x00000015000f7213 */ /* 0x000fe20000000000 */
[----:B------:R-:W-:Y:S01]  /*5120*/  @!P6 IMAD.IADD R234, R234, 0x1, -R2 ;  /* 0x00000001eaeae824 */ /* 0x000fe200078e0a02 */
[C---:B------:R-:W-:Y:S01]  /*5130*/  ISETP.GT.U32.AND P6, PT, R2.reuse, R238, PT ;  /* 0x000000ee0200720c */ /* 0x040fe20003fc4070 */
[----:B------:R-:W-:Y:S01]  /*5140*/  IMAD.MOV.U32 R9, RZ, RZ, R13 ;  /* 0x000000ffff097224 */ /* 0x000fe200078e000d */
[----:B------:R-:W-:Y:S01]  /*5150*/  IABS R13, R19 ;  /* 0x00000013000d7213 */ /* 0x000fe20000000000 */
[----:B------:R-:W-:Y:S01]  /*5160*/  IMAD R242, R2, R7, R11 ;  /* 0x0000000702f27224 */ /* 0x000fe200078e020b */
[----:B------:R-:W-:Y:S01]  /*5170*/  LOP3.LUT R7, R3, 0x1a8, RZ, 0xfc, !PT ;  /* 0x000001a803077812 */ /* 0x000fe200078efcff */
[----:B------:R-:W-:Y:S01]  /*5180*/  IMAD.HI.U32 R5, R4, R9, RZ ;  /* 0x0000000904057227 */ /* 0x000fe200078e00ff */
[----:B------:R-:W-:-:S03]  /*5190*/  IABS R11, R17 ;  /* 0x00000011000b7213 */ /* 0x000fc60000000000 */
[----:B------:R-:W-:Y:S01]  /*51a0*/  @!P0 IMAD.MOV R234, RZ, RZ, -R234 ;  /* 0x000000ffffea8224 */ /* 0x000fe200078e0aea */
[----:B------:R-:W-:Y:S01]  /*51b0*/  ISETP.GE.AND P0, PT, R7, RZ, PT ;  /* 0x000000ff0700720c */ /* 0x000fe20003f06270 */
[--C-:B------:R-:W-:Y:S01]  /*51c0*/  @!P1 IMAD.IADD R240, R240, 0x1, -R2.reuse ;  /* 0x00000001f0f09824 */ /* 0x100fe200078e0a02 */
[----:B------:R-:W-:Y:S01]  /*51d0*/  IABS R7, R7 ;  /* 0x0000000700077213 */ /* 0x000fe20000000000 */
[----:B------:R-:W-:Y:S02]  /*51e0*/  IMAD.MOV R5, RZ, RZ, -R5 ;  /* 0x000000ffff057224 */ /* 0x000fe400078e0a05 */
[----:B------:R-:W-:Y:S01]  /*51f0*/  @!P6 IMAD.IADD R238, R238, 0x1, -R2 ;  /* 0x00000001eeeee824 */ /* 0x000fe200078e0a02 */
[C---:B------:R-:W-:Y:S01]  /*5200*/  ISETP.GT.U32.AND P1, PT, R2.reuse, R240, PT ;  /* 0x000000f00200720c */ /* 0x040fe20003f24070 */
[C---:B------:R-:W-:Y:S02]  /*5210*/  IMAD R244, R2.reuse, R5, R9 ;  /* 0x0000000502f47224 */ /* 0x040fe400078e0209 */
[----:B------:R-:W-:Y:S01]  /*5220*/  IMAD.MOV.U32 R9, RZ, RZ, R7 ;  /* 0x000000ffff097224 */ /* 0x000fe200078e0007 */
[----:B------:R-:W-:Y:S01]  /*5230*/  ISETP.GT.U32.AND P6, PT, R2, R238, PT ;  /* 0x000000ee0200720c */ /* 0x000fe20003fc4070 */
[----:B------:R-:W-:-:S04]  /*5240*/  IMAD.HI.U32 R7, R4, R11, RZ ;  /* 0x0000000b04077227 */ /* 0x000fc800078e00ff */
[----:B------:R-:W-:-:S04]  /*5250*/  IMAD.HI.U32 R5, R4, R9, RZ ;  /* 0x0000000904057227 */ /* 0x000fc800078e00ff */
[----:B------:R-:W-:Y:S02]  /*5260*/  IMAD.MOV R5, RZ, RZ, -R5 ;  /* 0x000000ffff057224 */ /* 0x000fe400078e0a05 */
[----:B------:R-:W-:Y:S01]  /*5270*/  @!P1 IMAD.IADD R240, R240, 0x1, -R2 ;  /* 0x00000001f0f09824 */ /* 0x000fe200078e0a02 */
[C---:B------:R-:W-:Y:S01]  /*5280*/  ISETP.GT.U32.AND P1, PT, R2.reuse, R244, PT ;  /* 0x000000f40200720c */ /* 0x040fe20003f24070 */
[----:B------:R-:W-:Y:S02]  /*5290*/  IMAD R246, R2, R5, R9 ;  /* 0x0000000502f67224 */ /* 0x000fe400078e0209 */
[----:B------:R-:W-:-:S04]  /*52a0*/  IMAD.HI.U32 R5, R4, R13, RZ ;  /* 0x0000000d04057227 */ /* 0x000fc800078e00ff */
[----:B------:R-:W-:Y:S02]  /*52b0*/  IMAD.MOV R250, RZ, RZ, -R5 ;  /* 0x000000fffffa7224 */ /* 0x000fe400078e0a05 */
[----:B------:R-:W-:Y:S01]  /*52c0*/  @!P6 IMAD.IADD R238, R238, 0x1, -R2 ;  /* 0x00000001eeeee824 */ /* 0x000fe200078e0a02 */
[C---:B------:R-:W-:Y:S01]  /*52d0*/  ISETP.GT.U32.AND P6, PT, R2.reuse, R242, PT ;  /* 0x000000f20200720c */ /* 0x040fe20003fc4070 */
[C---:B------:R-:W-:Y:S01]  /*52e0*/  IMAD R250, R2.reuse, R250, R13 ;  /* 0x000000fa02fa7224 */ /* 0x040fe200078e020d */
[C---:B------:R-:W-:Y:S01]  /*52f0*/  LOP3.LUT R13, R3.reuse, 0x1c0, RZ, 0xfc, !PT ;  /* 0x000001c0030d7812 */ /* 0x040fe200078efcff */
[----:B------:R-:W-:Y:S01]  /*5300*/  @!P4 IMAD.MOV R238, RZ, RZ, -R238 ;  /* 0x000000ffffeec224 */ /* 0x000fe200078e0aee */
[----:B------:R-:W-:Y:S01]  /*5310*/  ISETP.GT.U32.AND P4, PT, R2, R246, PT ;  /* 0x000000f60200720c */ /* 0x000fe20003f84070 */
[----:B------:R-:W-:Y:S01]  /*5320*/  @!P1 IMAD.IADD R244, R244, 0x1, -R2 ;  /* 0x00000001f4f49824 */ /* 0x000fe200078e0a02 */
[C---:B------:R-:W-:Y:S01]  /*5330*/  ISETP.GT.U32.AND P1, PT, R2.reuse, R250, PT ;  /* 0x000000fa0200720c */ /* 0x040fe20003f24070 */
[----:B------:R-:W-:Y:S01]  /*5340*/  IMAD.MOV R7, RZ, RZ, -R7 ;  /* 0x000000ffff077224 */ /* 0x000fe200078e0a07 */
[----:B------:R-:W-:Y:S01]  /*5350*/  IABS R183, R13 ;  /* 0x0000000d00b77213 */ /* 0x000fe20000000000 */
[----:B------:R-:W-:Y:S01]  /*5360*/  IMAD.MOV.U32 R9, RZ, RZ, R15 ;  /* 0x000000ffff097224 */ /* 0x000fe200078e000f */
[C---:B------:R-:W-:Y:S01]  /*5370*/  LOP3.LUT R15, R3.reuse, 0x1c4, RZ, 0xfc, !PT ;  /* 0x000001c4030f7812 */ /* 0x040fe200078efcff */
[----:B------:R-:W-:Y:S01]  /*5380*/  IMAD R248, R2, R7, R11 ;  /* 0x0000000702f87224 */ /* 0x000fe200078e020b */
[----:B------:R-:W-:Y:S01]  /*5390*/  LOP3.LUT R11, R3, 0x1bc, RZ, 0xfc, !PT ;  /* 0x000001bc030b7812 */ /* 0x000fe200078efcff */
[----:B------:R-:W-:-:S03]  /*53a0*/  IMAD.HI.U32 R5, R4, R9, RZ ;  /* 0x0000000904057227 */ /* 0x000fc600078e00ff */
[----:B------:R-:W-:Y:S01]  /*53b0*/  IABS R179, R11 ;  /* 0x0000000b00b37213 */ /* 0x000fe20000000000 */
[--C-:B------:R-:W-:Y:S01]  /*53c0*/  @!P4 IMAD.IADD R246, R246, 0x1, -R2.reuse ;  /* 0x00000001f6f6c824 */ /* 0x100fe200078e0a02 */
[----:B------:R-:W-:Y:S01]  /*53d0*/  ISETP.GT.U32.AND P4, PT, R2, R244, PT ;  /* 0x000000f40200720c */ /* 0x000fe20003f84070 */
[--C-:B------:R-:W-:Y:S02]  /*53e0*/  @!P1 IMAD.IADD R250, R250, 0x1, -R2.reuse ;  /* 0x00000001fafa9824 */ /* 0x100fe400078e0a02 */
[----:B------:R-:W-:Y:S02]  /*53f0*/  IMAD.MOV R5, RZ, RZ, -R5 ;  /* 0x000000ffff057224 */ /* 0x000fe400078e0a05 */
[----:B------:R-:W-:Y:S01]  /*5400*/  @!P6 IMAD.IADD R242, R242, 0x1, -R2 ;  /* 0x00000001f2f2e824 */ /* 0x000fe200078e0a02 */
[C---:B------:R-:W-:Y:S01]  /*5410*/  ISETP.GT.U32.AND P1, PT, R2.reuse, R250, PT ;  /* 0x000000fa0200720c */ /* 0x040fe20003f24070 */
[----:B------:R-:W-:Y:S01]  /*5420*/  IMAD R252, R2, R5, R9 ;  /* 0x0000000502fc7224 */ /* 0x000fe200078e0209 */
[----:B------:R-:W-:Y:S01]  /*5430*/  IABS R9, R15 ;  /* 0x0000000f00097213 */ /* 0x000fe20000000000 */
[----:B------:R-:W-:Y:S01]  /*5440*/  IMAD.HI.U32 R5, R4, R179, RZ ;  /* 0x000000b304057227 */ /* 0x000fe200078e00ff */
[----:B------:R-:W-:-:S03]  /*5450*/  ISETP.GT.U32.AND P6, PT, R2, R242, PT ;  /* 0x000000f20200720c */ /* 0x000fc60003fc4070 */
[----:B------:R-:W-:Y:S01]  /*5460*/  @!P2 IMAD.MOV R240, RZ, RZ, -R240 ;  /* 0x000000fffff0a224 */ /* 0x000fe200078e0af0 */
[----:B------:R-:W-:Y:S01]  /*5470*/  ISETP.GT.U32.AND P2, PT, R2, R248, PT ;  /* 0x000000f80200720c */ /* 0x000fe20003f44070 */
[----:B------:R-:W-:Y:S02]  /*5480*/  IMAD.MOV R5, RZ, RZ, -R5 ;  /* 0x000000ffff057224 */ /* 0x000fe400078e0a05 */
[--C-:B------:R-:W-:Y:S01]  /*5490*/  @!P4 IMAD.IADD R244, R244, 0x1, -R2.reuse ;  /* 0x00000001f4f4c824 */ /* 0x100fe200078e0a02 */
[C---:B------:R-:W-:Y:S01]  /*54a0*/  ISETP.GT.U32.AND P4, PT, R2.reuse, R252, PT ;  /* 0x000000fc0200720c */ /* 0x040fe20003f84070 */
[----:B------:R-:W-:Y:S02]  /*54b0*/  IMAD R179, R2, R5, R179 ;  /* 0x0000000502b37224 */ /* 0x000fe400078e02b3 */
[----:B------:R-:W-:Y:S02]  /*54c0*/  @!P1 IMAD.IADD R250, R250, 0x1, -R2 ;  /* 0x00000001fafa9824 */ /* 0x000fe400078e0a02 */
[----:B------:R-:W-:Y:S01]  /*54d0*/  IMAD.HI.U32 R7, R4, R175, RZ ;  /* 0x000000af04077227 */ /* 0x000fe200078e00ff */
[----:B------:R-:W-:-:S03]  /*54e0*/  ISETP.GT.U32.AND P1, PT, R2, R179, PT ;  /* 0x000000b30200720c */ /* 0x000fc60003f24070 */
[--C-:B------:R-:W-:Y:S01]  /*54f0*/  @!P2 IMAD.IADD R248, R248, 0x1, -R2.reuse ;  /* 0x00000001f8f8a824 */ /* 0x100fe200078e0a02 */
[----:B------:R-:W-:Y:S01]  /*5500*/  ISETP.GT.U32.AND P2, PT, R2, R246, PT ;  /* 0x000000f60200720c */ /* 0x000fe20003f44070 */
[----:B------:R-:W-:Y:S01]  /*5510*/  @!P6 IMAD.IADD R242, R242, 0x1, -R2 ;  /* 0x00000001f2f2e824 */ /* 0x000fe200078e0a02 */
[----:B------:R-:W-:Y:S01]  /*5520*/  ISETP.GE.AND P6, PT, R17, RZ, PT ;  /* 0x000000ff1100720c */ /* 0x000fe20003fc6270 */
[----:B------:R-:W-:Y:S01]  /*5530*/  IMAD.MOV R7, RZ, RZ, -R7 ;  /* 0x000000ffff077224 */ /* 0x000fe200078e0a07 */
[----:B------:R-:W-:Y:S01]  /*5540*/  LOP3.LUT R17, R3, 0x1c8, RZ, 0xfc, !PT ;  /* 0x000001c803117812 */ /* 0x000fe200078efcff */
[----:B------:R-:W-:Y:S01]  /*5550*/  @!P3 IMAD.MOV R242, RZ, RZ, -R242 ;  /* 0x000000fffff2b224 */ /* 0x000fe200078e0af2 */
[----:B------:R-:W-:Y:S01]  /*5560*/  ISETP.GT.U32.AND P3, PT, R2, R248, PT ;  /* 0x000000f80200720c */ /* 0x000fe20003f64070 */
[--C-:B------:R-:W-:Y:S01]  /*5570*/  @!P4 IMAD.IADD R252, R252, 0x1, -R2.reuse ;  /* 0x00000001fcfcc824 */ /* 0x100fe200078e0a02 */
[----:B------:R-:W-:Y:S01]  /*5580*/  ISETP.GE.AND P4, PT, R21, RZ, PT ;  /* 0x000000ff1500720c */ /* 0x000fe20003f86270 */
[C---:B------:R-:W-:Y:S01]  /*5590*/  IMAD R175, R2.reuse, R7, R175 ;  /* 0x0000000702af7224 */ /* 0x040fe200078e02af */
[----:B------:R-:W-:Y:S01]  /*55a0*/  LOP3.LUT R21, R3, 0x1f4, RZ, 0xfc, !PT ;  /* 0x000001f403157812 */ /* 0x000fe200078efcff */
[----:B------:R-:W-:Y:S01]  /*55b0*/  @!P1 IMAD.IADD R179, R179, 0x1, -R2 ;  /* 0x00000001b3b39824 */ /* 0x000fe200078e0a02 */
[----:B------:R-:W-:Y:S01]  /*55c0*/  ISETP.GT.U32.AND P1, PT, R2, R252, PT ;  /* 0x000000fc0200720c */ /* 0x000fe20003f24070 */
[----:B------:R-:W-:-:S04]  /*55d0*/  IMAD.HI.U32 R7, R4, R9, RZ ;  /* 0x0000000904077227 */ /* 0x000fc800078e00ff */
[--C-:B------:R-:W-:Y:S01]  /*55e0*/  @!P2 IMAD.IADD R246, R246, 0x1, -R2.reuse ;  /* 0x00000001f6f6a824 */ /* 0x100fe200078e0a02 */
[----:B------:R-:W-:Y:S01]  /*55f0*/  ISETP.GT.U32.AND P2, PT, R2, R175, PT ;  /* 0x000000af0200720c */ /* 0x000fe20003f44070 */
[----:B------:R-:W-:Y:S02]  /*5600*/  IMAD.MOV R7, RZ, RZ, -R7 ;  /* 0x000000ffff077224 */ /* 0x000fe400078e0a07 */
[----:B------:R-:W-:Y:S01]  /*5610*/  @!P3 IMAD.IADD R248, R248, 0x1, -R2 ;  /* 0x00000001f8f8b824 */ /* 0x000fe200078e0a02 */
[----:B------:R-:W-:Y:S01]  /*5620*/  ISETP.GE.AND P3, PT, R19, RZ, PT ;  /* 0x000000ff1300720c */ /* 0x000fe20003f66270 */
[----:B------:R-:W-:Y:S01]  /*5630*/  IMAD.HI.U32 R5, R4, R183, RZ ;  /* 0x000000b704057227 */ /* 0x000fe200078e00ff */
[----:B------:R-:W-:-:S03]  /*5640*/  LOP3.LUT R19, R3, 0x1dc, RZ, 0xfc, !PT ;  /* 0x000001dc03137812 */ /* 0x000fc600078efcff */
[----:B------:R-:W-:Y:S01]  /*5650*/  IMAD R122, R2, R7, R9 ;  /* 0x00000007027a7224 */ /* 0x000fe200078e0209 */
[----:B------:R-:W-:Y:S01]  /*5660*/  IABS R7, R17 ;  /* 0x0000001100077213 */ /* 0x000fe20000000000 */
[----:B------:R-:W-:Y:S02]  /*5670*/  IMAD.MOV R5, RZ, RZ, -R5 ;  /* 0x000000ffff057224 */ /* 0x000fe400078e0a05 */
[--C-:B------:R-:W-:Y:S01]  /*5680*/  @!P1 IMAD.IADD R252, R252, 0x1, -R2.reuse ;  /* 0x00000001fcfc9824 */ /* 0x100fe200078e0a02 */
[C---:B------:R-:W-:Y:S01]  /*5690*/  ISETP.GT.U32.AND P1, PT, R2.reuse, R122, PT ;  /* 0x0000007a0200720c */ /* 0x040fe20003f24070 */
[----:B------:R-:W-:Y:S01]  /*56a0*/  @!P2 IMAD.IADD R175, R175, 0x1, -R2 ;  /* 0x00000001afafa824 */ /* 0x000fe200078e0a02 */
[----:B------:R-:W-:Y:S01]  /*56b0*/  ISETP.GE.AND P2, PT, R23, RZ, PT ;  /* 0x000000ff1700720c */ /* 0x000fe20003f46270 */
[C---:B------:R-:W-:Y:S02]  /*56c0*/  IMAD R183, R2.reuse, R5, R183 ;  /* 0x0000000502b77224 */ /* 0x040fe400078e02b7 */
[----:B------:R-:W-:Y:S01]  /*56d0*/  @!P0 IMAD.MOV R246, RZ, RZ, -R246 ;  /* 0x000000fffff68224 */ /* 0x000fe200078e0af6 */
[C---:B------:R-:W-:Y:S01]  /*56e0*/  ISETP.GT.U32.AND P0, PT, R2.reuse, R175, PT ;  /* 0x000000af0200720c */ /* 0x040fe20003f04070 */
[----:B------:R-:W-:Y:S01]  /*56f0*/  @!P6 IMAD.MOV R248, RZ, RZ, -R248 ;  /* 0x000000fffff8e224 */ /* 0x000fe200078e0af8 */
[----:B------:R-:W-:Y:S01]  /*5700*/  ISETP.GT.U32.AND P6, PT, R2, R183, PT ;  /* 0x000000b70200720c */ /* 0x000fe20003fc4070 */
[----:B------:R-:W-:Y:S01]  /*5710*/  @!P3 IMAD.MOV R250, RZ, RZ, -R250 ;  /* 0x000000fffffab224 */ /* 0x000fe200078e0afa */
[----:B------:R-:W-:Y:S01]  /*5720*/  ISETP.GE.AND P3, PT, R11, RZ, PT ;  /* 0x000000ff0b00720c */ /* 0x000fe20003f66270 */
[----:B------:R-:W-:Y:S01]  /*5730*/  IMAD.HI.U32 R5, R4, R7, RZ ;  /* 0x0000000704057227 */ /* 0x000fe200078e00ff */
[----:B------:R-:W-:-:S03]  /*5740*/  LOP3.LUT R11, R3, 0x1cc, RZ, 0xfc, !PT ;  /* 0x000001cc030b7812 */ /* 0x000fc600078efcff */
[--C-:B------:R-:W-:Y:S01]  /*5750*/  @!P1 IMAD.IADD R122, R122, 0x1, -R2.reuse ;  /* 0x000000017a7a9824 */ /* 0x100fe200078e0a02 */
[----:B------:R-:W-:Y:S01]  /*5760*/  IABS R9, R11 ;  /* 0x0000000b00097213 */ /* 0x000fe20000000000 */
[----:B------:R-:W-:Y:S02]  /*5770*/  IMAD.MOV R5, RZ, RZ, -R5 ;  /* 0x000000ffff057224 */ /* 0x000fe400078e0a05 */
[----:B------:R-:W-:Y:S01]  /*5780*/  @!P0 IMAD.IADD R175, R175, 0x1, -R2 ;  /* 0x00000001afaf8824 */ /* 0x000fe200078e0a02 */
[C---:B------:R-:W-:Y:S01]  /*5790*/  ISETP.GT.U32.AND P1, PT, R2.reuse, R122, PT ;  /* 0x0000007a0200720c */ /* 0x040fe20003f24070 */
[----:B------:R-:W-:Y:S01]  /*57a0*/  IMAD R120, R2, R5, R7 ;  /* 0x0000000502787224 */ /* 0x000fe200078e0207 */
[----:B------:R-:W-:Y:S01]  /*57b0*/  ISETP.GE.AND P0, PT, R13, RZ, PT ;  /* 0x000000ff0d00720c */ /* 0x000fe20003f06270 */
[----:B------:R-:W-:Y:S01]  /*57c0*/  IMAD.HI.U32 R5, R4, R9, RZ ;  /* 0x0000000904057227 */ /* 0x000fe200078e00ff */
[----:B------:R-:W-:-:S03]  /*57d0*/  LOP3.LUT R13, R3, 0x1d0, RZ, 0xfc, !PT ;  /* 0x000001d0030d7812 */ /* 0x000fc600078efcff */
[----:B------:R-:W-:Y:S01]  /*57e0*/  @!P6 IMAD.IADD R183, R183, 0x1, -R2 ;  /* 0x00000001b7b7e824 */ /* 0x000fe200078e0a02 */
[----:B------:R-:W-:Y:S01]  /*57f0*/  IABS R7, R13 ;  /* 0x0000000d00077213 */ /* 0x000fe20000000000 */
[----:B------:R-:W-:Y:S01]  /*5800*/  IMAD.MOV R5, RZ, RZ, -R5 ;  /* 0x000000ffff057224 */ /* 0x000fe200078e0a05 */
[----:B------:R-:W-:Y:S01]  /*5810*/  ISETP.GE.AND P6, PT, R17, RZ, PT ;  /* 0x000000ff1100720c */ /* 0x000fe20003fc6270 */
[----:B------:R-:W-:Y:S01]  /*5820*/  @!P4 IMAD.MOV R252, RZ, RZ, -R252 ;  /* 0x000000fffffcc224 */ /* 0x000fe200078e0afc */
[C---:B------:R-:W-:Y:S01]  /*5830*/  ISETP.GT.U32.AND P4, PT, R2.reuse, R183, PT ;  /* 0x000000b70200720c */ /* 0x040fe20003f84070 */
[----:B------:R-:W-:Y:S01]  /*5840*/  @!P5 IMAD.MOV R244, RZ, RZ, -R244 ;  /* 0x000000fffff4d224 */ /* 0x000fe200078e0af4 */
[C---:B------:R-:W-:Y:S01]  /*5850*/  ISETP.GT.U32.AND P5, PT, R2.reuse, R179, PT ;  /* 0x000000b30200720c */ /* 0x040fe20003fa4070 */
[----:B------:R-:W-:Y:S01]  /*5860*/  IMAD R118, R2, R5, R9 ;  /* 0x0000000502767224 */ /* 0x000fe200078e0209 */
[----:B------:R-:W-:Y:S01]  /*5870*/  LOP3.LUT R17, R3, 0x1d8, RZ, 0xfc, !PT ;  /* 0x000001d803117812 */ /* 0x000fe200078efcff */
[----:B------:R-:W-:-:S04]  /*5880*/  IMAD.HI.U32 R5, R4, R7, RZ ;  /* 0x0000000704057227 */ /* 0x000fc800078e00ff */
[--C-:B------:R-:W-:Y:S01]  /*5890*/  @!P1 IMAD.IADD R122, R122, 0x1, -R2.reuse ;  /* 0x000000017a7a9824 */ /* 0x100fe200078e0a02 */
[C---:B------:R-:W-:Y:S01]  /*58a0*/  ISETP.GT.U32.AND P1, PT, R2.reuse, R118, PT ;  /* 0x000000760200720c */ /* 0x040fe20003f24070 */
[----:B------:R-:W-:Y:S02]  /*58b0*/  IMAD.MOV R5, RZ, RZ, -R5 ;  /* 0x000000ffff057224 */ /* 0x000fe400078e0a05 */
[--C-:B------:R-:W-:Y:S01]  /*58c0*/  @!P4 IMAD.IADD R183, R183, 0x1, -R2.reuse ;  /* 0x00000001b7b7c824 */ /* 0x100fe200078e0a02 */
[----:B------:R-:W-:Y:S01]  /*58d0*/  ISETP.GE.AND P4, PT, R13, RZ, PT ;  /* 0x000000ff0d00720c */ /* 0x000fe20003f86270 */
[C---:B------:R-:W-:Y:S01]  /*58e0*/  IMAD R116, R2.reuse, R5, R7 ;  /* 0x0000000502747224 */ /* 0x040fe200078e0207 */
[----:B------:R-:W-:Y:S01]  /*58f0*/  IABS R13, R19 ;  /* 0x00000013000d7213 */ /* 0x000fe20000000000 */
[--C-:B------:R-:W-:Y:S01]  /*5900*/  @!P5 IMAD.IADD R179, R179, 0x1, -R2.reuse ;  /* 0x00000001b3b3d824 */ /* 0x100fe200078e0a02 */
[----:B------:R-:W-:Y:S01]  /*5910*/  ISETP.GE.AND P5, PT, R15, RZ, PT ;  /* 0x000000ff0f00720c */ /* 0x000fe20003fa6270 */
[----:B------:R-:W-:Y:S01]  /*5920*/  @!P0 IMAD.MOV R183, RZ, RZ, -R183 ;  /* 0x000000ffffb78224 */ /* 0x000fe200078e0ab7 */
[----:B------:R-:W-:Y:S01]  /*5930*/  LOP3.LUT R15, R3, 0x1d4, RZ, 0xfc, !PT ;  /* 0x000001d4030f7812 */ /* 0x000fe200078efcff */
[----:B------:R-:W-:Y:S01]  /*5940*/  @!P3 IMAD.MOV R179, RZ, RZ, -R179 ;  /* 0x000000ffffb3b224 */ /* 0x000fe200078e0ab3 */
[----:B------:R-:W-:Y:S01]  /*5950*/  ISETP.GT.U32.AND P0, PT, R2, R116, PT ;  /* 0x000000740200720c */ /* 0x000fe20003f04070 */
[----:B------:R-:W-:Y:S01]  /*5960*/  @!P1 IMAD.IADD R118, R118, 0x1, -R2 ;  /* 0x0000000176769824 */ /* 0x000fe200078e0a02 */
[----:B------:R-:W-:Y:S01]  /*5970*/  ISETP.GT.U32.AND P3, PT, R2, R120, PT ;  /* 0x000000780200720c */ /* 0x000fe20003f64070 */
[----:B------:R-:W-:Y:S01]  /*5980*/  @!P2 IMAD.MOV R175, RZ, RZ, -R175 ;  /* 0x000000ffffafa224 */ /* 0x000fe200078e0aaf */
[----:B------:R-:W-:Y:S01]  /*5990*/  IABS R9, R15 ;  /* 0x0000000f00097213 */ /* 0x000fe20000000000 */
[----:B------:R-:W-:Y:S01]  /*59a0*/  IMAD.HI.U32 R7, R4, R13, RZ ;  /* 0x0000000d04077227 */ /* 0x000fe200078e00ff */
[----:B------:R-:W-:-:S02]  /*59b0*/  ISETP.GT.U32.AND P1, PT, R2, R118, PT ;  /* 0x000000760200720c */ /* 0x000fc40003f24070 */
[----:B------:R-:W-:Y:S01]  /*59c0*/  ISETP.GE.AND P2, PT, R11, RZ, PT ;  /* 0x000000ff0b00720c */ /* 0x000fe20003f46270 */
[----:B------:R-:W-:Y:S01]  /*59d0*/  IMAD.HI.U32 R5, R4, R9, RZ ;  /* 0x0000000904057227 */ /* 0x000fe200078e00ff */
[----:B------:R-:W-:-:S03]  /*59e0*/  IABS R11, R17 ;  /* 0x00000011000b7213 */ /* 0x000fc60000000000 */
[----:B------:R-:W-:Y:S02]  /*59f0*/  IMAD.MOV R110, RZ, RZ, -R5 ;  /* 0x000000ffff6e7224 */ /* 0x000fe400078e0a05 */
[--C-:B------:R-:W-:Y:S02]  /*5a00*/  @!P0 IMAD.IADD R116, R116, 0x1, -R2.reuse ;  /* 0x0000000174748824 */ /* 0x100fe400078e0a02 */
[----:B------:R-:W-:Y:S02]  /*5a10*/  @!P3 IMAD.IADD R120, R120, 0x1, -R2 ;  /* 0x000000017878b824 */ /* 0x000fe400078e0a02 */
[C---:B------:R-:W-:Y:S01]  /*5a20*/  IMAD R110, R2.reuse, R110, R9 ;  /* 0x0000006e026e7224 */ /* 0x040fe200078e0209 */
[----:B------:R-:W-:Y:S01]  /*5a30*/  ISETP.GT.U32.AND P0, PT, R2, R116, PT ;  /* 0x000000740200720c */ /* 0x000fe20003f04070 */
[----:B------:R-:W-:Y:S01]  /*5a40*/  IMAD.HI.U32 R5, R4, R11, RZ ;  /* 0x0000000b04057227 */ /* 0x000fe200078e00ff */
[----:B------:R-:W-:-:S03]  /*5a50*/  ISETP.GT.U32.AND P3, PT, R2, R120, PT ;  /* 0x000000780200720c */ /* 0x000fc60003f64070 */
[--C-:B------:R-:W-:Y:S01]  /*5a60*/  @!P1 IMAD.IADD R118, R118, 0x1, -R2.reuse ;  /* 0x0000000176769824 */ /* 0x100fe200078e0a02 */
[C---:B------:R-:W-:Y:S01]  /*5a70*/  ISETP.GT.U32.AND P1, PT, R2.reuse, R110, PT ;  /* 0x0000006e0200720c */ /* 0x040fe20003f24070 */
[----:B------:R-:W-:Y:S02]  /*5a80*/  IMAD.MOV R5, RZ, RZ, -R5 ;  /* 0x000000ffff057224 */ /* 0x000fe400078e0a05 */
[----:B------:R-:W-:Y:S02]  /*5a90*/  IMAD.MOV R7, RZ, RZ, -R7 ;  /* 0x000000ffff077224 */ /* 0x000fe400078e0a07 */
[C---:B------:R-:W-:Y:S01]  /*5aa0*/  IMAD R112, R2.reuse, R5, R11 ;  /* 0x0000000502707224 */ /* 0x040fe200078e020b */
[----:B------:R-:W-:Y:S01]  /*5ab0*/  LOP3.LUT R5, R3, 0x1e0, RZ, 0xfc, !PT ;  /* 0x000001e003057812 */ /* 0x000fe200078efcff */
[----:B------:R-:W-:Y:S02]  /*5ac0*/  IMAD R114, R2, R7, R13 ;  /* 0x0000000702727224 */ /* 0x000fe400078e020d */
[--C-:B------:R-:W-:Y:S01]  /*5ad0*/  @!P0 IMAD.IADD R116, R116, 0x1, -R2.reuse ;  /* 0x0000000174748824 */ /* 0x100fe200078e0a02 */
[----:B------:R-:W-:Y:S01]  /*5ae0*/  ISETP.GT.U32.AND P0, PT, R2, R112, PT ;  /* 0x000000700200720c */ /* 0x000fe20003f04070 */
[--C-:B------:R-:W-:Y:S01]  /*5af0*/  @!P3 IMAD.IADD R120, R120, 0x1, -R2.reuse ;  /* 0x000000017878b824 */ /* 0x100fe200078e0a02 */
[----:B------:R-:W-:Y:S01]  /*5b00*/  IABS R11, R5 ;  /* 0x00000005000b7213 */ /* 0x000fe20000000000 */
[----:B------:R-:W-:Y:S01]  /*5b10*/  @!P1 IMAD.IADD R110, R110, 0x1, -R2 ;  /* 0x000000016e6e9824 */ /* 0x000fe200078e0a02 */
[----:B------:R-:W-:Y:S01]  /*5b20*/  ISETP.GE.AND P3, PT, R17, RZ, PT ;  /* 0x000000ff1100720c */ /* 0x000fe20003f66270 */
[----:B------:R-:W-:Y:S01]  /*5b30*/  @!P4 IMAD.MOV R116, RZ, RZ, -R116 ;  /* 0x000000ffff74c224 */ /* 0x000fe200078e0a74 */
[C---:B------:R-:W-:Y:S01]  /*5b40*/  ISETP.GT.U32.AND P4, PT, R2.reuse, R114, PT ;  /* 0x000000720200720c */ /* 0x040fe20003f84070 */
[----:B------:R-:W-:Y:S01]  /*5b50*/  @!P6 IMAD.MOV R120, RZ, RZ, -R120 ;  /* 0x000000ffff78e224 */ /* 0x000fe200078e0a78 */
[----:B------:R-:W-:Y:S01]  /*5b60*/  ISETP.GE.AND P6, PT, R19, RZ, PT ;  /* 0x000000ff1300720c */ /* 0x000fe20003fc6270 */
[----:B------:R-:W-:Y:S01]  /*5b70*/  @!P5 IMAD.MOV R122, RZ, RZ, -R122 ;  /* 0x000000ffff7ad224 */ /* 0x000fe200078e0a7a */
[----:B------:R-:W-:Y:S01]  /*5b80*/  ISETP.GT.U32.AND P1, PT, R2, R110, PT ;  /* 0x0000006e0200720c */ /* 0x000fe20003f24070 */
[----:B------:R-:W-:Y:S01]  /*5b90*/  @!P2 IMAD.MOV R118, RZ, RZ, -R118 ;  /* 0x000000ffff76a224 */ /* 0x000fe200078e0a76 */
[----:B------:R-:W-:Y:S01]  /*5ba0*/  LOP3.LUT R19, R3, 0x1e8, RZ, 0xfc, !PT ;  /* 0x000001e803137812 */ /* 0x000fe200078efcff */
[----:B------:R-:W-:Y:S01]  /*5bb0*/  @!P0 IMAD.IADD R112, R112, 0x1, -R2 ;  /* 0x0000000170708824 */ /* 0x000fe200078e0a02 */
[----:B------:R-:W-:-:S02]  /*5bc0*/  ISETP.GE.AND P5, PT, R15, RZ, PT ;  /* 0x000000ff0f00720c */ /* 0x000fc40003fa6270 */
[----:B------:R-:W-:Y:S02]  /*5bd0*/  LOP3.LUT R17, R3, 0x1e4, RZ, 0xfc, !PT ;  /* 0x000001e403117812 */ /* 0x000fe400078efcff */
[----:B------:R-:W-:Y:S01]  /*5be0*/  ISETP.GE.AND P2, PT, R5, RZ, PT ;  /* 0x000000ff0500720c */ /* 0x000fe20003f46270 */
[----:B------:R-:W-:Y:S01]  /*5bf0*/  IMAD.HI.U32 R5, R4, R11, RZ ;  /* 0x0000000b04057227 */ /* 0x000fe200078e00ff */
[----:B------:R-:W-:Y:S02]  /*5c00*/  IABS R15, R19 ;  /* 0x00000013000f7213 */ /* 0x000fe40000000000 */
[----:B------:R-:W-:Y:S01]  /*5c10*/  IABS R13, R17 ;  /* 0x00000011000d7213 */ /* 0x000fe20000000000 */
[----:B------:R-:W-:Y:S01]  /*5c20*/  IMAD.MOV R5, RZ, RZ, -R5 ;  /* 0x000000ffff057224 */ /* 0x000fe200078e0a05 */
[----:B------:R-:W-:Y:S01]  /*5c30*/  ISETP.GT.U32.AND P0, PT, R2, R112, PT ;  /* 0x000000700200720c */ /* 0x000fe20003f04070 */
[----:B------:R-:W-:-:S04]  /*5c40*/  IMAD.HI.U32 R9, R4, R15, RZ ;  /* 0x0000000f04097227 */ /* 0x000fc800078e00ff */
[----:B------:R-:W-:Y:S02]  /*5c50*/  @!P4 IMAD.IADD R114, R114, 0x1, -R2 ;  /* 0x000000017272c824 */ /* 0x000fe400078e0a02 */
[----:B------:R-:W-:-:S03]  /*5c60*/  IMAD.HI.U32 R7, R4, R13, RZ ;  /* 0x0000000d04077227 */ /* 0x000fc600078e00ff */
[----:B------:R-:W-:Y:S01]  /*5c70*/  ISETP.GT.U32.AND P4, PT, R2, R114, PT ;  /* 0x000000720200720c */ /* 0x000fe20003f84070 */
[----:B------:R-:W-:Y:S01]  /*5c80*/  @!P1 IMAD.IADD R110, R110, 0x1, -R2 ;  /* 0x000000016e6e9824 */ /* 0x000fe200078e0a02 */
[----:B------:R-:W-:Y:S01]  /*5c90*/  ISETP.GE.AND P1, PT, R17, RZ, PT ;  /* 0x000000ff1100720c */ /* 0x000fe20003f26270 */
[C---:B------:R-:W-:Y:S01]  /*5ca0*/  IMAD R108, R2.reuse, R5, R11 ;  /* 0x00000005026c7224 */ /* 0x040fe200078e020b */
[C---:B------:R-:W-:Y:S01]  /*5cb0*/  LOP3.LUT R17, R3.reuse, 0x1f0, RZ, 0xfc, !PT ;  /* 0x000001f003117812 */ /* 0x040fe200078efcff */
[----:B------:R-:W-:Y:S02]  /*5cc0*/  IMAD.MOV R9, RZ, RZ, -R9 ;  /* 0x000000ffff097224 */ /* 0x000fe400078e0a09 */
[----:B------:R-:W-:Y:S02]  /*5cd0*/  IMAD.MOV R7, RZ, RZ, -R7 ;  /* 0x000000ffff077224 */ /* 0x000fe400078e0a07 */
[----:B------:R-:W-:Y:S01]  /*5ce0*/  @!P5 IMAD.MOV R110, RZ, RZ, -R110 ;  /* 0x000000ffff6ed224 */ /* 0x000fe200078e0a6e */
[C---:B------:R-:W-:Y:S01]  /*5cf0*/  ISETP.GT.U32.AND P5, PT, R2.reuse, R108, PT ;  /* 0x0000006c0200720c */ /* 0x040fe20003fa4070 */
[C---:B------:R-:W-:Y:S01]  /*5d00*/  IMAD R104, R2.reuse, R9, R15 ;  /* 0x0000000902687224 */ /* 0x040fe200078e020f */
[C---:B------:R-:W-:Y:S01]  /*5d10*/  LOP3.LUT R15, R3.reuse, 0x1ec, RZ, 0xfc, !PT ;  /* 0x000001ec030f7812 */ /* 0x040fe200078efcff */
[----:B------:R-:W-:Y:S01]  /*5d20*/  IMAD R106, R2, R7, R13 ;  /* 0x00000007026a7224 */ /* 0x000fe200078e020d */
[----:B------:R-:W-:Y:S01]  /*5d30*/  LOP3.LUT R13, R3, 0x1f8, RZ, 0xfc, !PT ;  /* 0x000001f8030d7812 */ /* 0x000fe200078efcff */
[--C-:B------:R-:W-:Y:S01]  /*5d40*/  @!P0 IMAD.IADD R112, R112, 0x1, -R2.reuse ;  /* 0x0000000170708824 */ /* 0x100fe200078e0a02 */
[----:B------:R-:W-:Y:S01]  /*5d50*/  IABS R5, R15 ;  /* 0x0000000f00057213 */ /* 0x000fe20000000000 */
[----:B------:R-:W-:Y:S01]  /*5d60*/  @!P4 IMAD.IADD R114, R114, 0x1, -R2 ;  /* 0x000000017272c824 */ /* 0x000fe200078e0a02 */
[C---:B------:R-:W-:Y:S01]  /*5d70*/  ISETP.GT.U32.AND P0, PT, R2.reuse, R106, PT ;  /* 0x0000006a0200720c */ /* 0x040fe20003f04070 */
[----:B------:R-:W-:Y:S01]  /*5d80*/  @!P3 IMAD.MOV R112, RZ, RZ, -R112 ;  /* 0x000000ffff70b224 */ /* 0x000fe200078e0a70 */
[----:B------:R-:W-:Y:S01]  /*5d90*/  ISETP.GT.U32.AND P4, PT, R2, R104, PT ;  /* 0x000000680200720c */ /* 0x000fe20003f84070 */
[----:B------:R-:W-:Y:S01]  /*5da0*/  IMAD.HI.U32 R3, R4, R5, RZ ;  /* 0x0000000504037227 */ /* 0x000fe200078e00ff */
[----:B------:R-:W-:-:S02]  /*5db0*/  IABS R7, R17 ;  /* 0x0000001100077213 */ /* 0x000fc40000000000 */
[----:B------:R-:W-:Y:S01]  /*5dc0*/  IABS R9, R21 ;  /* 0x0000001500097213 */ /* 0x000fe20000000000 */
[----:B------:R-:W-:Y:S01]  /*5dd0*/  @!P5 IMAD.IADD R108, R108, 0x1, -R2 ;  /* 0x000000016c6cd824 */ /* 0x000fe200078e0a02 */
[----:B------:R-:W-:Y:S01]  /*5de0*/  IABS R11, R13 ;  /* 0x0000000d000b7213 */ /* 0x000fe20000000000 */
[----:B------:R-:W-:Y:S02]  /*5df0*/  IMAD.MOV R3, RZ, RZ, -R3 ;  /* 0x000000ffff037224 */ /* 0x000fe400078e0a03 */
[----:B------:R-:W-:Y:S01]  /*5e00*/  @!P6 IMAD.MOV R114, RZ, RZ, -R114 ;  /* 0x000000ffff72e224 */ /* 0x000fe200078e0a72 */
[C---:B------:R-:W-:Y:S01]  /*5e10*/  ISETP.GT.U32.AND P5, PT, R2.reuse, R108, PT ;  /* 0x0000006c0200720c */ /* 0x040fe20003fa4070 */
[----:B------:R-:W-:Y:S02]  /*5e20*/  IMAD R102, R2, R3, R5 ;  /* 0x0000000302667224 */ /* 0x000fe400078e0205 */
[----:B------:R-:W-:-:S04]  /*5e30*/  IMAD.HI.U32 R3, R4, R7, RZ ;  /* 0x0000000704037227 */ /* 0x000fc800078e00ff */
[--C-:B------:R-:W-:Y:S01]  /*5e40*/  @!P0 IMAD.IADD R106, R106, 0x1, -R2.reuse ;  /* 0x000000016a6a8824 */ /* 0x100fe200078e0a02 */
[----:B------:R-:W-:Y:S01]  /*5e50*/  ISETP.GT.U32.AND P0, PT, R2, R102, PT ;  /* 0x000000660200720c */ /* 0x000fe20003f04070 */
[----:B------:R-:W-:Y:S02]  /*5e60*/  IMAD.MOV R3, RZ, RZ, -R3 ;  /* 0x000000ffff037224 */ /* 0x000fe400078e0a03 */
[----:B------:R-:W-:Y:S01]  /*5e70*/  @!P4 IMAD.IADD R104, R104, 0x1, -R2 ;  /* 0x000000016868c824 */ /* 0x000fe200078e0a02 */
[----:B------:R-:W-:Y:S01]  /*5e80*/  ISETP.GT.U32.AND P4, PT, R2, R106, PT ;  /* 0x0000006a0200720c */ /* 0x000fe20003f84070 */
[----:B------:R-:W-:-:S03]  /*5e90*/  IMAD.HI.U32 R5, R4, R9, RZ ;  /* 0x0000000904057227 */ /* 0x000fc600078e00ff */
[C---:B------:R-:W-:Y:S01]  /*5ea0*/  ISETP.GT.U32.AND P3, PT, R2.reuse, R104, PT ;  /* 0x000000680200720c */ /* 0x040fe20003f64070 */
[----:B------:R-:W-:Y:S01]  /*5eb0*/  IMAD R98, R2, R3, R7 ;  /* 0x0000000302627224 */ /* 0x000fe200078e0207 */
[----:B------:R-:W-:Y:S01]  /*5ec0*/  IADD3 R3, R173, -0x1, RZ ;  /* 0xffffffffad037810 */ /* 0x000fe20007ffe0ff */
[----:B------:R-:W-:Y:S02]  /*5ed0*/  IMAD.MOV R5, RZ, RZ, -R5 ;  /* 0x000000ffff057224 */ /* 0x000fe400078e0a05 */
        /* <DEDUP_REMOVED lines=12> */
[----:B------:R-:W-:Y:S01]  /*5fa0*/  ISETP.GE.AND P5, PT, R19, RZ, PT ;  /* 0x000000ff1300720c */ /* 0x000fe20003fa6270 */
[----:B------:R-:W-:Y:S01]  /*5fb0*/  @!P1 IMAD.MOV R106, RZ, RZ, -R106 ;  /* 0x000000ffff6a9224 */ /* 0x000fe200078e0a6a */
[C---:B------:R-:W-:Y:S01]  /*5fc0*/  ISETP.GT.U32.AND P6, PT, R2.reuse, R98, PT ;  /* 0x000000620200720c */ /* 0x040fe20003fc4070 */
[----:B------:R-:W-:Y:S01]  /*5fd0*/  @!P2 IMAD.MOV R108, RZ, RZ, -R108 ;  /* 0x000000ffff6ca224 */ /* 0x000fe200078e0a6c */
[----:B------:R-:W-:Y:S01]  /*5fe0*/  ISETP.GT.U32.AND P0, PT, R2, R102, PT ;  /* 0x000000660200720c */ /* 0x000fe20003f04070 */
[----:B------:R-:W-:Y:S01]  /*5ff0*/  @!P4 IMAD.IADD R100, R100, 0x1, -R2 ;  /* 0x000000016464c824 */ /* 0x000fe200078e0a02 */
[----:B------:R-:W-:-:S02]  /*6000*/  ISETP.GE.AND P4, PT, R17, RZ, PT ;  /* 0x000000ff1100720c */ /* 0x000fc40003f86270 */
[----:B------:R-:W-:Y:S02]  /*6010*/  ISETP.GE.U32.AND P2, PT, R3, 0x7fffffe0, PT ;  /* 0x7fffffe00300780c */ /* 0x000fe40003f46070 */
[----:B------:R-:W-:Y:S01]  /*6020*/  ISETP.GT.U32.AND P1, PT, R2, R100, PT ;  /* 0x000000640200720c */ /* 0x000fe20003f24070 */
[----:B------:R-:W-:Y:S01]  /*6030*/  @!P3 IMAD.IADD R4, R4, 0x1, -R2 ;  /* 0x000000010404b824 */ /* 0x000fe200078e0a02 */
[----:B------:R-:W-:Y:S01]  /*6040*/  IADD3 R3, R173, -0x5, RZ ;  /* 0xfffffffbad037810 */ /* 0x000fe20007ffe0ff */
[----:B------:R-:W-:Y:S02]  /*6050*/  @!P5 IMAD.MOV R104, RZ, RZ, -R104 ;  /* 0x000000ffff68d224 */ /* 0x000fe400078e0a68 */
[--C-:B------:R-:W-:Y:S01]  /*6060*/  @!P6 IMAD.IADD R98, R98, 0x1, -R2.reuse ;  /* 0x000000016262e824 */ /* 0x100fe200078e0a02 */
[----:B------:R-:W-:Y:S01]  /*6070*/  ISETP.GT.U32.AND P5, PT, R2, R4, PT ;  /* 0x000000040200720c */ /* 0x000fe20003fa4070 */
[----:B------:R-:W-:Y:S01]  /*6080*/  @!P0 IMAD.IADD R102, R102, 0x1, -R2 ;  /* 0x0000000166668824 */ /* 0x000fe200078e0a02 */
[----:B------:R-:W-:Y:S01]  /*6090*/  ISETP.GE.AND P0, PT, R15, RZ, PT ;  /* 0x000000ff0f00720c */ /* 0x000fe20003f06270 */
[----:B------:R-:W-:Y:S01]  /*60a0*/  @!P4 IMAD.MOV R98, RZ, RZ, -R98 ;  /* 0x000000ffff62c224 */ /* 0x000fe200078e0a62 */
[----:B------:R-:W-:-:S02]  /*60b0*/  ISETP.GE.AND P6, PT, R21, RZ, PT ;  /* 0x000000ff1500720c */ /* 0x000fc40003fc6270 */
[----:B------:R-:W-:Y:S01]  /*60c0*/  ISETP.GE.AND P4, PT, R13, RZ, PT ;  /* 0x000000ff0d00720c */ /* 0x000fe20003f86270 */
[----:B------:R-:W-:Y:S01]  /*60d0*/  @!P1 IMAD.IADD R100, R100, 0x1, -R2 ;  /* 0x0000000164649824 */ /* 0x000fe200078e0a02 */
[----:B------:R-:W-:Y:S02]  /*60e0*/  ISETP.GE.U32.AND P3, PT, R3, 0x7fffffdc, PT ;  /* 0x7fffffdc0300780c */ /* 0x000fe40003f66070 */
[----:B------:R-:W-:-:S03]  /*60f0*/  IADD3 R3, R173, -0x9, RZ ;  /* 0xfffffff7ad037810 */ /* 0x000fc60007ffe0ff */
[----:B------:R-:W-:Y:S01]  /*6100*/  @!P5 IMAD.IADD R4, R4, 0x1, -R2 ;  /* 0x000000010404d824 */ /* 0x000fe200078e0a02 */
[----:B------:R-:W-:Y:S01]  /*6110*/  IADD3 R2, R173, -0x11, RZ ;  /* 0xffffffefad027810 */ /* 0x000fe20007ffe0ff */
[----:B------:R-:W-:Y:S01]  /*6120*/  @!P0 IMAD.MOV R102, RZ, RZ, -R102 ;  /* 0x000000ffff668224 */ /* 0x000fe200078e0a66 */
[----:B------:R-:W-:Y:S01]  /*6130*/  ISETP.NE.AND P5, PT, RZ, c[0x0][0x17c], PT ;  /* 0x00005f00ff007a0c */ /* 0x000fe20003fa5270 */
[----:B------:R-:W-:Y:S01]  /*6140*/  @!P6 IMAD.MOV R100, RZ, RZ, -R100 ;  /* 0x000000ffff64e224 */ /* 0x000fe200078e0a64 */
[----:B------:R-:W-:Y:S01]  /*6150*/  ISETP.GE.U32.AND P6, PT, R2, 0x7fffffd0, PT ;  /* 0x7fffffd00200780c */ /* 0x000fe20003fc6070 */
[----:B------:R-:W-:Y:S01]  /*6160*/  @!P4 IMAD.MOV R4, RZ, RZ, -R4 ;  /* 0x000000ffff04c224 */ /* 0x000fe200078e0a04 */
[C---:B------:R-:W-:Y:S02]  /*6170*/  SEL R2, R239.reuse, R6, !P5 ;  /* 0x00000006ef027207 */ /* 0x040fe40006800000 */
[C---:B------:R-:W-:Y:S02]  /*6180*/  SEL R93, R239.reuse, R8, !P5 ;  /* 0x00000008ef5d7207 */ /* 0x040fe40006800000 */
[----:B------:R-:W-:-:S02]  /*6190*/  SEL R89, R239, R10, !P5 ;  /* 0x0000000aef597207 */ /* 0x000fc40006800000 */
[C---:B------:R-:W-:Y:S02]  /*61a0*/  SEL R85, R239.reuse, R12, !P5 ;  /* 0x0000000cef557207 */ /* 0x040fe40006800000 */
[----:B------:R-:W-:Y:S01]  /*61b0*/  SEL R81, R239, R14, !P5 ;  /* 0x0000000eef517207 */ /* 0x000fe20006800000 */
[----:B------:R-:W-:Y:S01]  /*61c0*/  IMAD R89, R89, c[0x0][0x190], RZ ;  /* 0x0000640059597a24 */ /* 0x000fe200078e02ff */
        /* <DEDUP_REMOVED lines=16> */
[----:B------:R-:W-:-:S02]  /*62d0*/  SEL R45, R239, R32, !P5 ;  /* 0x00000020ef2d7207 */ /* 0x000fc40006800000 */
[C---:B------:R-:W-:Y:S02]  /*62e0*/  SEL R41, R239.reuse, R34, !P5 ;  /* 0x00000022ef297207 */ /* 0x040fe40006800000 */
[C---:B------:R-:W-:Y:S02]  /*62f0*/  SEL R37, R239.reuse, R36, !P5 ;  /* 0x00000024ef257207 */ /* 0x040fe40006800000 */
[C---:B------:R-:W-:Y:S02]  /*6300*/  SEL R96, R239.reuse, R96, !P5 ;  /* 0x00000060ef607207 */ /* 0x040fe40006800000 */
[C---:B------:R-:W-:Y:S02]  /*6310*/  SEL R94, R239.reuse, R94, !P5 ;  /* 0x0000005eef5e7207 */ /* 0x040fe40006800000 */
[C---:B------:R-:W-:Y:S01]  /*6320*/  SEL R92, R239.reuse, R92, !P5 ;  /* 0x0000005cef5c7207 */ /* 0x040fe20006800000 */
[----:B------:R-:W-:Y:S01]  /*6330*/  IMAD R96, R96, c[0x0][0x190], RZ ;  /* 0x0000640060607a24 */ /* 0x000fe200078e02ff */
        /* <DEDUP_REMOVED lines=40> */
[----:B------:R-:W-:-:S02]  /*65c0*/  SEL R50, R239, R50, !P5 ;  /* 0x00000032ef327207 */ /* 0x000fc40006800000 */
[C---:B------:R-:W-:Y:S02]  /*65d0*/  SEL R48, R239.reuse, R48, !P5 ;  /* 0x00000030ef307207 */ /* 0x040fe40006800000 */
[C---:B------:R-:W-:Y:S02]  /*65e0*/  SEL R46, R239.reuse, R46, !P5 ;  /* 0x0000002eef2e7207 */ /* 0x040fe40006800000 */
[C---:B------:R-:W-:Y:S02]  /*65f0*/  SEL R44, R239.reuse, R44, !P5 ;  /* 0x0000002cef2c7207 */ /* 0x040fe40006800000 */
[C---:B------:R-:W-:Y:S02]  /*6600*/  SEL R42, R239.reuse, R42, !P5 ;  /* 0x0000002aef2a7207 */ /* 0x040fe40006800000 */
[C---:B------:R-:W-:Y:S02]  /*6610*/  SEL R40, R239.reuse, R40, !P5 ;  /* 0x00000028ef287207 */ /* 0x040fe40006800000 */
[----:B------:R-:W-:-:S02]  /*6620*/  SEL R38, R239, R38, !P5 ;  /* 0x00000026ef267207 */ /* 0x000fc40006800000 */
[C---:B------:R-:W-:Y:S02]  /*6630*/  SEL R36, R239.reuse, R124, !P5 ;  /* 0x0000007cef247207 */ /* 0x040fe40006800000 */
[----:B------:R-:W-:Y:S01]  /*6640*/  SEL R34, R239, R126, !P5 ;  /* 0x0000007eef227207 */ /* 0x000fe20006800000 */
[----:B------:R-:W-:Y:S01]  /*6650*/  IMAD R126, R145, 0x18, RZ ;  /* 0x00000018917e7824 */ /* 0x000fe200078e02ff */
[----:B------:R-:W-:Y:S01]  /*6660*/  SEL R33, R239, R128, !P5 ;  /* 0x00000080ef217207 */ /* 0x000fe20006800000 */
[----:B------:R-:W-:Y:S01]  /*6670*/  IMAD R128, R145, 0x14, RZ ;  /* 0x0000001491807824 */ /* 0x000fe200078e02ff */
[C---:B------:R-:W-:Y:S02]  /*6680*/  SEL R32, R239.reuse, R130, !P5 ;  /* 0x00000082ef207207 */ /* 0x040fe40006800000 */
[C---:B------:R-:W-:Y:S02]  /*6690*/  SEL R30, R239.reuse, R132, !P5 ;  /* 0x00000084ef1e7207 */ /* 0x040fe40006800000 */
        /* <DEDUP_REMOVED lines=8> */
[C---:B------:R-:W-:Y:S02]  /*6720*/  SEL R18, R239.reuse, R150, !P5 ;  /* 0x00000096ef127207 */ /* 0x040fe40006800000 */
[C---:B------:R-:W-:Y:S01]  /*6730*/  SEL R17, R239.reuse, R152, !P5 ;  /* 0x00000098ef117207 */ /* 0x040fe20006800000 */
[----:B------:R-:W-:Y:S01]  /*6740*/  IMAD R152, R50, c[0x0][0x190], RZ ;  /* 0x0000640032987a24 */ /* 0x000fe200078e02ff */
[C---:B------:R-:W-:Y:S02]  /*6750*/  SEL R16, R239.reuse, R154, !P5 ;  /* 0x0000009aef107207 */ /* 0x040fe40006800000 */
[C---:B------:R-:W-:Y:S02]  /*6760*/  SEL R14, R239.reuse, R160, !P5 ;  /* 0x000000a0ef0e7207 */ /* 0x040fe40006800000 */
        /* <DEDUP_REMOVED lines=8> */
[C---:B------:R-:W-:Y:S01]  /*67f0*/  SEL R11, R239.reuse, R172, !P5 ;  /* 0x000000acef0b7207 */ /* 0x040fe20006800000 */
[----:B------:R-:W-:Y:S01]  /*6800*/  IMAD R130, R6, c[0x0][0x190], RZ ;  /* 0x0000640006827a24 */ /* 0x000fe200078e02ff */
[----:B------:R-:W-:-:S02]  /*6810*/  SEL R15, R239, R174, !P5 ;  /* 0x000000aeef0f7207 */ /* 0x000fc40006800000 */
[----:B------:R-:W-:Y:S01]  /*6820*/  SEL R19, R239, R176, !P5 ;  /* 0x000000b0ef137207 */ /* 0x000fe20006800000 */
[----:B------:R-:W-:Y:S01]  /*6830*/  IMAD R134, R11, c[0x0][0x190], RZ ;  /* 0x000064000b867a24 */ /* 0x000fe200078e02ff */
[C---:B------:R-:W-:Y:S02]  /*6840*/  SEL R23, R239.reuse, R178, !P5 ;  /* 0x000000b2ef177207 */ /* 0x040fe40006800000 */
[----:B------:R-:W-:Y:S01]  /*6850*/  SEL R27, R239, R180, !P5 ;  /* 0x000000b4ef1b7207 */ /* 0x000fe20006800000 */
[----:B------:R-:W-:Y:S01]  /*6860*/  IMAD R138, R19, c[0x0][0x190], RZ ;  /* 0x00006400138a7a24 */ /* 0x000fe200078e02ff */
[C---:B------:R-:W-:Y:S02]  /*6870*/  SEL R31, R239.reuse, R182, !P5 ;  /* 0x000000b6ef1f7207 */ /* 0x040fe40006800000 */
[----:B------:R-:W-:Y:S01]  /*6880*/  SEL R35, R239, R184, !P5 ;  /* 0x000000b8ef237207 */ /* 0x000fe20006800000 */
[----:B------:R-:W-:Y:S01]  /*6890*/  IMAD R142, R27, c[0x0][0x190], RZ ;  /* 0x000064001b8e7a24 */ /* 0x000fe200078e02ff */
[----:B------:R-:W-:-:S02]  /*68a0*/  SEL R39, R239, R186, !P5 ;  /* 0x000000baef277207 */ /* 0x000fc40006800000 */
[----:B------:R-:W-:Y:S01]  /*68b0*/  SEL R43, R239, R188, !P5 ;  /* 0x000000bcef2b7207 */ /* 0x000fe20006800000 */
[----:B------:R-:W-:Y:S01]  /*68c0*/  IMAD R146, R35, c[0x0][0x190], RZ ;  /* 0x0000640023927a24 */ /* 0x000fe200078e02ff */
[----:B------:R-:W-:Y:S01]  /*68d0*/  SEL R47, R239, R190, !P5 ;  /* 0x000000beef2f7207 */ /* 0x000fe20006800000 */
[----:B------:R-:W-:Y:S01]  /*68e0*/  IMAD R148, R39, c[0x0][0x190], RZ ;  /* 0x0000640027947a24 */ /* 0x000fe200078e02ff */
[----:B------:R-:W-:Y:S01]  /*68f0*/  SEL R51, R239, R192, !P5 ;  /* 0x000000c0ef337207 */ /* 0x000fe20006800000 */
[----:B------:R-:W-:Y:S01]  /*6900*/  IMAD R150, R43, c[0x0][0x190], RZ ;  /* 0x000064002b967a24 */ /* 0x000fe200078e02ff */
[C---:B------:R-:W-:Y:S02]  /*6910*/  SEL R55, R239.reuse, R194, !P5 ;  /* 0x000000c2ef377207 */ /* 0x040fe40006800000 */
[----:B------:R-:W-:Y:S01]  /*6920*/  SEL R59, R239, R198, !P5 ;  /* 0x000000c6ef3b7207 */ /* 0x000fe20006800000 */
[----:B------:R-:W-:Y:S01]  /*6930*/  IMAD R154, R51, c[0x0][0x190], RZ ;  /* 0x00006400339a7a24 */ /* 0x000fe200078e02ff */
[----:B------:R-:W-:Y:S01]  /*6940*/  SEL R63, R239, R196, !P5 ;  /* 0x000000c4ef3f7207 */ /* 0x000fe20006800000 */
[----:B------:R-:W-:Y:S01]  /*6950*/  IMAD R156, R55, c[0x0][0x190], RZ ;  /* 0x00006400379c7a24 */ /* 0x000fe200078e02ff */
        /* <DEDUP_REMOVED lines=48> */
[----:B------:R-:W-:Y:S01]  /*6c60*/  IMAD R122, R145, 0xd, RZ ;  /* 0x0000000d917a7824 */ /* 0x000fe200078e02ff */
[----:B------:R-:W-:Y:S01]  /*6c70*/  SEL R191, R239, R120, !P5 ;  /* 0x00000078efbf7207 */ /* 0x000fe20006800000 */
[----:B------:R-:W-:Y:S01]  /*6c80*/  IMAD R120, R145, 0xf, RZ ;  /* 0x0000000f91787824 */ /* 0x000fe200078e02ff */
[----:B------:R-:W-:Y:S01]  /*6c90*/  SEL R195, R239, R118, !P5 ;  /* 0x00000076efc37207 */ /* 0x000fe20006800000 */
[----:B------:R-:W-:Y:S01]  /*6ca0*/  IMAD.SHL.U32 R118, R145, 0x10, RZ ;  /* 0x0000001091767824 */ /* 0x000fe200078e00ff */
[----:B------:R-:W-:Y:S01]  /*6cb0*/  SEL R199, R239, R116, !P5 ;  /* 0x00000074efc77207 */ /* 0x000fe20006800000 */
[----:B------:R-:W-:Y:S01]  /*6cc0*/  IMAD R116, R145, 0x11, RZ ;  /* 0x0000001191747824 */ /* 0x000fe200078e02ff */
[----:B------:R-:W-:Y:S01]  /*6cd0*/  SEL R203, R239, R110, !P5 ;  /* 0x0000006eefcb7207 */ /* 0x000fe20006800000 */
[----:B------:R-:W-:Y:S01]  /*6ce0*/  IMAD R218, R179, c[0x0][0x190], RZ ;  /* 0x00006400b3da7a24 */ /* 0x000fe200078e02ff */
[----:B------:R-:W-:Y:S01]  /*6cf0*/  SEL R207, R239, R112, !P5 ;  /* 0x00000070efcf7207 */ /* 0x000fe20006800000 */
[----:B------:R-:W-:Y:S01]  /*6d00*/  IMAD R112, R145, 0x15, RZ ;  /* 0x0000001591707824 */ /* 0x000fe200078e02ff */
[----:B------:R-:W-:Y:S01]  /*6d10*/  SEL R211, R239, R114, !P5 ;  /* 0x00000072efd37207 */ /* 0x000fe20006800000 */
[----:B------:R-:W-:Y:S01]  /*6d20*/  IMAD R114, R145, 0x13, RZ ;  /* 0x0000001391727824 */ /* 0x000fe200078e02ff */
[----:B------:R-:W-:Y:S01]  /*6d30*/  SEL R215, R239, R108, !P5 ;  /* 0x0000006cefd77207 */ /* 0x000fe20006800000 */
[----:B------:R-:W-:Y:S01]  /*6d40*/  IMAD R108, R145, 0xe, RZ ;  /* 0x0000000e916c7824 */ /* 0x000fe200078e02ff */
[----:B------:R-:W-:Y:S01]  /*6d50*/  SEL R219, R239, R106, !P5 ;  /* 0x0000006aefdb7207 */ /* 0x000fe20006800000 */
[----:B------:R-:W-:Y:S01]  /*6d60*/  IMAD R106, R145, 0x16, RZ ;  /* 0x00000016916a7824 */ /* 0x000fe200078e02ff */
[----:B------:R-:W-:Y:S01]  /*6d70*/  SEL R223, R239, R104, !P5 ;  /* 0x00000068efdf7207 */ /* 0x000fe20006800000 */
[----:B------:R-:W-:Y:S01]  /*6d80*/  IMAD R222, R187, c[0x0][0x190], RZ ;  /* 0x00006400bbde7a24 */ /* 0x000fe200078e02ff */
[----:B------:R-:W-:Y:S01]  /*6d90*/  SEL R227, R239, R102, !P5 ;  /* 0x00000066efe37207 */ /* 0x000fe20006800000 */
[----:B------:R-:W-:Y:S01]  /*6da0*/  IMAD R102, R145, 0x12, RZ ;  /* 0x0000001291667824 */ /* 0x000fe200078e02ff */
[----:B------:R-:W-:Y:S01]  /*6db0*/  SEL R231, R239, R98, !P5 ;  /* 0x00000062efe77207 */ /* 0x000fe20006800000 */
[----:B------:R-:W-:Y:S01]  /*6dc0*/  IMAD R226, R195, c[0x0][0x190], RZ ;  /* 0x00006400c3e27a24 */ /* 0x000fe200078e02ff */
[C---:B------:R-:W-:Y:S01]  /*6dd0*/  SEL R235, R239.reuse, R100, !P5 ;  /* 0x00000064efeb7207 */ /* 0x040fe20006800000 */
[----:B------:R-:W-:Y:S01]  /*6de0*/  IMAD R100, R2, c[0x0][0x190], RZ ;  /* 0x0000640002647a24 */ /* 0x000fe200078e02ff */
[----:B------:R-:W-:Y:S01]  /*6df0*/  SEL R239, R239, R4, !P5 ;  /* 0x00000004efef7207 */ /* 0x000fe20006800000 */
[----:B------:R-:W-:Y:S01]  /*6e00*/  IMAD R234, R211, c[0x0][0x190], RZ ;  /* 0x00006400d3ea7a24 */ /* 0x000fe200078e02ff */
[----:B------:R-:W-:Y:S01]  /*6e10*/  ISETP.GE.AND P5, PT, R105, RZ, PT ;  /* 0x000000ff6900720c */ /* 0x000fe20003fa6270 */
[C---:B-1----:R-:W-:Y:S01]  /*6e20*/  IMAD R105, R145.reuse, 0x2c, RZ ;  /* 0x0000002c91697824 */ /* 0x042fe200078e02ff */
[----:B------:R-:W-:Y:S01]  /*6e30*/  ISETP.NE.AND P4, PT, RZ, c[0x0][0x178], PT ;  /* 0x00005e00ff007a0c */ /* 0x000fe20003f85270 */
[----:B------:R-:W-:Y:S01]  /*6e40*/  IMAD R145, R145, 0x58, RZ ;  /* 0x0000005891917824 */ /* 0x000fe200078e02ff */
[----:B------:R-:W-:Y:S01]  /*6e50*/  ISETP.GE.U32.AND P0, PT, R3, 0x7fffffd8, PT ;  /* 0x7fffffd80300780c */ /* 0x000fe20003f06070 */
[----:B------:R-:W-:Y:S01]  /*6e60*/  IMAD R238, R219, c[0x0][0x190], RZ ;  /* 0x00006400dbee7a24 */ /* 0x000fe200078e02ff */
[----:B------:R-:W-:-:S04]  /*6e70*/  IADD3 R3, R173, -0xd, RZ ;  /* 0xfffffff3ad037810 */ /* 0x000fc80007ffe0ff */
[----:B------:R-:W-:Y:S01]  /*6e80*/  ISETP.GE.U32.AND P1, PT, R3, 0x7fffffd4, PT ;  /* 0x7fffffd40300780c */ /* 0x000fe20003f26070 */
[----:B------:R-:W-:Y:S02]  /*6e90*/  IMAD.MOV.U32 R3, RZ, RZ, R0 ;  /* 0x000000ffff037224 */ /* 0x000fe400078e0000 */
[----:B------:R-:W-:Y:S02]  /*6ea0*/  IMAD R0, R169, c[0x0][0x18c], RZ ;  /* 0x00006300a9007a24 */ /* 0x000fe400078e02ff */
[----:B------:R-:W-:Y:S01]  /*6eb0*/  @!P5 IMAD.MOV R3, RZ, RZ, -R3 ;  /* 0x000000ffff03d224 */ /* 0x000fe200078e0a03 */
[----:B------:R-:W-:Y:S02]  /*6ec0*/  @!P4 LOP3.LUT R3, RZ, c[0x0][0x178], RZ, 0x33, !PT ;  /* 0x00005e00ff03ca12 */ /* 0x000fe400078e33ff */
[----:B------:R-:W-:-:S03]  /*6ed0*/  LEA R244, P4, R0, c[0x0][0x168], 0x2 ;  /* 0x00005a0000f47a11 */ /* 0x000fc600078810ff */
[----:B------:R-:W-:Y:S01]  /*6ee0*/  IMAD R98, R3, c[0x0][0x184], RZ ;  /* 0x0000610003627a24 */ /* 0x000fe200078e02ff */
[----:B------:R-:W-:Y:S01]  /*6ef0*/  LEA.HI.X.SX32 R245, R0, c[0x0][0x16c], 0x2, P4 ;  /* 0x00005b0000f57a11 */ /* 0x000fe200020f16ff */
[----:B------:R-:W-:Y:S01]  /*6f00*/  IMAD.MOV.U32 R0, RZ, RZ, c[0x0][0x188] ;  /* 0x00006200ff007624 */ /* 0x000fe200078e00ff */
[----:B------:R-:W-:Y:S01]  /*6f10*/  LEA R2, P5, R100, R244, 0x2 ;  /* 0x000000f464027211 */ /* 0x000fe200078a10ff */
[----:B------:R-:W-:Y:S01]  /*6f20*/  IMAD.SHL.U32 R4, R98, 0x4, RZ ;  /* 0x0000000462047824 */ /* 0x000fe200078e00ff */
[----:B------:R-:W-:Y:S01]  /*6f30*/  STL [R1+0x190], R98 ;  /* 0x0001906201007387 */ /* 0x000fe20000100800 */
[----:B------:R-:W-:Y:S01]  /*6f40*/  IMAD R149, R0, 0x5c, RZ ;  /* 0x0000005c00957824 */ /* 0x000fe200078e02ff */
[----:B------:R-:W-:Y:S01]  /*6f50*/  LEA.HI.X.SX32 R3, R100, R245, 0x2, P5 ;  /* 0x000000f564037211 */ /* 0x000fe200028f16ff */
[C---:B------:R-:W-:Y:S01]  /*6f60*/  IMAD R110, R0.reuse, 0x17, RZ ;  /* 0x00000017006e7824 */ /* 0x040fe200078e02ff */
[----:B------:R1:W-:Y:S01]  /*6f70*/  STL [R1+0x1c4], R100 ;  /* 0x0001c46401007387 */ /* 0x0003e20000100800 */
[----:B------:R-:W-:-:S02]  /*6f80*/  IMAD R153, R0, 0x60, RZ ;  /* 0x0000006000997824 */ /* 0x000fc400078e02ff */
[C---:B------:R-:W-:Y:S01]  /*6f90*/  IMAD R104, R0.reuse, 0x19, RZ ;  /* 0x0000001900687824 */ /* 0x040fe200078e02ff */
[----:B------:R2:W-:Y:S04]  /*6fa0*/  STL [R1+0xe28], R4 ;  /* 0x000e280401007387 */ /* 0x0005e80000100800 */
[----:B------:R3:W-:Y:S01]  /*6fb0*/  STL.64 [R1+0x1048], R2 ;  /* 0x0010480201007387 */ /* 0x0007e20000100a00 */
[----:B-1----:R-:W-:Y:S01]  /*6fc0*/  IMAD R100, R0, 0x1a, RZ ;  /* 0x0000001a00647824 */ /* 0x002fe200078e02ff */
[----:B--2---:R-:W-:-:S04]  /*6fd0*/  IADD3 R4, P4, R4, c[0x0][0x160], RZ ;  /* 0x0000580004047a10 */ /* 0x004fc80007f9e0ff */
[----:B------:R-:W-:Y:S01]  /*6fe0*/  LEA.HI.X.SX32 R5, R98, c[0x0][0x164], 0x2, P4 ;  /* 0x0000590062057a11 */ /* 0x000fe200020f16ff */
[C---:B------:R-:W-:Y:S01]  /*6ff0*/  IMAD R98, R0.reuse, 0x1b, RZ ;  /* 0x0000001b00627824 */ /* 0x040fe200078e02ff */
[-C--:B------:R-:W-:Y:S02]  /*7000*/  IADD3 R228, P5, R205, R4.reuse, RZ ;  /* 0x00000004cde47210 */ /* 0x080fe40007fbe0ff */
[CC--:B------:R-:W-:Y:S02]  /*7010*/  LEA R208, P4, R0.reuse, R4.reuse, 0x3 ;  /* 0x0000000400d07211 */ /* 0x0c0fe400078818ff */
[CC--:B------:R-:W-:Y:S02]  /*7020*/  LEA.HI.X.SX32 R229, R0.reuse, R5.reuse, 0x2, P5 ;  /* 0x0000000500e57211 */ /* 0x0c0fe400028f16ff */
[-C--:B------:R-:W-:Y:S02]  /*7030*/  IADD3 R188, P5, R177, R4.reuse, RZ ;  /* 0x00000004b1bc7210 */ /* 0x080fe40007fbe0ff */
[-C--:B------:R-:W-:Y:S01]  /*7040*/  LEA.HI.X.SX32 R209, R157, R5.reuse, 0x2, P4 ;  /* 0x000000059dd17211 */ /* 0x080fe200020f16ff */
[----:B------:R-:W-:Y:S01]  /*7050*/  STL.64 [R1+0x110], R228 ;  /* 0x000110e401007387 */ /* 0x000fe20000100a00 */
[CC--:B------:R-:W-:Y:S01]  /*7060*/  LEA R246, P4, R0.reuse, R4.reuse, 0x4 ;  /* 0x0000000400f67211 */ /* 0x0c0fe200078820ff */
[----:B------:R-:W-:Y:S01]  /*7070*/  IMAD R157, R0, 0x64, RZ ;  /* 0x00000064009d7824 */ /* 0x000fe200078e02ff */
[----:B------:R-:W-:Y:S01]  /*7080*/  LEA.HI.X.SX32 R189, R217, R5, 0x2, P5 ;  /* 0x00000005d9bd7211 */ /* 0x000fe200028f16ff */
[----:B------:R-:W-:Y:S01]  /*7090*/  STL.64 [R1+0x108], R208 ;  /* 0x000108d001007387 */ /* 0x000fe20000100a00 */
[----:B------:R-:W-:-:S02]  /*70a0*/  IADD3 R224, P5, R128, R4, RZ ;  /* 0x0000000480e07210 */ /* 0x000fc40007fbe0ff */
[-C--:B------:R-:W-:Y:S01]  /*70b0*/  LEA.HI.X.SX32 R247, R205, R5.reuse, 0x2, P4 ;  /* 0x00000005cdf77211 */ /* 0x080fe200020f16ff */
[----:B------:R-:W-:Y:S01]  /*70c0*/  STL.64 [R1+0x100], R188 ;  /* 0x000100bc01007387 */ /* 0x000fe20000100a00 */
[-C--:B------:R-:W-:Y:S02]  /*70d0*/  IADD3 R204, P4, R126, R4.reuse, RZ ;  /* 0x000000047ecc7210 */ /* 0x080fe40007f9e0ff */
[-C--:B------:R-:W-:Y:S01]  /*70e0*/  LEA.HI.X.SX32 R225, R185, R5.reuse, 0x2, P5 ;  /* 0x00000005b9e17211 */ /* 0x080fe200028f16ff */
[----:B------:R-:W-:Y:S01]  /*70f0*/  STL.64 [R1+0xf8], R246 ;  /* 0x0000f8f601007387 */ /* 0x000fe20000100a00 */
[-C--:B------:R-:W-:Y:S02]  /*7100*/  IADD3 R184, P5, R251, R4.reuse, RZ ;  /* 0x00000004fbb87210 */ /* 0x080fe40007fbe0ff */
[-C--:B------:R-:W-:Y:S01]  /*7110*/  LEA.HI.X.SX32 R205, R161, R5.reuse, 0x2, P4 ;  /* 0x00000005a1cd7211 */ /* 0x080fe200020f16ff */
[----:B------:R-:W-:Y:S01]  /*7120*/  STL.64 [R1+0xf0], R224 ;  /* 0x0000f0e001007387 */ /* 0x000fe20000100a00 */
[CC--:B------:R-:W-:Y:S01]  /*7130*/  LEA R242, P4, R0.reuse, R4.reuse, 0x5 ;  /* 0x0000000400f27211 */ /* 0x0c0fe200078828ff */
[C---:B------:R-:W-:Y:S01]  /*7140*/  IMAD R161, R0.reuse, 0x68, RZ ;  /* 0x0000006800a17824 */ /* 0x040fe200078e02ff */
[-C--:B------:R-:W-:Y:S01]  /*7150*/  LEA.HI.X.SX32 R185, R213, R5.reuse, 0x2, P5 ;  /* 0x00000005d5b97211 */ /* 0x080fe200028f16ff */
[----:B------:R-:W-:Y:S01]  /*7160*/  STL.64 [R1+0xe8], R204 ;  /* 0x0000e8cc01007387 */ /* 0x000fe20000100a00 */
[-C--:B------:R-:W-:Y:S01]  /*7170*/  IADD3 R220, P5, R97, R4.reuse, RZ ;  /* 0x0000000461dc7210 */ /* 0x080fe20007fbe0ff */
        /* <DEDUP_REMOVED lines=16> */
[----:B------:R-:W-:Y:S01]  /*7280*/  IMAD R113, R0, 0x7c, RZ ;  /* 0x0000007c00717824 */ /* 0x000fe200078e02ff */
[----:B------:R-:W-:Y:S01]  /*7290*/  LEA.HI.X.SX32 R241, R177, R5, 0x2, P4 ;  /* 0x00000005b1f17211 */ /* 0x000fe200020f16ff */
[----:B------:R-:W-:Y:S01]  /*72a0*/  STL.64 [R1+0xc0], R180 ;  /* 0x0000c0b401007387 */ /* 0x000fe20000100a00 */
[----:B------:R-:W-:-:S02]  /*72b0*/  IADD3 R196, P4, R117, R4, RZ ;  /* 0x0000000475c47210 */ /* 0x000fc40007f9e0ff */
[-C--:B------:R-:W-:Y:S01]  /*72c0*/  LEA.HI.X.SX32 R217, R122, R5.reuse, 0x2, P5 ;  /* 0x000000057ad97211 */ /* 0x080fe200028f16ff */
[----:B------:R-:W-:Y:S01]  /*72d0*/  STL.64 [R1+0xb8], R240 ;  /* 0x0000b8f001007387 */ /* 0x000fe20000100a00 */
[-C--:B------:R-:W-:Y:S01]  /*72e0*/  IADD3 R176, P5, R121, R4.reuse, RZ ;  /* 0x0000000479b07210 */ /* 0x080fe20007fbe0ff */
[----:B------:R-:W-:Y:S01]  /*72f0*/  IMAD R122, R12, c[0x0][0x190], RZ ;  /* 0x000064000c7a7a24 */ /* 0x000fe200078e02ff */
        /* <DEDUP_REMOVED lines=13> */
[-C--:B------:R-:W-:Y:S02]  /*73d0*/  IADD3 R124, P5, R133, R4.reuse, RZ ;  /* 0x00000004857c7210 */ /* 0x080fe40007fbe0ff */
[-C--:B------:R-:W-:Y:S01]  /*73e0*/  LEA.HI.X.SX32 R193, R102, R5.reuse, 0x2, P4 ;  /* 0x0000000566c17211 */ /* 0x080fe200020f16ff */
[----:B------:R-:W-:Y:S01]  /*73f0*/  STL.64 [R1+0x90], R212 ;  /* 0x000090d401007387 */ /* 0x000fe20000100a00 */
[-C--:B------:R-:W-:Y:S01]  /*7400*/  IADD3 R232, P4, R137, R4.reuse, RZ ;  /* 0x0000000489e87210 */ /* 0x080fe20007f9e0ff */
[----:B------:R-:W-:Y:S01]  /*7410*/  IMAD R102, R0, 0x1e, RZ ;  /* 0x0000001e00667824 */ /* 0x000fe200078e02ff */
[-C--:B------:R-:W-:Y:S01]  /*7420*/  LEA.HI.X.SX32 R125, R114, R5.reuse, 0x2, P5 ;  /* 0x00000005727d7211 */ /* 0x080fe200028f16ff */
[----:B------:R-:W-:Y:S01]  /*7430*/  STL.64 [R1+0x88], R192 ;  /* 0x000088c001007387 */ /* 0x000fe20000100a00 */
[-C--:B------:R-:W-:Y:S01]  /*7440*/  IADD3 R140, P5, R141, R4.reuse, RZ ;  /* 0x000000048d8c7210 */ /* 0x080fe20007fbe0ff */
[----:B------:R-:W-:Y:S01]  /*7450*/  IMAD R114, R17, c[0x0][0x190], RZ ;  /* 0x0000640011727a24 */ /* 0x000fe200078e02ff */
        /* <DEDUP_REMOVED lines=9> */
[-C--:B---3--:R-:W-:Y:S01]  /*74f0*/  IADD3 R2, P4, R153, R4.reuse, RZ ;  /* 0x0000000499027210 */ /* 0x088fe20007f9e0ff */
[----:B------:R-:W-:Y:S01]  /*7500*/  IMAD R106, R0, 0x1f, RZ ;  /* 0x0000001f006a7824 */ /* 0x000fe200078e02ff */
[-C--:B------:R-:W-:Y:S01]  /*7510*/  LEA.HI.X.SX32 R121, R110, R5.reuse, 0x2, P5 ;  /* 0x000000056e797211 */ /* 0x080fe200028f16ff */
[----:B------:R-:W-:Y:S01]  /*7520*/  STL.64 [R1+0x68], R132 ;  /* 0x0000688401007387 */ /* 0x000fe20000100a00 */
[-C--:B------:R-:W-:Y:S01]  /*7530*/  IADD3 R136, P5, R157, R4.reuse, RZ ;  /* 0x000000049d887210 */ /* 0x080fe20007fbe0ff */
[----:B------:R-:W-:Y:S01]  /*7540*/  IMAD R157, R53, c[0x0][0x190], RZ ;  /* 0x00006400359d7a24 */ /* 0x000fe200078e02ff */
        /* <DEDUP_REMOVED lines=22> */
[----:B------:R-:W-:Y:S01]  /*76b0*/  IADD3 R160, P5, R113, R4, RZ ;  /* 0x0000000471a07210 */ /* 0x000fe20007fbe0ff */
[----:B------:R-:W-:Y:S01]  /*76c0*/  IMAD R113, R34, c[0x0][0x190], RZ ;  /* 0x0000640022717a24 */ /* 0x000fe200078e02ff */
[-C--:B------:R-:W-:Y:S01]  /*76d0*/  LEA.HI.X.SX32 R101, R102, R5.reuse, 0x2, P4 ;  /* 0x0000000566657211 */ /* 0x080fe200020f16ff */
[----:B------:R-:W-:Y:S01]  /*76e0*/  IMAD.SHL.U32 R102, R249, 0x4, RZ ;  /* 0x00000004f9667824 */ /* 0x000fe200078e00ff */
[----:B------:R-:W-:Y:S01]  /*76f0*/  LEA.HI.X.SX32 R161, R106, R5, 0x2, P5 ;  /* 0x000000056aa17211 */ /* 0x000fe200028f16ff */
[----:B------:R-:W-:Y:S01]  /*7700*/  STL.64 [R1+0x30], R104 ;  /* 0x0000306801007387 */ /* 0x000fe20000100a00 */
[C---:B------:R-:W-:Y:S01]  /*7710*/  IADD3 R97, R173.reuse, -0x15, RZ ;  /* 0xffffffebad617810 */ /* 0x040fe20007ffe0ff */
[----:B------:R-:W-:Y:S01]  /*7720*/  IMAD R106, R22, c[0x0][0x190], RZ ;  /* 0x00006400166a7a24 */ /* 0x000fe200078e02ff */
[----:B------:R-:W-:Y:S01]  /*7730*/  IADD3 R98, R173, -0x19, RZ ;  /* 0xffffffe7ad627810 */ /* 0x000fe20007ffe0ff */
[----:B------:R-:W-:Y:S01]  /*7740*/  STL.64 [R1+0x28], R100 ;  /* 0x0000286401007387 */ /* 0x000fe20000100a00 */
[----:B------:R-:W-:Y:S01]  /*7750*/  ISETP.GE.U32.AND P4, PT, R97, 0x7fffffcc, PT ;  /* 0x7fffffcc6100780c */ /* 0x000fe20003f86070 */
[----:B------:R-:W-:Y:S01]  /*7760*/  IMAD R108, R21, c[0x0][0x190], RZ ;  /* 0x00006400156c7a24 */ /* 0x000fe200078e02ff */
[----:B------:R-:W-:Y:S01]  /*7770*/  IADD3 R97, R173, -0x1d, RZ ;  /* 0xffffffe3ad617810 */ /* 0x000fe20007ffe0ff */
[----:B------:R-:W-:Y:S01]  /*7780*/  STL.64 [R1+0x20], R160 ;  /* 0x000020a001007387 */ /* 0x000fe20000100a00 */
[----:B------:R-:W-:-:S02]  /*7790*/  ISETP.GE.U32.AND P5, PT, R98, 0x7fffffc8, PT ;  /* 0x7fffffc86200780c */ /* 0x000fc40003fa6070 */
[----:B------:R-:W-:Y:S01]  /*77a0*/  IADD3 R98, R173, -0x6, RZ ;  /* 0xfffffffaad627810 */ /* 0x000fe20007ffe0ff */
[----:B------:R-:W-:Y:S04]  /*77b0*/  STL [R1+0x1068], R4 ;  /* 0x0010680401007387 */ /* 0x000fe80000100800 */
[----:B------:R1:W-:Y:S01]  /*77c0*/  LDGSTS.E [R102+0x50000], [R4.64], !P2 ;  /* 0x5000000004667fae */ /* 0x0003e2000d121844 */
[----:B------:R-:W-:Y:S02]  /*77d0*/  ISETP.GE.U32.AND P2, PT, R97, 0x7fffffc4, PT ;  /* 0x7fffffc46100780c */ /* 0x000fe40003f46070 */
[----:B------:R-:W-:Y:S01]  /*77e0*/  IADD3 R97, R173, -0x2, RZ ;  /* 0xfffffffead617810 */ /* 0x000fe20007ffe0ff */
[----:B------:R2:W-:Y:S01]  /*77f0*/  STL [R1+0x1050], R5 ;  /* 0x0010500501007387 */ /* 0x0005e20000100800 */
[----:B-1----:R-:W-:-:S02]  /*7800*/  IMAD R102, R25, c[0x0][0x190], RZ ;  /* 0x0000640019667a24 */ /* 0x002fc400078e02ff */
[----:B--2---:R-:W-:-:S05]  /*7810*/  IMAD.SHL.U32 R5, R249, 0x4, RZ ;  /* 0x00000004f9057824 */ /* 0x004fca00078e00ff */
[----:B------:R1:W-:Y:S01]  /*7820*/  LDGSTS.E [R5+0x50800], [R246.64], !P3 ;  /* 0x50800000f6057fae */ /* 0x0003e2000d921844 */
[----:B------:R-:W-:Y:S02]  /*7830*/  ISETP.GE.U32.AND P3, PT, R97, 0x7fffffdf, PT ;  /* 0x7fffffdf6100780c */ /* 0x000fe40003f66070 */
[C---:B------:R-:W-:Y:S01]  /*7840*/  IADD3 R97, R173.reuse, -0xa, RZ ;  /* 0xfffffff6ad617810 */ /* 0x040fe20007ffe0ff */
[----:B------:R2:W-:Y:S01]  /*7850*/  LDGSTS.E [R5+0x51000], [R242.64], !P0 ;  /* 0x51000000f2057fae */ /* 0x0005e2000c121844 */
[----:B------:R-:W-:Y:S02]  /*7860*/  ISETP.GE.U32.AND P0, PT, R98, 0x7fffffdb, PT ;  /* 0x7fffffdb6200780c */ /* 0x000fe40003f06070 */
[----:B------:R-:W-:Y:S01]  /*7870*/  IADD3 R98, R173, -0xe, RZ ;  /* 0xfffffff2ad627810 */ /* 0x000fe20007ffe0ff */
[----:B------:R3:W-:Y:S01]  /*7880*/  LDGSTS.E [R5+0x51800], [R240.64], !P1 ;  /* 0x51800000f0057fae */ /* 0x0007e2000c921844 */
[----:B------:R-:W-:Y:S02]  /*7890*/  ISETP.GE.U32.AND P1, PT, R97, 0x7fffffd7, PT ;  /* 0x7fffffd76100780c */ /* 0x000fe40003f26070 */
[----:B------:R-:W-:Y:S01]  /*78a0*/  IADD3 R97, R173, -0x12, RZ ;  /* 0xffffffeead617810 */ /* 0x000fe20007ffe0ff */
[----:B------:R4:W-:Y:S01]  /*78b0*/  LDGSTS.E [R5+0x52000], [R236.64], !P6 ;  /* 0x52000000ec057fae */ /* 0x0009e2000f121844 */
[----:B------:R-:W-:-:S02]  /*78c0*/  ISETP.GE.U32.AND P6, PT, R98, 0x7fffffd3, PT ;  /* 0x7fffffd36200780c */ /* 0x000fc40003fc6070 */
[----:B------:R-:W-:Y:S01]  /*78d0*/  IADD3 R98, R173, -0x16, RZ ;  /* 0xffffffeaad627810 */ /* 0x000fe20007ffe0ff */
[----:B------:R5:W-:Y:S01]  /*78e0*/  LDGSTS.E [R5+0x52800], [R232.64], !P4 ;  /* 0x52800000e8057fae */ /* 0x000be2000e121844 */
[----:B------:R-:W-:Y:S01]  /*78f0*/  ISETP.GE.U32.AND P4, PT, R97, 0x7fffffcf, PT ;  /* 0x7fffffcf6100780c */ /* 0x000fe20003f86070 */
[----:B--2---:R-:W-:Y:S01]  /*7900*/  IMAD R242, R227, c[0x0][0x190], RZ ;  /* 0x00006400e3f27a24 */ /* 0x004fe200078e02ff */
[C---:B------:R-:W-:Y:S01]  /*7910*/  IADD3 R97, R173.reuse, -0x1a, RZ ;  /* 0xffffffe6ad617810 */ /* 0x040fe20007ffe0ff */
[----:B------:R2:W-:Y:S01]  /*7920*/  LDGSTS.E [R5+0x53000], [R2.64], !P5 ;  /* 0x5300000002057fae */ /* 0x0005e2000e921844 */
[----:B------:R-:W-:Y:S02]  /*7930*/  ISETP.GE.U32.AND P5, PT, R98, 0x7fffffcb, PT ;  /* 0x7fffffcb6200780c */ /* 0x000fe40003fa6070 */
[----:B------:R-:W-:Y:S01]  /*7940*/  IADD3 R98, R173, -0x1e, RZ ;  /* 0xffffffe2ad627810 */ /* 0x000fe20007ffe0ff */
[----:B------:R1:W-:Y:S01]  /*7950*/  LDGSTS.E [R5+0x53800], [R144.64], !P2 ;  /* 0x5380000090057fae */ /* 0x0003e2000d121844 */
[----:B------:R-:W-:Y:S01]  /*7960*/  ISETP.GE.U32.AND P2, PT, R97, 0x7fffffc7, PT ;  /* 0x7fffffc76100780c */ /* 0x000fe20003f46070 */
[----:B----4-:R-:W-:Y:S01]  /*7970*/  IMAD R236, R215, c[0x0][0x190], RZ ;  /* 0x00006400d7ec7a24 */ /* 0x010fe200078e02ff */
[----:B------:R-:W-:Y:S01]  /*7980*/  IADD3 R97, R173, -0x3, RZ ;  /* 0xfffffffdad617810 */ /* 0x000fe20007ffe0ff */
[----:B-----5:R-:W-:Y:S01]  /*7990*/  IMAD R232, R207, c[0x0][0x190], RZ ;  /* 0x00006400cfe87a24 */ /* 0x020fe200078e02ff */
[----:B--2---:R-:W-:-:S02]  /*79a0*/  LOP3.LUT R2, R5, 0x20, RZ, 0x3c, !PT ;  /* 0x0000002005027812 */ /* 0x004fc400078e3cff */
[----:B------:R-:W-:Y:S01]  /*79b0*/  LOP3.LUT R3, R5, 0x40, RZ, 0x3c, !PT ;  /* 0x0000004005037812 */ /* 0x000fe200078e3cff */
[----:B-1----:R-:W-:Y:S02]  /*79c0*/  IMAD R145, R48, c[0x0][0x190], RZ ;  /* 0x0000640030917a24 */ /* 0x002fe400078e02ff */
[----:B------:R1:W-:Y:S01]  /*79d0*/  LDGSTS.E [R2+0x50200], [R228.64], !P3 ;  /* 0x50200000e4027fae */ /* 0x0003e2000d921844 */
[----:B------:R-:W-:Y:S01]  /*79e0*/  ISETP.GE.U32.AND P3, PT, R98, 0x7fffffc3, PT ;  /* 0x7fffffc36200780c */ /* 0x000fe20003f66070 */
[----:B------:R-:W-:Y:S01]  /*79f0*/  IMAD R144, R46, c[0x0][0x190], RZ ;  /* 0x000064002e907a24 */ /* 0x000fe200078e02ff */
        /* <DEDUP_REMOVED lines=8> */
[----:B------:R-:W-:Y:S02]  /*7a80*/  ISETP.GE.U32.AND P6, PT, R97, 0x7fffffd6, PT ;  /* 0x7fffffd66100780c */ /* 0x000fe40003fc6070 */
[C---:B------:R-:W-:Y:S01]  /*7a90*/  IADD3 R97, R173.reuse, -0x13, RZ ;  /* 0xffffffedad617810 */ /* 0x040fe20007ffe0ff */
[----:B------:R5:W-:Y:S01]  /*7aa0*/  LDGSTS.E [R2+0x52200], [R212.64], !P4 ;  /* 0x52200000d4027fae */ /* 0x000be2000e121844 */
[----:B------:R-:W-:Y:S02]  /*7ab0*/  ISETP.GE.U32.AND P4, PT, R98, 0x7fffffd2, PT ;  /* 0x7fffffd26200780c */ /* 0x000fe40003f86070 */
[----:B------:R-:W-:Y:S01]  /*7ac0*/  IADD3 R98, R173, -0x17, RZ ;  /* 0xffffffe9ad627810 */ /* 0x000fe20007ffe0ff */
[----:B------:R1:W-:Y:S01]  /*7ad0*/  LDGSTS.E [R2+0x52a00], [R140.64], !P5 ;  /* 0x52a000008c027fae */ /* 0x0003e2000e921844 */
[----:B------:R-:W-:Y:S01]  /*7ae0*/  ISETP.GE.U32.AND P5, PT, R97, 0x7fffffce, PT ;  /* 0x7fffffce6100780c */ /* 0x000fe20003fa6070 */
[----:B--2---:R-:W-:Y:S01]  /*7af0*/  IMAD R220, R183, c[0x0][0x190], RZ ;  /* 0x00006400b7dc7a24 */ /* 0x004fe200078e02ff */
[----:B------:R-:W-:Y:S01]  /*7b00*/  IADD3 R97, R173, -0x1b, RZ ;  /* 0xffffffe5ad617810 */ /* 0x000fe20007ffe0ff */
[----:B------:R2:W-:Y:S01]  /*7b10*/  LDGSTS.E [R2+0x53200], [R136.64], !P2 ;  /* 0x5320000088027fae */ /* 0x0005e2000d121844 */
[----:B------:R-:W-:Y:S01]  /*7b20*/  ISETP.GE.U32.AND P2, PT, R98, 0x7fffffca, PT ;  /* 0x7fffffca6200780c */ /* 0x000fe20003f46070 */
[----:B----4-:R-:W-:Y:S01]  /*7b30*/  IMAD R216, R175, c[0x0][0x190], RZ ;  /* 0x00006400afd87a24 */ /* 0x010fe200078e02ff */
[----:B------:R-:W-:Y:S01]  /*7b40*/  IADD3 R98, R173, -0x1f, RZ ;  /* 0xffffffe1ad627810 */ /* 0x000fe20007ffe0ff */
[----:B------:R4:W-:Y:S01]  /*7b50*/  LDGSTS.E [R2+0x53a00], [R104.64], !P3 ;  /* 0x53a0000068027fae */ /* 0x0009e2000d921844 */
[----:B------:R-:W-:Y:S01]  /*7b60*/  ISETP.GE.U32.AND P3, PT, R97, 0x7fffffc6, PT ;  /* 0x7fffffc66100780c */ /* 0x000fe20003f66070 */
[----:B-----5:R-:W-:Y:S01]  /*7b70*/  IMAD R212, R167, c[0x0][0x190], RZ ;  /* 0x00006400a7d47a24 */ /* 0x020fe200078e02ff */
[----:B------:R-:W-:Y:S01]  /*7b80*/  IADD3 R97, R173, -0x4, RZ ;  /* 0xfffffffcad617810 */ /* 0x000fe20007ffe0ff */
[----:B------:R5:W-:Y:S01]  /*7b90*/  LDGSTS.E [R3+0x50400], [R208.64], !P0 ;  /* 0x50400000d0037fae */ /* 0x000be2000c121844 */
[----:B------:R-:W-:Y:S01]  /*7ba0*/  ISETP.GE.U32.AND P0, PT, R98, 0x7fffffc2, PT ;  /* 0x7fffffc26200780c */ /* 0x000fe20003f06070 */
[----:B-1----:R-:W-:Y:S01]  /*7bb0*/  IMAD R141, R45, c[0x0][0x190], RZ ;  /* 0x000064002d8d7a24 */ /* 0x002fe200078e02ff */
[----:B------:R-:W-:Y:S01]  /*7bc0*/  IADD3 R98, R173, -0x8, RZ ;  /* 0xfffffff8ad627810 */ /* 0x000fe20007ffe0ff */
[----:B------:R1:W-:Y:S01]  /*7bd0*/  LDGSTS.E [R3+0x50c00], [R204.64], !P1 ;  /* 0x50c00000cc037fae */ /* 0x0003e2000c921844 */
[----:B------:R-:W-:Y:S01]  /*7be0*/  ISETP.GE.U32.AND P1, PT, R97, 0x7fffffdd, PT ;  /* 0x7fffffdd6100780c */ /* 0x000fe20003f26070 */
[----:B--2---:R-:W-:Y:S01]  /*7bf0*/  IMAD R137, R44, c[0x0][0x190], RZ ;  /* 0x000064002c897a24 */ /* 0x004fe200078e02ff */
[C---:B------:R-:W-:Y:S01]  /*7c00*/  IADD3 R97, R173.reuse, -0xc, RZ ;  /* 0xfffffff4ad617810 */ /* 0x040fe20007ffe0ff */
[----:B------:R1:W-:Y:S01]  /*7c10*/  LDGSTS.E [R3+0x51400], [R200.64], !P6 ;  /* 0x51400000c8037fae */ /* 0x0003e2000f121844 */
[----:B------:R-:W-:Y:S01]  /*7c20*/  ISETP.GE.U32.AND P6, PT, R98, 0x7fffffd9, PT ;  /* 0x7fffffd96200780c */ /* 0x000fe20003fc6070 */
[----:B----4-:R-:W-:Y:S01]  /*7c30*/  IMAD R105, R32, c[0x0][0x190], RZ ;  /* 0x0000640020697a24 */ /* 0x010fe200078e02ff */
[----:B------:R-:W-:Y:S01]  /*7c40*/  IADD3 R98, R173, -0x10, RZ ;  /* 0xfffffff0ad627810 */ /* 0x000fe20007ffe0ff */
[----:B------:R2:W-:Y:S01]  /*7c50*/  LDGSTS.E [R3+0x51c00], [R196.64], !P4 ;  /* 0x51c00000c4037fae */ /* 0x0005e2000e121844 */
[----:B------:R-:W-:Y:S01]  /*7c60*/  ISETP.GE.U32.AND P4, PT, R97, 0x7fffffd5, PT ;  /* 0x7fffffd56100780c */ /* 0x000fe20003f86070 */
[----:B------:R-:W-:Y:S01]  /*7c70*/  IMAD R104, R24, c[0x0][0x190], RZ ;  /* 0x0000640018687a24 */ /* 0x000fe200078e02ff */
[----:B------:R-:W-:Y:S01]  /*7c80*/  LOP3.LUT R2, R5, 0x60, RZ, 0x3c, !PT ;  /* 0x0000006005027812 */ /* 0x000fe200078e3cff */
[----:B------:R1:W-:Y:S01]  /*7c90*/  LDGSTS.E [R3+0x52400], [R192.64], !P5 ;  /* 0x52400000c0037fae */ /* 0x0003e2000e921844 */
[----:B------:R-:W-:Y:S01]  /*7ca0*/  ISETP.GE.U32.AND P5, PT, R98, 0x7fffffd1, PT ;  /* 0x7fffffd16200780c */ /* 0x000fe20003fa6070 */
[----:B------:R-:W-:Y:S01]  /*7cb0*/  IMAD R136, R15, c[0x0][0x190], RZ ;  /* 0x000064000f887a24 */ /* 0x000fe200078e02ff */
[C---:B------:R-:W-:Y:S01]  /*7cc0*/  IADD3 R98, R173.reuse, -0x18, RZ ;  /* 0xffffffe8ad627810 */ /* 0x040fe20007ffe0ff */
[----:B------:R4:W-:Y:S01]  /*7cd0*/  LDGSTS.E [R3+0x52c00], [R132.64], !P2 ;  /* 0x52c0000084037fae */ /* 0x0009e2000d121844 */
[----:B------:R-:W-:Y:S01]  /*7ce0*/  IADD3 R97, R173, -0x14, RZ ;  /* 0xffffffecad617810 */ /* 0x000fe20007ffe0ff */
[----:B------:R-:W-:-:S02]  /*7cf0*/  IMAD R140, R23, c[0x0][0x190], RZ ;  /* 0x00006400178c7a24 */ /* 0x000fc400078e02ff */
[----:B------:R1:W-:Y:S01]  /*7d00*/  LDGSTS.E [R3+0x53400], [R128.64], !P3 ;  /* 0x5340000080037fae */ /* 0x0003e2000d921844 */
[----:B------:R-:W-:Y:S01]  /*7d10*/  ISETP.GE.U32.AND P3, PT, R98, 0x7fffffc9, PT ;  /* 0x7fffffc96200780c */ /* 0x000fe20003f66070 */
[----:B--2---:R-:W-:Y:S01]  /*7d20*/  IMAD R196, R135, c[0x0][0x190], RZ ;  /* 0x0000640087c47a24 */ /* 0x004fe200078e02ff */
[----:B------:R-:W-:Y:S01]  /*7d30*/  IADD3 R98, R173, -0x20, RZ ;  /* 0xffffffe0ad627810 */ /* 0x000fe20007ffe0ff */
[----:B------:R2:W-:Y:S01]  /*7d40*/  LDGSTS.E [R3+0x53c00], [R100.64], !P0 ;  /* 0x53c0000064037fae */ /* 0x0005e2000c121844 */
[----:B------:R-:W-:Y:S01]  /*7d50*/  ISETP.GE.U32.AND P2, PT, R97, 0x7fffffcd, PT ;  /* 0x7fffffcd6100780c */ /* 0x000fe20003f46070 */
[----:B-----5:R-:W-:Y:S01]  /*7d60*/  IMAD R208, R159, c[0x0][0x190], RZ ;  /* 0x000064009fd07a24 */ /* 0x020fe200078e02ff */
[----:B------:R-:W-:Y:S01]  /*7d70*/  IADD3 R97, R173, -0x1c, RZ ;  /* 0xffffffe4ad617810 */ /* 0x000fe20007ffe0ff */
[----:B------:R5:W-:Y:S01]  /*7d80*/  LDGSTS.E [R2+0x50600], [R188.64], !P1 ;  /* 0x50600000bc027fae */ /* 0x000be2000c921844 */
[----:B------:R-:W-:Y:S01]  /*7d90*/  ISETP.GE.U32.AND P1, PT, R98, 0x7fffffc1, PT ;  /* 0x7fffffc16200780c */ /* 0x000fe20003f26070 */
[----:B----4-:R-:W-:Y:S01]  /*7da0*/  IMAD R133, R42, c[0x0][0x190], RZ ;  /* 0x000064002a857a24 */ /* 0x010fe200078e02ff */
[----:B------:R-:W-:Y:S01]  /*7db0*/  ISETP.GE.U32.AND P0, PT, R97, 0x7fffffc5, PT ;  /* 0x7fffffc56100780c */ /* 0x000fe20003f06070 */
[----:B------:R4:W-:Y:S01]  /*7dc0*/  LDGSTS.E [R2+0x50e00], [R184.64], !P6 ;  /* 0x50e00000b8027fae */ /* 0x0009e2000f121844 */
[----:B------:R-:W-:Y:S01]  /*7dd0*/  ISETP.GE.AND P6, PT, R169, R98, PT ;  /* 0x00000062a900720c */ /* 0x000fe20003fc6270 */
[----:B-1----:R-:W-:Y:S01]  /*7de0*/  IMAD R129, R41, c[0x0][0x190], RZ ;  /* 0x0000640029817a24 */ /* 0x002fe200078e02ff */
[C---:B------:R-:W-:Y:S01]  /*7df0*/  IADD3 R98, R173.reuse, -0x25, RZ ;  /* 0xffffffdbad627810 */ /* 0x040fe20007ffe0ff */
[----:B------:R1:W-:Y:S01]  /*7e00*/  LDGSTS.E [R2+0x51600], [R180.64], !P4 ;  /* 0x51600000b4027fae */ /* 0x0003e2000e121844 */
[----:B------:R-:W-:Y:S01]  /*7e10*/  SEL R252, RZ, 0x4, P6 ;  /* 0x00000004fffc7807 */ /* 0x000fe20003000000 */
[----:B------:R-:W-:Y:S01]  /*7e20*/  IMAD R128, R40, c[0x0][0x190], RZ ;  /* 0x0000640028807a24 */ /* 0x000fe200078e02ff */
[----:B------:R-:W-:Y:S01]  /*7e30*/  IADD3 R97, R173, -0x21, RZ ;  /* 0xffffffdfad617810 */ /* 0x000fe20007ffe0ff */
[----:B------:R1:W-:Y:S01]  /*7e40*/  LDGSTS.E [R2+0x51e00], [R176.64], !P5 ;  /* 0x51e00000b0027fae */ /* 0x0003e2000e921844 */
[----:B------:R-:W-:Y:S01]  /*7e50*/  ISETP.GE.U32.AND P5, PT, R98, 0x7fffffbc, PT ;  /* 0x7fffffbc6200780c */ /* 0x000fe20003fa6070 */
[----:B------:R-:W-:Y:S01]  /*7e60*/  IMAD.MOV.U32 R98, RZ, RZ, 0x1f ;  /* 0x0000001fff627424 */ /* 0x000fe200078e00ff */
[----:B------:R-:W-:Y:S01]  /*7e70*/  ISETP.GE.U32.AND P4, PT, R97, 0x7fffffc0, PT ;  /* 0x7fffffc06100780c */ /* 0x000fe20003f86070 */
[----:B------:R1:W-:Y:S01]  /*7e80*/  LDGSTS.E [R2+0x52600], [R124.64], !P2 ;  /* 0x526000007c027fae */ /* 0x0003e2000d121844 */
[----:B------:R-:W-:Y:S01]  /*7e90*/  IADD3 R97, R173, -0x29, RZ ;  /* 0xffffffd7ad617810 */ /* 0x000fe20007ffe0ff */
[----:B--2---:R-:W-:Y:S01]  /*7ea0*/  IMAD R101, R30, c[0x0][0x190], RZ ;  /* 0x000064001e657a24 */ /* 0x004fe200078e02ff */
[----:B------:R-:W-:Y:S01]  /*7eb0*/  IADD3 R4, R98, c[0x0][0x180], RZ ;  /* 0x0000600062047a10 */ /* 0x000fe20007ffe0ff */
[----:B------:R2:W-:Y:S01]  /*7ec0*/  LDGSTS.E [R2+0x52e00], [R120.64], !P3 ;  /* 0x52e0000078027fae */ /* 0x0005e2000d921844 */
[----:B------:R-:W-:Y:S01]  /*7ed0*/  ISETP.GE.U32.AND P2, PT, R97, 0x7fffffb8, PT ;  /* 0x7fffffb86100780c */ /* 0x000fe20003f46070 */
[----:B------:R-:W-:Y:S01]  /*7ee0*/  IMAD R100, R26, c[0x0][0x190], RZ ;  /* 0x000064001a647a24 */ /* 0x000fe200078e02ff */
[----:B------:R-:W-:Y:S01]  /*7ef0*/  ISETP.GT.AND P3, PT, R4, 0x1f, PT ;  /* 0x0000001f0400780c */ /* 0x000fe20003f64270 */
[----:B------:R3:W-:Y:S01]  /*7f00*/  STL [R1+0x106c], R4 ;  /* 0x00106c0401007387 */ /* 0x0007e20000100800 */
[----:B------:R-:W-:Y:S01]  /*7f10*/  IADD3 R97, R173, -0x2d, RZ ;  /* 0xffffffd3ad617810 */ /* 0x000fe20007ffe0ff */
[----:B------:R-:W-:Y:S01]  /*7f20*/  IMAD R132, R7, c[0x0][0x190], RZ ;  /* 0x0000640007847a24 */ /* 0x000fe200078e02ff */
[----:B------:R-:W-:Y:S01]  /*7f30*/  IADD3 R98, R173, -0x31, RZ ;  /* 0xffffffcfad627810 */ /* 0x000fe20007ffe0ff */
[----:B------:R4:W-:Y:S01]  /*7f40*/  STL [R1+0x1070], R252 ;  /* 0x001070fc01007387 */ /* 0x0009e20000100800 */
[----:B-1----:R-:W-:Y:S01]  /*7f50*/  IMAD R125, R38, c[0x0][0x190], RZ ;  /* 0x00006400267d7a24 */ /* 0x002fe200078e02ff */
[----:B------:R-:W-:Y:S01]  /*7f60*/  SEL R243, RZ, 0x4, !P3 ;  /* 0x00000004fff37807 */ /* 0x000fe20005800000 */
[----:B------:R-:W-:Y:S01]  /*7f70*/  IMAD R124, R10, c[0x0][0x190], RZ ;  /* 0x000064000a7c7a24 */ /* 0x000fe200078e02ff */
[----:B------:R-:W-:Y:S01]  /*7f80*/  STL [R1+0x1c0], R96 ;  /* 0x0001c06001007387 */ /* 0x000fe20000100800 */
[----:B--2---:R-:W-:Y:S01]  /*7f90*/  IMAD R121, R37, c[0x0][0x190], RZ ;  /* 0x0000640025797a24 */ /* 0x004fe200078e02ff */
[----:B------:R-:W-:Y:S01]  /*7fa0*/  ISETP.GE.U32.AND P3, PT, R98, 0x7fffffb0, PT ;  /* 0x7fffffb06200780c */ /* 0x000fe20003f66070 */
[----:B---3--:R-:W-:Y:S01]  /*7fb0*/  IMAD R4, R93, c[0x0][0x190], RZ ;  /* 0x000064005d047a24 */ /* 0x008fe200078e02ff */
[----:B------:R-:W-:Y:S01]  /*7fc0*/  STL [R1+0x59c], R94 ;  /* 0x00059c5e01007387 */ /* 0x000fe20000100800 */
[----:B------:R-:W-:Y:S01]  /*7fd0*/  IMAD R98, R28, c[0x0][0x190], RZ ;  /* 0x000064001c627a24 */ /* 0x000fe200078e02ff */
[----:B------:R-:W-:Y:S01]  /*7fe0*/  ISETP.GE.AND P6, PT, R169, c[0x0][0x180], PT ;  /* 0x00006000a9007a0c */ /* 0x000fe20003fc6270 */
[----:B------:R-:W-:Y:S01]  /*7ff0*/  IMAD R120, R13, c[0x0][0x190], RZ ;  /* 0x000064000d787a24 */ /* 0x000fe200078e02ff */
[----:B------:R1:W-:Y:S01]  /*8000*/  STL [R1+0x598], R4 ;  /* 0x0005980401007387 */ /* 0x0003e20000100800 */
[----:B------:R-:W-:Y:S01]  /*8010*/  IMAD R176, R95, c[0x0][0x190], RZ ;  /* 0x000064005fb07a24 */ /* 0x000fe200078e02ff */
[----:B------:R-:W-:Y:S01]  /*8020*/  SEL R243, R243, RZ, !P6 ;  /* 0x000000fff3f37207 */ /* 0x000fe20007000000 */
[----:B------:R-:W-:Y:S01]  /*8030*/  IMAD R180, R103, c[0x0][0x190], RZ ;  /* 0x0000640067b47a24 */ /* 0x000fe200078e02ff */
[----:B------:R-:W-:Y:S01]  /*8040*/  STL [R1+0x594], R92 ;  /* 0x0005945c01007387 */ /* 0x000fe20000100800 */
[----:B----4-:R-:W-:Y:S01]  /*8050*/  IMAD R184, R111, c[0x0][0x190], RZ ;  /* 0x000064006fb87a24 */ /* 0x010fe200078e02ff */
[----:B------:R-:W-:Y:S01]  /*8060*/  LOP3.LUT R252, R165, 0x60, RZ, 0xc0, !PT ;  /* 0x00000060a5fc7812 */ /* 0x000fe200078ec0ff */
[----:B-----5:R-:W-:Y:S01]  /*8070*/  IMAD R188, R119, c[0x0][0x190], RZ ;  /* 0x0000640077bc7a24 */ /* 0x020fe200078e02ff */
[----:B------:R-:W-:Y:S04]  /*8080*/  STL [R1+0x590], R90 ;  /* 0x0005905a01007387 */ /* 0x000fe80000100800 */
        /* <DEDUP_REMOVED lines=34> */
[----:B------:R2:W-:Y:S01]  /*82b0*/  LDGSTS.E [R2+0x53600], [R116.64], !P0 ;  /* 0x5360000074027fae */ /* 0x0005e2000c121844 */
[----:B------:R-:W-:Y:S01]  /*82c0*/  ISETP.GE.U32.AND P0, PT, R97, 0x7fffffb4, PT ;  /* 0x7fffffb46100780c */ /* 0x000fe20003f06070 */
[----:B------:R-:W-:-:S02]  /*82d0*/  IMAD R97, R29, c[0x0][0x190], RZ ;  /* 0x000064001d617a24 */ /* 0x000fc400078e02ff */
[----:B------:R-:W-:Y:S04]  /*82e0*/  STL [R1+0x484], R137 ;  /* 0x0004848901007387 */ /* 0x000fe80000100800 */
[----:B------:R-:W-:Y:S01]  /*82f0*/  STL [R1+0x480], R133 ;  /* 0x0004808501007387 */ /* 0x000fe20000100800 */
[----:B--2---:R-:W-:-:S03]  /*8300*/  IMAD R117, R36, c[0x0][0x190], RZ ;  /* 0x0000640024757a24 */ /* 0x004fc600078e02ff */
[----:B------:R-:W-:Y:S01]  /*8310*/  STL [R1+0x47c], R129 ;  /* 0x00047c8101007387 */ /* 0x000fe20000100800 */
[----:B------:R-:W-:-:S03]  /*8320*/  IMAD R116, R16, c[0x0][0x190], RZ ;  /* 0x0000640010747a24 */ /* 0x000fc600078e02ff */
        /* <DEDUP_REMOVED lines=15> */
[----:B------:R-:W-:-:S03]  /*8420*/  LEA R16, P1, R96, R244, 0x2 ;  /* 0x000000f460107211 */ /* 0x000fc600078210ff */
[----:B------:R-:W-:Y:S01]  /*8430*/  STL [R1+0x420], R108 ;  /* 0x0004206c01007387 */ /* 0x000fe20000100800 */
[-C--:B------:R-:W-:Y:S02]  /*8440*/  LEA.HI.X.SX32 R17, R96, R245.reuse, 0x2, P1 ;  /* 0x000000f560117211 */ /* 0x080fe400008f16ff */
[CC--:B------:R-:W-:Y:S01]  /*8450*/  LEA R12, P1, R4.reuse, R244.reuse, 0x2 ;  /* 0x000000f4040c7211 */ /* 0x0c0fe200078210ff */
[----:B------:R-:W-:Y:S03]  /*8460*/  STL [R1+0x41c], R110 ;  /* 0x00041c6e01007387 */ /* 0x000fe60000100800 */
[-C--:B------:R-:W-:Y:S01]  /*8470*/  LEA.HI.X.SX32 R13, R4, R245.reuse, 0x2, P1 ;  /* 0x000000f5040d7211 */ /* 0x080fe200008f16ff */
[----:B------:R-:W-:Y:S01]  /*8480*/  STL [R1+0x418], R112 ;  /* 0x0004187001007387 */ /* 0x000fe20000100800 */
[-C--:B--2---:R-:W-:Y:S01]  /*8490*/  LEA R2, P6, R94, R244.reuse, 0x2 ;  /* 0x000000f45e027211 */ /* 0x084fe200078c10ff */
[----:B-1----:R-:W-:Y:S01]  /*84a0*/  IMAD R4, R8, c[0x0][0x190], RZ ;  /* 0x0000640008047a24 */ /* 0x002fe200078e02ff */
[-C--:B------:R-:W-:Y:S01]  /*84b0*/  LEA R250, P1, R90, R244.reuse, 0x2 ;  /* 0x000000f45afa7211 */ /* 0x080fe200078210ff */
[----:B------:R-:W-:Y:S01]  /*84c0*/  STL [R1+0x414], R114 ;  /* 0x0004147201007387 */ /* 0x000fe20000100800 */
[-C--:B------:R-:W-:Y:S01]  /*84d0*/  LEA.HI.X.SX32 R3, R94, R245.reuse, 0x2, P6 ;  /* 0x000000f55e037211 */ /* 0x080fe200030f16ff */
[----:B------:R-:W-:Y:S01]  /*84e0*/  IMAD R160, R63, c[0x0][0x190], RZ ;  /* 0x000064003fa07a24 */ /* 0x000fe200078e02ff */
[----:B------:R-:W-:Y:S01]  /*84f0*/  LEA.HI.X.SX32 R251, R90, R245, 0x2, P1 ;  /* 0x000000f55afb7211 */ /* 0x000fe200008f16ff */
[----:B------:R-:W-:Y:S01]  /*8500*/  STL [R1+0x410], R116 ;  /* 0x0004107401007387 */ /* 0x000fe20000100800 */
[----:B------:R-:W-:-:S03]  /*8510*/  LEA R246, P1, R88, R244, 0x2 ;  /* 0x000000f458f67211 */ /* 0x000fc600078210ff */
[----:B------:R-:W-:Y:S01]  /*8520*/  STL [R1+0x3ec], R118 ;  /* 0x0003ec7601007387 */ /* 0x000fe20000100800 */
[-C--:B------:R-:W-:Y:S02]  /*8530*/  LEA.HI.X.SX32 R247, R88, R245.reuse, 0x2, P1 ;  /* 0x000000f558f77211 */ /* 0x080fe400008f16ff */
[CC--:B------:R-:W-:Y:S01]  /*8540*/  LEA R8, P1, R85.reuse, R244.reuse, 0x2 ;  /* 0x000000f455087211 */ /* 0x0c0fe200078210ff */
[----:B------:R-:W-:Y:S03]  /*8550*/  STL [R1+0x3e8], R120 ;  /* 0x0003e87801007387 */ /* 0x000fe60000100800 */
[----:B------:R-:W-:Y:S01]  /*8560*/  LEA.HI.X.SX32 R9, R85, R245, 0x2, P1 ;  /* 0x000000f555097211 */ /* 0x000fe200008f16ff */
[----:B------:R-:W-:Y:S04]  /*8570*/  STL [R1+0x3e0], R122 ;  /* 0x0003e07a01007387 */ /* 0x000fe80000100800 */
[----:B------:R-:W-:Y:S04]  /*8580*/  STL [R1+0x3dc], R124 ;  /* 0x0003dc7c01007387 */ /* 0x000fe80000100800 */
[----:B------:R-:W-:Y:S04]  /*8590*/  STL.64 [R1+0x18], R16 ;  /* 0x0000181001007387 */ /* 0x000fe80000100a00 */
[----:B------:R1:W-:Y:S04]  /*85a0*/  STL.64 [R1+0x10], R2 ;  /* 0x0000100201007387 */ /* 0x0003e80000100a00 */
[----:B------:R-:W-:Y:S04]  /*85b0*/  STL [R1+0x3d8], R126 ;  /* 0x0003d87e01007387 */ /* 0x000fe80000100800 */
[----:B------:R2:W-:Y:S01]  /*85c0*/  STL.64 [R1+0x8], R12 ;  /* 0x0000080c01007387 */ /* 0x0005e20000100a00 */
[----:B-1----:R-:W-:-:S03]  /*85d0*/  LEA R2, P6, R92, R244, 0x2 ;  /* 0x000000f45c027211 */ /* 0x002fc600078c10ff */
[----:B------:R-:W-:Y:S01]  /*85e0*/  STL [R1+0x3d4], R4 ;  /* 0x0003d40401007387 */ /* 0x000fe20000100800 */
[----:B------:R-:W-:-:S03]  /*85f0*/  LEA.HI.X.SX32 R3, R92, R245, 0x2, P6 ;  /* 0x000000f55c037211 */ /* 0x000fc600030f16ff */
[----:B------:R-:W-:Y:S01]  /*8600*/  STL.64 [R1+0x1058], R250 ;  /* 0x001058fa01007387 */ /* 0x000fe20000100a00 */
[CC--:B------:R-:W-:Y:S02]  /*8610*/  LEA R248, P6, R89.reuse, R244.reuse, 0x2 ;  /* 0x000000f459f87211 */ /* 0x0c0fe400078c10ff */
[-C--:B--2---:R-:W-:Y:S01]  /*8620*/  LEA R12, P1, R82, R244.reuse, 0x2 ;  /* 0x000000f4520c7211 */ /* 0x084fe200078210ff */
[----:B------:R-:W-:Y:S01]  /*8630*/  STL.64 [R1], R2 ;  /* 0x0000000201007387 */ /* 0x000fe20000100a00 */
[-C--:B------:R-:W-:Y:S02]  /*8640*/  LEA.HI.X.SX32 R249, R89, R245.reuse, 0x2, P6 ;  /* 0x000000f559f97211 */ /* 0x080fe400030f16ff */
[-C--:B------:R-:W-:Y:S01]  /*8650*/  LEA R6, P6, R86, R244.reuse, 0x2 ;  /* 0x000000f456067211 */ /* 0x080fe200078c10ff */
[----:B------:R1:W-:Y:S01]  /*8660*/  STL.64 [R1+0x1060], R2 ;  /* 0x0010600201007387 */ /* 0x0003e20000100a00 */
[-C--:B------:R-:W-:Y:S02]  /*8670*/  LEA.HI.X.SX32 R13, R82, R245.reuse, 0x2, P1 ;  /* 0x000000f5520d7211 */ /* 0x080fe400008f16ff */
[----:B------:R-:W-:Y:S01]  /*8680*/  LEA.HI.X.SX32 R7, R86, R245, 0x2, P6 ;  /* 0x000000f556077211 */ /* 0x000fe200030f16ff */
[----:B------:R-:W-:Y:S01]  /*8690*/  STL [R1+0x1078], R248 ;  /* 0x001078f801007387 */ /* 0x000fe20000100800 */
[----:B------:R-:W-:-:S02]  /*86a0*/  LEA R10, P6, R84, R244, 0x2 ;  /* 0x000000f4540a7211 */ /* 0x000fc400078c10ff */
[-C--:B------:R-:W-:Y:S01]  /*86b0*/  LEA R16, P1, R80, R244.reuse, 0x2 ;  /* 0x000000f450107211 */ /* 0x080fe200078210ff */
[----:B------:R-:W-:Y:S01]  /*86c0*/  STL [R1+0x1074], R249 ;  /* 0x001074f901007387 */ /* 0x000fe20000100800 */
[-C--:B------:R-:W-:Y:S02]  /*86d0*/  LEA.HI.X.SX32 R11, R84, R245.reuse, 0x2, P6 ;  /* 0x000000f5540b7211 */ /* 0x080fe400030f16ff */
[-C--:B------:R-:W-:Y:S01]  /*86e0*/  LEA R14, P6, R81, R244.reuse, 0x2 ;  /* 0x000000f4510e7211 */ /* 0x080fe200078c10ff */
[----:B-1----:R-:W-:Y:S01]  /*86f0*/  IMAD R3, R31, c[0x0][0x190], RZ ;  /* 0x000064001f037a24 */ /* 0x002fe200078e02ff */
[-C--:B------:R-:W-:Y:S01]  /*8700*/  LEA.HI.X.SX32 R17, R80, R245.reuse, 0x2, P1 ;  /* 0x000000f550117211 */ /* 0x080fe200008f16ff */
[----:B------:R-:W-:Y:S01]  /*8710*/  IMAD R2, R47, c[0x0][0x190], RZ ;  /* 0x000064002f027a24 */ /* 0x000fe200078e02ff */
[----:B------:R-:W-:Y:S01]  /*8720*/  LEA.HI.X.SX32 R15, R81, R245, 0x2, P6 ;  /* 0x000000f5510f7211 */ /* 0x000fe200030f16ff */
[----:B------:R1:W-:Y:S01]  /*8730*/  STL [R1+0x3d0], R130 ;  /* 0x0003d08201007387 */ /* 0x0003e20000100800 */
[----:B------:R-:W-:-:S02]  /*8740*/  LEA R18, P6, R78, R244, 0x2 ;  /* 0x000000f44e127211 */ /* 0x000fc400078c10ff */
[CC--:B------:R-:W-:Y:S01]  /*8750*/  LEA R20, P1, R77.reuse, R244.reuse, 0x2 ;  /* 0x000000f44d147211 */ /* 0x0c0fe200078210ff */
[----:B------:R2:W-:Y:S01]  /*8760*/  STL [R1+0x3cc], R132 ;  /* 0x0003cc8401007387 */ /* 0x0005e20000100800 */
[-C--:B------:R-:W-:Y:S02]  /*8770*/  LEA.HI.X.SX32 R19, R78, R245.reuse, 0x2, P6 ;  /* 0x000000f54e137211 */ /* 0x080fe400030f16ff */
[-C--:B------:R-:W-:Y:S01]  /*8780*/  LEA R22, P6, R76, R244.reuse, 0x2 ;  /* 0x000000f44c167211 */ /* 0x080fe200078c10ff */
[----:B------:R3:W-:Y:S01]  /*8790*/  STL [R1+0x3c8], R134 ;  /* 0x0003c88601007387 */ /* 0x0007e20000100800 */
[-C--:B------:R-:W-:Y:S02]  /*87a0*/  LEA.HI.X.SX32 R21, R77, R245.reuse, 0x2, P1 ;  /* 0x000000f54d157211 */ /* 0x080fe400008f16ff */
[----:B------:R-:W-:Y:S01]  /*87b0*/  LEA R24, P1, R74, R244, 0x2 ;  /* 0x000000f44a187211 */ /* 0x000fe200078210ff */
[----:B------:R4:W-:Y:S01]  /*87c0*/  STL [R1+0x3c4], R136 ;  /* 0x0003c48801007387 */ /* 0x0009e20000100800 */
[----:B------:R-:W-:-:S02]  /*87d0*/  LEA.HI.X.SX32 R23, R76, R245, 0x2, P6 ;  /* 0x000000f54c177211 */ /* 0x000fc400030f16ff */
        /* <DEDUP_REMOVED lines=31> */
[----:B------:R-:W0:Y:S01]  /*89d0*/  LDGDEPBAR ;  /* 0x00000000000079af */ /* 0x000e220000000000 */
[-C--:B------:R-:W-:Y:S02]  /*89e0*/  LEA.HI.X.SX32 R45, R61, R245.reuse, 0x2, P1 ;  /* 0x000000f53d2d7211 */ /* 0x080fe400008f16ff */
[----:B------:R-:W-:Y:S02]  /*89f0*/  LEA R48, P1, R58, R244, 0x2 ;  /* 0x000000f43a307211 */ /* 0x000fe400078210ff */
[----:B------:R-:W-:-:S02]  /*8a00*/  LEA.HI.X.SX32 R47, R60, R245, 0x2, P6 ;  /* 0x000000f53c2f7211 */ /* 0x000fc400030f16ff */
[CC--:B------:R-:W-:Y:S02]  /*8a10*/  LEA R50, P6, R57.reuse, R244.reuse, 0x2 ;  /* 0x000000f439327211 */ /* 0x0c0fe400078c10ff */
[-C--:B------:R-:W-:Y:S02]  /*8a20*/  LEA.HI.X.SX32 R49, R58, R245.reuse, 0x2, P1 ;  /* 0x000000f53a317211 */ /* 0x080fe400008f16ff */
[-C--:B------:R-:W-:Y:S02]  /*8a30*/  LEA R52, P1, R56, R244.reuse, 0x2 ;  /* 0x000000f438347211 */ /* 0x080fe400078210ff */
[-C--:B------:R-:W-:Y:S02]  /*8a40*/  LEA.HI.X.SX32 R51, R57, R245.reuse, 0x2, P6 ;  /* 0x000000f539337211 */ /* 0x080fe400030f16ff */
[----:B------:R-:W-:Y:S02]  /*8a50*/  LEA R54, P6, R158, R244, 0x2 ;  /* 0x000000f49e367211 */ /* 0x000fe400078c10ff */
[----:B------:R-:W-:-:S02]  /*8a60*/  LEA.HI.X.SX32 R53, R56, R245, 0x2, P1 ;  /* 0x000000f538357211 */ /* 0x000fc400008f16ff */
[-C--:B------:R-:W-:Y:S02]  /*8a70*/  LEA R56, P1, R157, R244.reuse, 0x2 ;  /* 0x000000f49d387211 */ /* 0x080fe400078210ff */
[-C--:B------:R-:W-:Y:S01]  /*8a80*/  LEA.HI.X.SX32 R55, R158, R245.reuse, 0x2, P6 ;  /* 0x000000f59e377211 */ /* 0x080fe200030f16ff */
[----:B------:R-:W-:Y:S01]  /*8a90*/  IMAD R158, R59, c[0x0][0x190], RZ ;  /* 0x000064003b9e7a24 */ /* 0x000fe200078e02ff */
[-C--:B------:R-:W-:Y:S02]  /*8aa0*/  LEA R58, P6, R153, R244.reuse, 0x2 ;  /* 0x000000f4993a7211 */ /* 0x080fe400078c10ff */
[-C--:B------:R-:W-:Y:S02]  /*8ab0*/  LEA.HI.X.SX32 R57, R157, R245.reuse, 0x2, P1 ;  /* 0x000000f59d397211 */ /* 0x080fe400008f16ff */
[----:B------:R-:W-:Y:S01]  /*8ac0*/  LEA R60, P1, R152, R244, 0x2 ;  /* 0x000000f4983c7211 */ /* 0x000fe200078210ff */
[----:B------:R1:W-:Y:S01]  /*8ad0*/  STL [R1+0x378], R158 ;  /* 0x0003789e01007387 */ /* 0x0003e20000100800 */
[----:B------:R-:W-:-:S02]  /*8ae0*/  LEA.HI.X.SX32 R59, R153, R245, 0x2, P6 ;  /* 0x000000f5993b7211 */ /* 0x000fc400030f16ff */
[-C--:B------:R-:W-:Y:S01]  /*8af0*/  LEA R62, P6, R149, R244.reuse, 0x2 ;  /* 0x000000f4953e7211 */ /* 0x080fe200078c10ff */
        /* <DEDUP_REMOVED lines=20> */
[CC--:B------:R-:W-:Y:S01]  /*8c40*/  LEA R76, P1, R128.reuse, R244.reuse, 0x2 ;  /* 0x000000f4804c7211 */ /* 0x0c0fe200078210ff */
        /* <DEDUP_REMOVED lines=26> */
[-C--:B------:R-:W-:Y:S02]  /*8df0*/  LEA R94, P6, R98, R244.reuse, 0x2 ;  /* 0x000000f4625e7211 */ /* 0x080fe400078c10ff */
[-C--:B------:R-:W-:Y:S02]  /*8e00*/  LEA.HI.X.SX32 R93, R97, R245.reuse, 0x2, P1 ;  /* 0x000000f5615d7211 */ /* 0x080fe400008f16ff */
[----:B------:R-:W-:Y:S02]  /*8e10*/  LEA R96, P1, R100, R244, 0x2 ;  /* 0x000000f464607211 */ /* 0x000fe400078210ff */
[----:B------:R-:W-:-:S02]  /*8e20*/  LEA.HI.X.SX32 R95, R98, R245, 0x2, P6 ;  /* 0x000000f5625f7211 */ /* 0x000fc400030f16ff */
[-C--:B------:R-:W-:Y:S02]  /*8e30*/  LEA R98, P6, R102, R244.reuse, 0x2 ;  /* 0x000000f466627211 */ /* 0x080fe400078c10ff */
        /* <DEDUP_REMOVED lines=27> */
[-C--:B------:R-:W-:Y:S02]  /*8ff0*/  LEA R126, P6, R130, R244.reuse, 0x2 ;  /* 0x000000f4827e7211 */ /* 0x080fe400078c10ff */
[----:B------:R-:W-:Y:S01]  /*9000*/  LEA.HI.X.SX32 R125, R4, R245, 0x2, P1 ;  /* 0x000000f5047d7211 */ /* 0x000fe200008f16ff */
[----:B------:R-:W-:Y:S01]  /*9010*/  IMAD R4, R127, c[0x0][0x190], RZ ;  /* 0x000064007f047a24 */ /* 0x000fe200078e02ff */
[----:B------:R-:W-:-:S02]  /*9020*/  LEA R128, P1, R132, R244, 0x2 ;  /* 0x000000f484807211 */ /* 0x000fc400078210ff */
[-C--:B------:R-:W-:Y:S02]  /*9030*/  LEA.HI.X.SX32 R127, R130, R245.reuse, 0x2, P6 ;  /* 0x000000f5827f7211 */ /* 0x080fe400030f16ff */
[-C--:B-1----:R-:W-:Y:S01]  /*9040*/  LEA R130, P6, R134, R244.reuse, 0x2 ;  /* 0x000000f486827211 */ /* 0x082fe200078c10ff */
[----:B------:R1:W-:Y:S01]  /*9050*/  STL [R1+0x2e4], R4 ;  /* 0x0002e40401007387 */ /* 0x0003e20000100800 */
[-C--:B------:R-:W-:Y:S02]  /*9060*/  LEA.HI.X.SX32 R129, R132, R245.reuse, 0x2, P1 ;  /* 0x000000f584817211 */ /* 0x080fe400008f16ff */
[-C--:B--2---:R-:W-:Y:S01]  /*9070*/  LEA R132, P1, R136, R244.reuse, 0x2 ;  /* 0x000000f488847211 */ /* 0x084fe200078210ff */
[----:B------:R2:W-:Y:S01]  /*9080*/  STL [R1+0x2dc], R194 ;  /* 0x0002dcc201007387 */ /* 0x0005e20000100800 */
[-C--:B------:R-:W-:Y:S02]  /*9090*/  LEA.HI.X.SX32 R131, R134, R245.reuse, 0x2, P6 ;  /* 0x000000f586837211 */ /* 0x080fe400030f16ff */
[----:B---3--:R-:W-:Y:S01]  /*90a0*/  LEA R134, P6, R138, R244, 0x2 ;  /* 0x000000f48a867211 */ /* 0x008fe200078c10ff */
[----:B------:R3:W-:Y:S01]  /*90b0*/  STL [R1+0x2d4], R196 ;  /* 0x0002d4c401007387 */ /* 0x0007e20000100800 */
[----:B------:R-:W-:-:S02]  /*90c0*/  LEA.HI.X.SX32 R133, R136, R245, 0x2, P1 ;  /* 0x000000f588857211 */ /* 0x000fc400008f16ff */
[-C--:B----4-:R-:W-:Y:S01]  /*90d0*/  LEA R136, P1, R140, R244.reuse, 0x2 ;  /* 0x000000f48c887211 */ /* 0x090fe200078210ff */
[----:B------:R4:W-:Y:S01]  /*90e0*/  STL [R1+0x288], R198 ;  /* 0x000288c601007387 */ /* 0x0009e20000100800 */
[-C--:B------:R-:W-:Y:S02]  /*90f0*/  LEA.HI.X.SX32 R135, R138, R245.reuse, 0x2, P6 ;  /* 0x000000f58a877211 */ /* 0x080fe400030f16ff */
[-C--:B-----5:R-:W-:Y:S02]  /*9100*/  LEA R138, P6, R142, R244.reuse, 0x2 ;  /* 0x000000f48e8a7211 */ /* 0x0a0fe400078c10ff */
        /* <DEDUP_REMOVED lines=15> */
[-C--:B------:R-:W-:Y:S01]  /*9200*/  LEA.HI.X.SX32 R149, R2, R245.reuse, 0x2, P1 ;  /* 0x000000f502957211 */ /* 0x080fe200008f16ff */
[----:B------:R-:W-:Y:S01]  /*9210*/  IMAD R2, R151, c[0x0][0x190], RZ ;  /* 0x0000640097027a24 */ /* 0x000fe200078e02ff */
[----:B------:R-:W-:Y:S02]  /*9220*/  LEA R152, P1, R156, R244, 0x2 ;  /* 0x000000f49c987211 */ /* 0x000fe400078210ff */
        /* <DEDUP_REMOVED lines=48> */
[-C--:B------:R-:W-:Y:S01]  /*9530*/  LEA.HI.X.SX32 R189, R4, R245.reuse, 0x2, P1 ;  /* 0x000000f504bd7211 */ /* 0x080fe200008f16ff */
[----:B-1----:R-:W-:Y:S01]  /*9540*/  IMAD R4, R191, c[0x0][0x190], RZ ;  /* 0x00006400bf047a24 */ /* 0x002fe200078e02ff */
[-C--:B------:R-:W-:Y:S02]  /*9550*/  LEA R192, P1, R196, R244.reuse, 0x2 ;  /* 0x000000f4c4c07211 */ /* 0x080fe400078210ff */
[-C--:B------:R-:W-:Y:S02]  /*9560*/  LEA.HI.X.SX32 R191, R194, R245.reuse, 0x2, P6 ;  /* 0x000000f5c2bf7211 */ /* 0x080fe400030f16ff */
[----:B--2---:R-:W-:Y:S01]  /*9570*/  LEA R194, P6, R198, R244, 0x2 ;  /* 0x000000f4c6c27211 */ /* 0x004fe200078c10ff */
[----:B------:R1:W-:Y:S01]  /*9580*/  STL [R1+0x1f0], R4 ;  /* 0x0001f00401007387 */ /* 0x0003e20000100800 */
[----:B------:R-:W-:-:S02]  /*9590*/  LEA.HI.X.SX32 R193, R196, R245, 0x2, P1 ;  /* 0x000000f5c4c17211 */ /* 0x000fc400008f16ff */
[CC--:B---3--:R-:W-:Y:S01]  /*95a0*/  LEA R196, P1, R3.reuse, R244.reuse, 0x2 ;  /* 0x000000f403c47211 */ /* 0x0c8fe200078210ff */
[----:B------:R2:W-:Y:S01]  /*95b0*/  STL [R1+0x1ec], R226 ;  /* 0x0001ece201007387 */ /* 0x0005e20000100800 */
[-C--:B------:R-:W-:Y:S02]  /*95c0*/  LEA.HI.X.SX32 R195, R198, R245.reuse, 0x2, P6 ;  /* 0x000000f5c6c37211 */ /* 0x080fe400030f16ff */
[-C--:B----4-:R-:W-:Y:S02]  /*95d0*/  LEA R198, P6, R202, R244.reuse, 0x2 ;  /* 0x000000f4cac67211 */ /* 0x090fe400078c10ff */
[-C--:B------:R-:W-:Y:S01]  /*95e0*/  LEA.HI.X.SX32 R197, R3, R245.reuse, 0x2, P1 ;  /* 0x000000f503c57211 */ /* 0x080fe200008f16ff */
[----:B-----5:R-:W-:Y:S01]  /*95f0*/  IMAD R3, R199, c[0x0][0x190], RZ ;  /* 0x00006400c7037a24 */ /* 0x020fe200078e02ff */
[----:B------:R-:W-:Y:S02]  /*9600*/  LEA R200, P1, R2, R244, 0x2 ;  /* 0x000000f402c87211 */ /* 0x000fe400078210ff */
[----:B------:R-:W-:-:S02]  /*9610*/  LEA.HI.X.SX32 R199, R202, R245, 0x2, P6 ;  /* 0x000000f5cac77211 */ /* 0x000fc400030f16ff */
[-C--:B------:R-:W-:Y:S01]  /*9620*/  LEA R202, P6, R206, R244.reuse, 0x2 ;  /* 0x000000f4ceca7211 */ /* 0x080fe200078c10ff */
[----:B------:R-:W-:Y:S01]  /*9630*/  STL [R1+0x1e8], R3 ;  /* 0x0001e80301007387 */ /* 0x000fe20000100800 */
        /* <DEDUP_REMOVED lines=11> */
[----:B------:R-:W-:Y:S01]  /*96f0*/  IMAD R248, R231, c[0x0][0x190], RZ ;  /* 0x00006400e7f87a24 */ /* 0x000fe200078e02ff */
[-C--:B------:R-:W-:Y:S01]  /*9700*/  LEA.HI.X.SX32 R209, R212, R245.reuse, 0x2, P1 ;  /* 0x000000f5d4d17211 */ /* 0x080fe200008f16ff */
[----:B------:R5:W-:Y:S01]  /*9710*/  STL [R1+0x1dc], R234 ;  /* 0x0001dcea01007387 */ /* 0x000be20000100800 */
[-C--:B------:R-:W-:Y:S02]  /*9720*/  LEA R212, P1, R216, R244.reuse, 0x2 ;  /* 0x000000f4d8d47211 */ /* 0x080fe400078210ff */
[----:B------:R-:W-:Y:S01]  /*9730*/  LEA.HI.X.SX32 R211, R214, R245, 0x2, P6 ;  /* 0x000000f5d6d37211 */ /* 0x000fe200030f16ff */
[----:B------:R1:W-:Y:S01]  /*9740*/  STL [R1+0x1ac], R236 ;  /* 0x0001acec01007387 */ /* 0x0003e20000100800 */
[----:B------:R-:W-:-:S02]  /*9750*/  LEA R214, P6, R218, R244, 0x2 ;  /* 0x000000f4dad67211 */ /* 0x000fc400078c10ff */
[-C--:B------:R-:W-:Y:S01]  /*9760*/  LEA.HI.X.SX32 R213, R216, R245.reuse, 0x2, P1 ;  /* 0x000000f5d8d57211 */ /* 0x080fe200008f16ff */
[----:B------:R-:W-:Y:S01]  /*9770*/  IMAD R249, R235, c[0x0][0x190], RZ ;  /* 0x00006400ebf97a24 */ /* 0x000fe200078e02ff */
[-C--:B------:R-:W-:Y:S01]  /*9780*/  LEA R216, P1, R220, R244.reuse, 0x2 ;  /* 0x000000f4dcd87211 */ /* 0x080fe200078210ff */
[----:B------:R1:W-:Y:S01]  /*9790*/  STL [R1+0x1a8], R238 ;  /* 0x0001a8ee01007387 */ /* 0x0003e20000100800 */
[-C--:B------:R-:W-:Y:S02]  /*97a0*/  LEA.HI.X.SX32 R215, R218, R245.reuse, 0x2, P6 ;  /* 0x000000f5dad77211 */ /* 0x080fe400030f16ff */
[-C--:B------:R-:W-:Y:S02]  /*97b0*/  LEA R218, P6, R222, R244.reuse, 0x2 ;  /* 0x000000f4deda7211 */ /* 0x080fe400078c10ff */
[----:B------:R-:W-:Y:S02]  /*97c0*/  LEA.HI.X.SX32 R217, R220, R245, 0x2, P1 ;  /* 0x000000f5dcd97211 */ /* 0x000fe400008f16ff */
[----:B------:R-:W-:-:S02]  /*97d0*/  LEA R220, P1, R4, R244, 0x2 ;  /* 0x000000f404dc7211 */ /* 0x000fc400078210ff */
[-C--:B------:R-:W-:Y:S02]  /*97e0*/  LEA.HI.X.SX32 R219, R222, R245.reuse, 0x2, P6 ;  /* 0x000000f5dedb7211 */ /* 0x080fe400030f16ff */
[-C--:B------:R-:W-:Y:S02]  /*97f0*/  LEA R222, P6, R226, R244.reuse, 0x2 ;  /* 0x000000f4e2de7211 */ /* 0x080fe400078c10ff */
[-C--:B------:R-:W-:Y:S01]  /*9800*/  LEA.HI.X.SX32 R221, R4, R245.reuse, 0x2, P1 ;  /* 0x000000f504dd7211 */ /* 0x080fe200008f16ff */
[----:B-1----:R-:W-:Y:S01]  /*9810*/  IMAD R4, R223, c[0x0][0x190], RZ ;  /* 0x00006400df047a24 */ /* 0x002fe200078e02ff */
[CC--:B------:R-:W-:Y:S02]  /*9820*/  LEA R224, P1, R3.reuse, R244.reuse, 0x2 ;  /* 0x000000f403e07211 */ /* 0x0c0fe400078210ff */
[-C--:B------:R-:W-:Y:S02]  /*9830*/  LEA.HI.X.SX32 R223, R226, R245.reuse, 0x2, P6 ;  /* 0x000000f5e2df7211 */ /* 0x080fe400030f16ff */
[----:B--2---:R-:W-:Y:S01]  /*9840*/  LEA R226, P6, R2, R244, 0x2 ;  /* 0x000000f402e27211 */ /* 0x004fe200078c10ff */
[----:B------:R1:W-:Y:S01]  /*9850*/  STL [R1+0x1a4], R4 ;  /* 0x0001a40401007387 */ /* 0x0003e20000100800 */
[----:B------:R-:W-:-:S02]  /*9860*/  LEA.HI.X.SX32 R225, R3, R245, 0x2, P1 ;  /* 0x000000f503e17211 */ /* 0x000fc400008f16ff */
[-C--:B------:R-:W-:Y:S01]  /*9870*/  LEA R228, P1, R232, R244.reuse, 0x2 ;  /* 0x000000f4e8e47211 */ /* 0x080fe200078210ff */
[----:B------:R-:W2:Y:S01]  /*9880*/  LDL.64 R250, [R1+0x8] ;  /* 0x0000080001fa7983 */ /* 0x000ea20000100a00 */
[-C--:B------:R-:W-:Y:S02]  /*9890*/  LEA.HI.X.SX32 R227, R2, R245.reuse, 0x2, P6 ;  /* 0x000000f502e37211 */ /* 0x080fe400030f16ff */
[-C--:B------:R-:W-:Y:S01]  /*98a0*/  LEA R230, P6, R234, R244.reuse, 0x2 ;  /* 0x000000f4eae67211 */ /* 0x080fe200078c10ff */
[----:B---3--:R-:W3:Y:S01]  /*98b0*/  LDL.64 R2, [R1+0x18] ;  /* 0x0000180001027983 */ /* 0x008ee20000100a00 */
[-C--:B------:R-:W-:Y:S02]  /*98c0*/  LEA.HI.X.SX32 R229, R232, R245.reuse, 0x2, P1 ;  /* 0x000000f5e8e57211 */ /* 0x080fe400008f16ff */
[----:B----4-:R-:W-:Y:S02]  /*98d0*/  LEA R232, P1, R236, R244, 0x2 ;  /* 0x000000f4ece87211 */ /* 0x010fe400078210ff */
[----:B------:R-:W-:-:S02]  /*98e0*/  LEA.HI.X.SX32 R231, R234, R245, 0x2, P6 ;  /* 0x000000f5eae77211 */ /* 0x000fc400030f16ff */
[-C--:B-----5:R-:W-:Y:S02]  /*98f0*/  LEA R234, P6, R238, R244.reuse, 0x2 ;  /* 0x000000f4eeea7211 */ /* 0x0a0fe400078c10ff */
[-C--:B------:R-:W-:Y:S02]  /*9900*/  LEA.HI.X.SX32 R233, R236, R245.reuse, 0x2, P1 ;  /* 0x000000f5ece97211 */ /* 0x080fe400008f16ff */
[-C--:B------:R-:W-:Y:S02]  /*9910*/  LEA R236, P1, R4, R244.reuse, 0x2 ;  /* 0x000000f404ec7211 */ /* 0x080fe400078210ff */
[-C--:B------:R-:W-:Y:S02]  /*9920*/  LEA.HI.X.SX32 R235, R238, R245.reuse, 0x2, P6 ;  /* 0x000000f5eeeb7211 */ /* 0x080fe400030f16ff */
[-C--:B------:R-:W-:Y:S02]  /*9930*/  LEA R238, P6, R242, R244.reuse, 0x2 ;  /* 0x000000f4f2ee7211 */ /* 0x080fe400078c10ff */
[-C--:B------:R-:W-:Y:S01]  /*9940*/  LEA.HI.X.SX32 R237, R4, R245.reuse, 0x2, P1 ;  /* 0x000000f504ed7211 */ /* 0x080fe200008f16ff */
[----:B-1----:R-:W-:Y:S01]  /*9950*/  IMAD R4, R239, c[0x0][0x190], RZ ;  /* 0x00006400ef047a24 */ /* 0x002fe200078e02ff */
[----:B------:R-:W-:Y:S01]  /*9960*/  LEA R240, P1, R248, R244, 0x2 ;  /* 0x000000f4f8f07211 */ /* 0x000fe200078210ff */
[----:B------:R1:W-:Y:S01]  /*9970*/  STL [R1+0x1a0], R242 ;  /* 0x0001a0f201007387 */ /* 0x0003e20000100800 */
[----:B------:R-:W-:-:S02]  /*9980*/  LEA.HI.X.SX32 R239, R242, R245, 0x2, P6 ;  /* 0x000000f5f2ef7211 */ /* 0x000fc400030f16ff */
[-C--:B------:R-:W-:Y:S01]  /*9990*/  LEA.HI.X.SX32 R241, R248, R245.reuse, 0x2, P1 ;  /* 0x000000f5f8f17211 */ /* 0x080fe200008f16ff */
[----:B------:R4:W-:Y:S01]  /*99a0*/  STL [R1+0x19c], R248 ;  /* 0x00019cf801007387 */ /* 0x0009e20000100800 */
[----:B------:R-:W-:Y:S02]  /*99b0*/  ISETP.NE.U32.AND P1, PT, R243, RZ, PT ;  /* 0x000000fff300720c */ /* 0x000fe40003f25070 */
[----:B------:R-:W-:Y:S02]  /*99c0*/  SHF.R.U32.HI R252, RZ, 0x1, R252 ;  /* 0x00000001fffc7819 */ /* 0x000fe400000116fc */
[CC--:B-1----:R-:W-:Y:S01]  /*99d0*/  LEA R242, P6, R249.reuse, R244.reuse, 0x2 ;  /* 0x000000f4f9f27211 */ /* 0x0c2fe200078c10ff */
[----:B------:R1:W-:Y:S03]  /*99e0*/  STL [R1+0x198], R249 ;  /* 0x000198f901007387 */ /* 0x0003e60000100800 */
[----:B------:R-:W-:Y:S01]  /*99f0*/  LEA.HI.X.SX32 R243, R249, R245, 0x2, P6 ;  /* 0x000000f5f9f37211 */ /* 0x000fe200030f16ff */
[----:B----4-:R-:W4:Y:S01]  /*9a00*/  LDL.LU R248, [R1+0x1078] ;  /* 0x0010780001f87983 */ /* 0x010f220000300800 */
[----:B------:R-:W-:-:S02]  /*9a10*/  LEA R244, P6, R4, R244, 0x2 ;  /* 0x000000f404f47211 */ /* 0x000fc400078c10ff */
[----:B------:R-:W-:Y:S01]  /*9a20*/  LOP3.LUT R5, R5, R252, RZ, 0x3c, !PT ;  /* 0x000000fc05057212 */ /* 0x000fe200078e3cff */
[----:B------:R5:W-:Y:S01]  /*9a30*/  STL [R1+0x194], R4 ;  /* 0x0001940401007387 */ /* 0x000be20000100800 */
[----:B------:R-:W-:-:S03]  /*9a40*/  LEA.HI.X.SX32 R245, R4, R245, 0x2, P6 ;  /* 0x000000f504f57211 */ /* 0x000fc600030f16ff */
[----:B-1----:R-:W4:Y:S04]  /*9a50*/  LDL.LU R249, [R1+0x1074] ;  /* 0x0010740001f97983 */ /* 0x002f280000300800 */
[----:B------:R-:W4:Y:S04]  /*9a60*/  LDL.LU R252, [R1+0x1070] ;  /* 0x0010700001fc7983 */ /* 0x000f280000300800 */
[----:B-----5:R-:W5:Y:S04]  /*9a70*/  LDL.LU R4, [R1+0x106c] ;  /* 0x00106c0001047983 */ /* 0x020f680000300800 */
[----:B---3--:R1:W-:Y:S04]  /*9a80*/  LDGSTS.E [R5], [R2.64], P1 ;  /* 0x0000000002057fae */ /* 0x0083e80008921844 */
[----:B--2---:R2:W-:Y:S01]  /*9a90*/  LDGSTS.E [R5+0x400], [R250.64], P1 ;  /* 0x00400000fa057fae */ /* 0x0045e20008921844 */
[----:B-----5:R-:W-:-:S02]  /*9aa0*/  ISETP.GT.AND P6, PT, R4, 0x3f, PT ;  /* 0x0000003f0400780c */ /* 0x020fc40003fc4270 */
[----:B------:R-:W-:-:S06]  /*9ab0*/  LOP3.LUT R4, R5, 0x40, RZ, 0x3c, !PT ;  /* 0x0000004005047812 */ /* 0x000fcc00078e3cff */
[----:B------:R-:W3:Y:S04]  /*9ac0*/  LDL.LU R4, [R1+0x1068] ;  /* 0x0010680001047983 */ /* 0x000ee80000300800 */
[----:B-1----:R-:W5:Y:S04]  /*9ad0*/  LDL.LU.64 R2, [R1+0x1060] ;  /* 0x0010600001027983 */ /* 0x002f680000300a00 */
[----:B--2---:R-:W2:Y:S04]  /*9ae0*/  LDL.LU.64 R250, [R1+0x1058] ;  /* 0x0010580001fa7983 */ /* 0x004ea80000300a00 */
[----:B--2---:R1:W-:Y:S04]  /*9af0*/  LDGSTS.E [R5+0x800], [R250.64], P1 ;  /* 0x00800000fa057fae */ /* 0x0043e80008921844 */
[----:B-1----:R-:W3:Y:S04]  /*9b00*/  LDL.LU R5, [R1+0x1050] ;  /* 0x0010500001057983 */ /* 0x002ee80000300800 */
[----:B------:R1:W-:Y:S04]  /*9b10*/  STL.64 [R1+0xfd8], R250 ;  /* 0x000fd8fa01007387 */ /* 0x0003e80000100a00 */
[----:B-1----:R-:W1:Y:S04]  /*9b20*/  S2R R250, SR_TID.X ;  /* 0x0000000000fa7919 */ /* 0x002e680000002100 */
[----:B------:R2:W-:Y:S01]  /*9b30*/  STL.64 [R1+0xfe0], R246 ;  /* 0x000fe0f601007387 */ /* 0x0005e20000100a00 */
[----:B-1----:R-:W-:-:S02]  /*9b40*/  LOP3.LUT R251, R250, 0x60, RZ, 0xc0, !PT ;  /* 0x00000060fafb7812 */ /* 0x002fc400078ec0ff */
[----:B------:R-:W-:Y:S02]  /*9b50*/  LOP3.LUT R250, R250, 0x7f, RZ, 0xc0, !PT ;  /* 0x0000007ffafa7812 */ /* 0x000fe400078ec0ff */
[----:B------:R-:W-:-:S03]  /*9b60*/  SHF.R.U32.HI R251, RZ, 0x1, R251 ;  /* 0x00000001fffb7819 */ /* 0x000fc600000116fb */
[----:B------:R-:W-:-:S05]  /*9b70*/  IMAD.SHL.U32 R250, R250, 0x4, RZ ;  /* 0x00000004fafa7824 */ /* 0x000fca00078e00ff */
[----:B------:R-:W-:-:S05]  /*9b80*/  LOP3.LUT R251, R250, R251, RZ, 0x3c, !PT ;  /* 0x000000fbfafb7212 */ /* 0x000fca00078e3cff */
[----:B------:R2:W-:Y:S04]  /*9b90*/  LDGSTS.E [R251+0xc00], [R246.64], P1 ;  /* 0x00c00000f6fb7fae */ /* 0x0005e80008921844 */
[----:B------:R1:W-:Y:S04]  /*9ba0*/  LDGSTS.E [R251+0x1000], [R8.64], P1 ;  /* 0x0100000008fb7fae */ /* 0x0003e80008921844 */
[----:B------:R1:W-:Y:S04]  /*9bb0*/  LDGSTS.E [R251+0x1400], [R12.64], P1 ;  /* 0x014000000cfb7fae */ /* 0x0003e80008921844 */
[----:B--2---:R-:W2:Y:S04]  /*9bc0*/  LDL.LU.64 R246, [R1+0x10] ;  /* 0x0000100001f67983 */ /* 0x004ea80000300a00 */
[----:B------:R1:W-:Y:S04]  /*9bd0*/  LDGSTS.E [R251+0x1800], [R16.64], P1 ;  /* 0x0180000010fb7fae */ /* 0x0003e80008921844 */
        /* <DEDUP_REMOVED lines=15> */
[----:B------:R1:W-:Y:S04]  /*9cd0*/  STL.64 [R1+0xfe8], R8 ;  /* 0x000fe80801007387 */ /* 0x0003e80000100a00 */
[----:B------:R2:W-:Y:S04]  /*9ce0*/  LDGSTS.E [R251+0x5800], [R80.64], P1 ;  /* 0x0580000050fb7fae */ /* 0x0005e80008921844 */
[----:B------:R2:W-:Y:S04]  /*9cf0*/  LDGSTS.E [R251+0x5c00], [R84.64], P1 ;  /* 0x05c0000054fb7fae */ /* 0x0005e80008921844 */
[----:B-1----:R-:W1:Y:S04]  /*9d00*/  S2R R9, SR_TID.X ;  /* 0x0000000000097919 */ /* 0x002e680000002100 */
        /* <DEDUP_REMOVED lines=19> */
[----:B------:R2:W-:Y:S01]  /*9e40*/  LDGSTS.E [R251+0xac00], [R164.64], P1 ;  /* 0x0ac00000a4fb7fae */ /* 0x0005e20008921844 */
[----:B-1----:R-:W-:-:S03]  /*9e50*/  LOP3.LUT R9, R9, 0x60, RZ, 0xc0, !PT ;  /* 0x0000006009097812 */ /* 0x002fc600078ec0ff */
[----:B------:R1:W-:Y:S04]  /*9e60*/  LDGSTS.E [R251+0xb000], [R168.64], P1 ;  /* 0x0b000000a8fb7fae */ /* 0x0003e80008921844 */
[----:B------:R1:W-:Y:S04]  /*9e70*/  LDGSTS.E [R251+0xb400], [R172.64], P1 ;  /* 0x0b400000acfb7fae */ /* 0x0003e80008921844 */
[----:B------:R1:W-:Y:S04]  /*9e80*/  LDGSTS.E [R251+0xb800], [R176.64], P1 ;  /* 0x0b800000b0fb7fae */ /* 0x0003e80008921844 */
[----:B------:R1:W-:Y:S01]  /*9e90*/  LDGSTS.E [R251+0xbc00], [R180.64], P1 ;  /* 0x0bc00000b4fb7fae */ /* 0x0003e20008921844 */
[----:B------:R-:W-:-:S03]  /*9ea0*/  SHF.R.U32.HI R9, RZ, 0x1, R9 ;  /* 0x00000001ff097819 */ /* 0x000fc60000011609 */
[----:B------:R1:W-:Y:S04]  /*9eb0*/  LDGSTS.E [R251+0xc000], [R184.64], P1 ;  /* 0x0c000000b8fb7fae */ /* 0x0003e80008921844 */
[----:B------:R1:W-:Y:S04]  /*9ec0*/  LDGSTS.E [R251+0xc400], [R188.64], P1 ;  /* 0x0c400000bcfb7fae */ /* 0x0003e80008921844 */
[----:B------:R1:W-:Y:S04]  /*9ed0*/  LDGSTS.E [R251+0xc800], [R192.64], P1 ;  /* 0x0c800000c0fb7fae */ /* 0x0003e80008921844 */
[----:B------:R1:W-:Y:S01]  /*9ee0*/  LDGSTS.E [R251+0xcc00], [R196.64], P1 ;  /* 0x0cc00000c4fb7fae */ /* 0x0003e20008921844 */
[----:B------:R-:W-:-:S03]  /*9ef0*/  LOP3.LUT R250, R250, R9, RZ, 0x3c, !PT ;  /* 0x00000009fafa7212 */ /* 0x000fc600078e3cff */
[----:B------:R1:W-:Y:S04]  /*9f00*/  LDGSTS.E [R251+0xd000], [R200.64], P1 ;  /* 0x0d000000c8fb7fae */ /* 0x0003e80008921844 */
[----:B------:R1:W-:Y:S04]  /*9f10*/  LDGSTS.E [R251+0xd400], [R204.64], P1 ;  /* 0x0d400000ccfb7fae */ /* 0x0003e80008921844 */
[----:B------:R-:W-:Y:S04]  /*9f20*/  STL [R1+0xff4], R12 ;  /* 0x000ff40c01007387 */ /* 0x000fe80000100800 */
[----:B------:R1:W-:Y:S04]  /*9f30*/  LDGSTS.E [R251+0xd800], [R208.64], P1 ;  /* 0x0d800000d0fb7fae */ /* 0x0003e80008921844 */
[----:B------:R-:W-:Y:S04]  /*9f40*/  STL [R1+0xff0], R13 ;  /* 0x000ff00d01007387 */ /* 0x000fe80000100800 */
[----:B------:R1:W-:Y:S01]  /*9f50*/  LDGSTS.E [R251+0xdc00], [R212.64], P1 ;  /* 0x0dc00000d4fb7fae */ /* 0x0003e20008921844 */
[----:B------:R-:W-:-:S03]  /*9f60*/  LOP3.LUT R250, R250, 0x40, RZ, 0x3c, !PT ;  /* 0x00000040fafa7812 */ /* 0x000fc600078e3cff */
[----:B------:R-:W-:Y:S04]  /*9f70*/  STL.64 [R1+0xff8], R16 ;  /* 0x000ff81001007387 */ /* 0x000fe80000100a00 */
[----:B------:R1:W-:Y:S04]  /*9f80*/  LDGSTS.E [R251+0xe000], [R216.64], P1 ;  /* 0x0e000000d8fb7fae */ /* 0x0003e80008921844 */
[----:B------:R-:W-:Y:S04]  /*9f90*/  STL [R1+0x1020], R20 ;  /* 0x0010201401007387 */ /* 0x000fe80000100800 */
[----:B------:R1:W-:Y:S04]  /*9fa0*/  LDGSTS.E [R251+0xe400], [R220.64], P1 ;  /* 0x0e400000dcfb7fae */ /* 0x0003e80008921844 */
[----:B------:R-:W-:Y:S04]  /*9fb0*/  STL [R1+0x1000], R21 ;  /* 0x0010001501007387 */ /* 0x000fe80000100800 */
[----:B------:R1:W-:Y:S04]  /*9fc0*/  LDGSTS.E [R251+0xe800], [R224.64], P1 ;  /* 0x0e800000e0fb7fae */ /* 0x0003e80008921844 */
[----:B------:R-:W-:Y:S04]  /*9fd0*/  STL.64 [R1+0x1008], R24 ;  /* 0x0010081801007387 */ /* 0x000fe80000100a00 */
        /* <DEDUP_REMOVED lines=9> */
[----:B------:R1:W-:Y:S04]  /*a070*/  STL.64 [R1+0x1038], R44 ;  /* 0x0010382c01007387 */ /* 0x0003e80000100a00 */
[----:B------:R-:W-:Y:S04]  /*a080*/  STL.64 [R1+0x1040], R48 ;  /* 0x0010403001007387 */ /* 0x000fe80000100a00 */
[----:B--2---:R2:W-:Y:S04]  /*a090*/  LDGSTS.E [R250+0x200], [R246.64], P1 ;  /* 0x00200000f6fa7fae */ /* 0x0045e80008921844 */
[----:B-----5:R5:W-:Y:S04]  /*a0a0*/  LDGSTS.E [R250+0x600], [R2.64], P1 ;  /* 0x0060000002fa7fae */ /* 0x020be80008921844 */
[----:B----4-:R2:W-:Y:S04]  /*a0b0*/  LDGSTS.E [R250+0xa00], [R248.64], P1 ;  /* 0x00a00000f8fa7fae */ /* 0x0105e80008921844 */
[----:B------:R2:W-:Y:S04]  /*a0c0*/  LDGSTS.E [R250+0xe00], [R6.64], P1 ;  /* 0x00e0000006fa7fae */ /* 0x0005e80008921844 */
[----:B-----5:R-:W4:Y:S04]  /*a0d0*/  LDL.LU.64 R2, [R1+0x1048] ;  /* 0x0010480001027983 */ /* 0x020f280000300a00 */
        /* <DEDUP_REMOVED lines=35> */
[----:B-1----:R-:W5:Y:S04]  /*a310*/  LDL.LU.64 R44, [R1+0xf8] ;  /* 0x0000f800012c7983 */ /* 0x002f680000300a00 */
[----:B------:R2:W-:Y:S04]  /*a320*/  LDGSTS.E [R250+0x9e00], [R150.64], P1 ;  /* 0x09e0000096fa7fae */ /* 0x0005e80008921844 */
[----:B------:R2:W-:Y:S04]  /*a330*/  LDGSTS.E [R250+0xa200], [R154.64], P1 ;  /* 0x0a2000009afa7fae */ /* 0x0005e80008921844 */
[----:B------:R2:W-:Y:S04]  /*a340*/  LDGSTS.E [R250+0xa600], [R158.64], P1 ;  /* 0x0a6000009efa7fae */ /* 0x0005e80008921844 */
[----:B------:R2:W-:Y:S04]  /*a350*/  LDGSTS.E [R250+0xaa00], [R162.64], P1 ;  /* 0x0aa00000a2fa7fae */ /* 0x0005e80008921844 */
[----:B------:R2:W-:Y:S04]  /*a360*/  LDGSTS.E [R250+0xae00], [R166.64], P1 ;  /* 0x0ae00000a6fa7fae */ /* 0x0005e80008921844 */
[----:B------:R-:W5:Y:S04]  /*a370*/  LDL.LU.64 R24, [R1+0xd8] ;  /* 0x0000d80001187983 */ /* 0x000f680000300a00 */
[----:B------:R2:W-:Y:S04]  /*a380*/  LDGSTS.E [R250+0xb200], [R170.64], P1 ;  /* 0x0b200000aafa7fae */ /* 0x0005e80008921844 */
        /* <DEDUP_REMOVED lines=11> */
[----:B------:R-:W5:Y:S04]  /*a440*/  LDL.LU.64 R12, [R1+0x98] ;  /* 0x00009800010c7983 */ /* 0x000f680000300a00 */
[----:B------:R2:W-:Y:S01]  /*a450*/  LDGSTS.E [R250+0xde00], [R214.64], P1 ;  /* 0x0de00000d6fa7fae */ /* 0x0005e20008921844 */
[----:B------:R-:W-:-:S03]  /*a460*/  IMAD.MOV.U32 R251, RZ, RZ, c[0x0][0x180] ;  /* 0x00006000fffb7624 */ /* 0x000fc600078e00ff */
[----:B------:R2:W-:Y:S04]  /*a470*/  LDGSTS.E [R250+0xe200], [R218.64], P1 ;  /* 0x0e200000dafa7fae */ /* 0x0005e80008921844 */
[----:B------:R2:W-:Y:S04]  /*a480*/  LDGSTS.E [R250+0xe600], [R222.64], P1 ;  /* 0x0e600000defa7fae */ /* 0x0005e80008921844 */
[----:B------:R2:W-:Y:S04]  /*a490*/  LDGSTS.E [R250+0xea00], [R226.64], P1 ;  /* 0x0ea00000e2fa7fae */ /* 0x0005e80008921844 */
[----:B------:R2:W-:Y:S04]  /*a4a0*/  LDGSTS.E [R250+0xee00], [R230.64], P1 ;  /* 0x0ee00000e6fa7fae */ /* 0x0005e80008921844 */
[----:B------:R2:W-:Y:S01]  /*a4b0*/  LDGSTS.E [R250+0xf200], [R234.64], P1 ;  /* 0x0f200000eafa7fae */ /* 0x0005e20008921844 */
[----:B------:R-:W-:-:S03]  /*a4c0*/  IADD3 R9, R251, -0x35, RZ ;  /* 0xffffffcbfb097810 */ /* 0x000fc60007ffe0ff */
[----:B------:R2:W-:Y:S04]  /*a4d0*/  LDGSTS.E [R250+0xf600], [R238.64], P1 ;  /* 0x0f600000eefa7fae */ /* 0x0005e80008921844 */
[----:B------:R2:W-:Y:S04]  /*a4e0*/  LDGSTS.E [R250+0xfa00], [R242.64], P1 ;  /* 0x0fa00000f2fa7fae */ /* 0x0005e80008921844 */
[----:B------:R-:W5:Y:S01]  /*a4f0*/  LDL.LU.64 R32, [R1+0x78] ;  /* 0x0000780001207983 */ /* 0x000f620000300a00 */
[----:B------:R-:W-:-:S03]  /*a500*/  SEL R252, R252, RZ, P6 ;  /* 0x000000fffcfc7207 */ /* 0x000fc60003000000 */
[----:B------:R-:W5:Y:S04]  /*a510*/  LDL.LU.64 R28, [R1+0x58] ;  /* 0x00005800011c7983 */ /* 0x000f680000300a00 */
[----:B----4-:R2:W-:Y:S04]  /*a520*/  LDGSTS.E [R250+0xfe00], [R2.64], P1 ;  /* 0x0fe0000002fa7fae */ /* 0x0105e80008921844 */
[----:B------:R-:W0:Y:S01]  /*a530*/  LDGDEPBAR ;  /* 0x00000000000079af */ /* 0x000e220000000000 */
[----:B--2---:R-:W-:-:S03]  /*a540*/  IADD3 R250, R251, -0x39, RZ ;  /* 0xffffffc7fbfa7810 */ /* 0x004fc60007ffe0ff */
[----:B------:R-:W1:Y:S04]  /*a550*/  S2R R251, SR_TID.X ;  /* 0x0000000000fb7919 */ /* 0x000e680000002100 */
[----:B------:R-:W-:Y:S01]  /*a560*/  BAR.SYNC.DEFER_BLOCKING 0x0 ;  /* 0x0000000000007b1d */ /* 0x000fe20000010000 */
[----:B------:R-:W-:Y:S02]  /*a570*/  ISETP.GE.U32.AND P6, PT, R250, 0x7fffffa8, PT ;  /* 0x7fffffa8fa00780c */ /* 0x000fe40003fc6070 */
[----:B-1----:R-:W-:-:S03]  /*a580*/  LOP3.LUT R8, R251, 0x7f, RZ, 0xc0, !PT ;  /* 0x0000007ffb087812 */ /* 0x002fc600078ec0ff */
[----:B------:R-:W2:Y:S01]  /*a590*/  LDL.LU.64 R250, [R1+0x38] ;  /* 0x0000380001fa7983 */ /* 0x000ea20000300a00 */
[----:B------:R-:W-:Y:S02]  /*a5a0*/  IMAD.SHL.U32 R0, R0, 0x20, RZ ;  /* 0x0000002000007824 */ /* 0x000fe400078e00ff */
[----:B------:R-:W-:Y:S01]  /*a5b0*/  IMAD.MOV.U32 R21, RZ, RZ, c[0x0][0x180] ;  /* 0x00006000ff157624 */ /* 0x000fe200078e00ff */
[----:B------:R-:W-:Y:S01]  /*a5c0*/  ISETP.GE.U32.AND P1, PT, R9, 0x7fffffac, PT ;  /* 0x7fffffac0900780c */ /* 0x000fe20003f26070 */
[----:B---3--:R-:W-:-:S03]  /*a5d0*/  IMAD.WIDE R40, R0, 0x4, R4 ;  /* 0x0000000400287825 */ /* 0x008fc600078e0204 */
[----:B------:R-:W-:Y:S01]  /*a5e0*/  IADD3 R36, R21, -0x3d, RZ ;  /* 0xffffffc315247810 */ /* 0x000fe20007ffe0ff */
[----:B------:R-:W-:Y:S01]  /*a5f0*/  IMAD.SHL.U32 R9, R8, 0x4, RZ ;  /* 0x0000000408097824 */ /* 0x000fe200078e00ff */
[----:B------:R1:W-:Y:S04]  /*a600*/  STL.64 [R1+0x170], R40 ;  /* 0x0001702801007387 */ /* 0x0003e80000100a00 */
[----:B------:R-:W-:Y:S01]  /*a610*/  @!PT LDS RZ, [RZ] ;  /* 0x00000000fffff984 */ /* 0x000fe20000000800 */
[----:B------:R-:W-:Y:S01]  /*a620*/  @!PT LDS RZ, [RZ] ;  /* 0x00000000fffff984 */ /* 0x000fe20000000800 */
[----:B------:R-:W-:Y:S01]  /*a630*/  @!PT LDS RZ, [RZ] ;  /* 0x00000000fffff984 */ /* 0x000fe20000000800 */
[----:B------:R1:W-:Y:S01]  /*a640*/  LDGSTS.E [R9+0x54000], [R40.64], !P4 ;  /* 0x5400000028097fae */ /* 0x0003e2000e121844 */
[----:B------:R-:W-:Y:S01]  /*a650*/  ISETP.GE.U32.AND P4, PT, R36, 0x7fffffa4, PT ;  /* 0x7fffffa42400780c */ /* 0x000fe20003f86070 */
[----:B-----5:R-:W-:-:S05]  /*a660*/  IMAD.WIDE R4, R0, 0x4, R44 ;  /* 0x0000000400047825 */ /* 0x020fca00078e022c */
[----:B------:R-:W-:Y:S04]  /*a670*/  STL.64 [R1+0xfb0], R4 ;  /* 0x000fb00401007387 */ /* 0x000fe80000100a00 */
[----:B------:R-:W3:Y:S04]  /*a680*/  LDL.LU.64 R36, [R1+0x110] ;  /* 0x0001100001247983 */ /* 0x000ee80000300a00 */
[----:B------:R4:W-:Y:S01]  /*a690*/  LDGSTS.E [R9+0x54800], [R4.64], !P5 ;  /* 0x5480000004097fae */ /* 0x0009e2000e921844 */
[----:B------:R-:W-:-:S05]  /*a6a0*/  IMAD.WIDE R44, R0, 0x4, R24 ;  /* 0x00000004002c7825 */ /* 0x000fca00078e0218 */
[----:B------:R-:W-:Y:S04]  /*a6b0*/  STL.64 [R1+0x160], R44 ;  /* 0x0001602c01007387 */ /* 0x000fe80000100a00 */
[----:B------:R-:W5:Y:S04]  /*a6c0*/  LDL.LU.64 R24, [R1+0xf0] ;  /* 0x0000f00001187983 */ /* 0x000f680000300a00 */
[----:B------:R1:W-:Y:S02]  /*a6d0*/  LDGSTS.E [R9+0x55000], [R44.64], !P2 ;  /* 0x550000002c097fae */ /* 0x0003e4000d121844 */
[----:B-1----:R-:W-:-:S02]  /*a6e0*/  IMAD.WIDE R40, R0, 0x4, R16 ;  /* 0x0000000400287825 */ /* 0x002fc400078e0210 */
[----:B------:R-:W5:Y:S04]  /*a6f0*/  LDL.LU.64 R16, [R1+0xd0] ;  /* 0x0000d00001107983 */ /* 0x000f680000300a00 */
[----:B------:R-:W-:Y:S04]  /*a700*/  STL.64 [R1+0x158], R40 ;  /* 0x0001582801007387 */ /* 0x000fe80000100a00 */
[----:B------:R1:W-:Y:S01]  /*a710*/  LDGSTS.E [R9+0x55800], [R40.64], !P0 ;  /* 0x5580000028097fae */ /* 0x0003e2000c121844 */
[----:B------:R-:W-:-:S05]  /*a720*/  IMAD.WIDE R12, R0, 0x4, R12 ;  /* 0x00000004000c7825 */ /* 0x000fca00078e020c */
[----:B------:R1:W-:Y:S04]  /*a730*/  STL.64 [R1+0x150], R12 ;  /* 0x0001500c01007387 */ /* 0x0003e80000100a00 */
[----:B------:R1:W-:Y:S04]  /*a740*/  LDGSTS.E [R9+0x56000], [R12.64], !P3 ;  /* 0x560000000c097fae */ /* 0x0003e8000d921844 */
[----:B-1----:R-:W5:Y:S01]  /*a750*/  LDL.LU.64 R12, [R1+0xb0] ;  /* 0x0000b000010c7983 */ /* 0x002f620000300a00 */
[----:B------:R-:W-:-:S04]  /*a760*/  IMAD.WIDE R44, R0, 0x4, R32 ;  /* 0x00000004002c7825 */ /* 0x000fc800078e0220 */
[C---:B------:R-:W-:Y:S01]  /*a770*/  IMAD.WIDE R40, R0.reuse, 0x4, R28 ;  /* 0x0000000400287825 */ /* 0x040fe200078e021c */
[----:B------:R-:W-:Y:S04]  /*a780*/  STL.64 [R1+0x148], R44 ;  /* 0x0001482c01007387 */ /* 0x000fe80000100a00 */
[----:B------:R-:W5:Y:S01]  /*a790*/  LDL.LU.64 R32, [R1+0x90] ;  /* 0x0000900001207983 */ /* 0x000f620000300a00 */
[C---:B------:R-:W-:Y:S02]  /*a7a0*/  IADD3 R20, R21.reuse, -0x22, RZ ;  /* 0xffffffde15147810 */ /* 0x040fe40007ffe0ff */
[C---:B----4-:R-:W-:Y:S01]  /*a7b0*/  IADD3 R4, R21.reuse, -0x26, RZ ;  /* 0xffffffda15047810 */ /* 0x050fe20007ffe0ff */
[----:B------:R3:W-:Y:S01]  /*a7c0*/  LDGSTS.E [R9+0x56800], [R44.64], !P1 ;  /* 0x568000002c097fae */ /* 0x0007e2000c921844 */
[----:B--2---:R-:W-:Y:S01]  /*a7d0*/  IMAD.WIDE R28, R0, 0x4, R250 ;  /* 0x00000004001c7825 */ /* 0x004fe200078e02fa */
[----:B------:R-:W-:-:S02]  /*a7e0*/  IADD3 R5, R21, -0x2a, RZ ;  /* 0xffffffd615057810 */ /* 0x000fc40007ffe0ff */
[----:B------:R-:W2:Y:S01]  /*a7f0*/  LDL.LU.64 R250, [R1+0x70] ;  /* 0x0000700001fa7983 */ /* 0x000ea20000300a00 */
[----:B------:R-:W-:Y:S02]  /*a800*/  ISETP.GE.U32.AND P5, PT, R20, 0x7fffffbf, PT ;  /* 0x7fffffbf1400780c */ /* 0x000fe40003fa6070 */
[----:B------:R-:W-:Y:S01]  /*a810*/  ISETP.GE.U32.AND P2, PT, R4, 0x7fffffbb, PT ;  /* 0x7fffffbb0400780c */ /* 0x000fe20003f46070 */
[----:B------:R-:W-:Y:S01]  /*a820*/  IMAD.SHL.U32 R8, R8, 0x4, RZ ;  /* 0x0000000408087824 */ /* 0x000fe200078e00ff */
[----:B------:R-:W-:Y:S01]  /*a830*/  ISETP.GE.U32.AND P0, PT, R5, 0x7fffffb7, PT ;  /* 0x7fffffb70500780c */ /* 0x000fe20003f06070 */
[----:B------:R-:W-:Y:S04]  /*a840*/  STL.64 [R1+0x58], R40 ;  /* 0x0000582801007387 */ /* 0x000fe80000100a00 */
[----:B------:R5:W-:Y:S01]  /*a850*/  LDGSTS.E [R9+0x57000], [R40.64], !P6 ;  /* 0x5700000028097fae */ /* 0x000be2000f121844 */
[----:B------:R-:W-:-:S03]  /*a860*/  LOP3.LUT R20, R8, 0x20, RZ, 0x3c, !PT ;  /* 0x0000002008147812 */ /* 0x000fc600078e3cff */
[----:B------:R1:W-:Y:S04]  /*a870*/  STL.64 [R1+0x140], R28 ;  /* 0x0001401c01007387 */ /* 0x0003e80000100a00 */
[----:B------:R1:W-:Y:S04]  /*a880*/  LDGSTS.E [R9+0x57800], [R28.64], !P4 ;  /* 0x578000001c097fae */ /* 0x0003e8000e121844 */
[----:B-1----:R-:W4:Y:S01]  /*a890*/  LDL.LU.64 R28, [R1+0x50] ;  /* 0x00005000011c7983 */ /* 0x002f220000300a00 */
[----:B---3--:R-:W-:-:S05]  /*a8a0*/  IMAD.WIDE R44, R0, 0x4, R36 ;  /* 0x00000004002c7825 */ /* 0x008fca00078e0224 */
[----:B------:R-:W-:Y:S04]  /*a8b0*/  STL.64 [R1+0x168], R44 ;  /* 0x0001682c01007387 */ /* 0x000fe80000100a00 */
[----:B------:R1:W-:Y:S01]  /*a8c0*/  LDGSTS.E [R20+0x54200], [R44.64], !P5 ;  /* 0x542000002c147fae */ /* 0x0003e2000e921844 */
[----:B-----5:R-:W-:-:S03]  /*a8d0*/  IMAD.WIDE R40, R0, 0x4, R24 ;  /* 0x0000000400287825 */ /* 0x020fc600078e0218 */
[----:B------:R-:W3:Y:S04]  /*a8e0*/  LDL.LU.64 R24, [R1+0x30] ;  /* 0x0000300001187983 */ /* 0x000ee80000300a00 */
[----:B------:R5:W-:Y:S01]  /*a8f0*/  LDGSTS.E [R20+0x54a00], [R40.64], !P2 ;  /* 0x54a0000028147fae */ /* 0x000be2000d121844 */
[----:B------:R-:W-:-:S03]  /*a900*/  IMAD.WIDE R36, R0, 0x4, R16 ;  /* 0x0000000400247825 */ /* 0x000fc600078e0210 */
[----:B------:R-:W3:Y:S04]  /*a910*/  LDL.LU.64 R16, [R1+0x108] ;  /* 0x0001080001107983 */ /* 0x000ee80000300a00 */
[----:B------:R-:W-:Y:S04]  /*a920*/  STL.64 [R1+0x138], R40 ;  /* 0x0001382801007387 */ /* 0x000fe80000100a00 */
[----:B------:R1:W-:Y:S04]  /*a930*/  STL.64 [R1+0x130], R36 ;  /* 0x0001302401007387 */ /* 0x0003e80000100a00 */
[----:B------:R1:W-:Y:S04]  /*a940*/  LDGSTS.E [R20+0x55200], [R36.64], !P0 ;  /* 0x5520000024147fae */ /* 0x0003e8000c121844 */
[----:B-1----:R-:W3:Y:S01]  /*a950*/  LDL.LU.64 R36, [R1+0xe8] ;  /* 0x0000e80001247983 */ /* 0x002ee20000300a00 */
[----:B------:R-:W-:-:S03]  /*a960*/  IMAD.WIDE R44, R0, 0x4, R12 ;  /* 0x00000004002c7825 */ /* 0x000fc600078e020c */
[----:B------:R-:W3:Y:S04]  /*a970*/  LDL.LU.64 R12, [R1+0xc8] ;  /* 0x0000c800010c7983 */ /* 0x000ee80000300a00 */
[----:B------:R4:W-:Y:S01]  /*a980*/  STL.64 [R1+0x128], R44 ;  /* 0x0001282c01007387 */ /* 0x0009e20000100a00 */
[----:B-----5:R-:W-:-:S04]  /*a990*/  IMAD.WIDE R40, R0, 0x4, R32 ;  /* 0x0000000400287825 */ /* 0x020fc800078e0220 */
[----:B--2---:R-:W-:Y:S02]  /*a9a0*/  IMAD.WIDE R32, R0, 0x4, R250 ;  /* 0x0000000400207825 */ /* 0x004fe400078e02fa */
[----:B------:R-:W2:Y:S01]  /*a9b0*/  LDL.LU.64 R250, [R1+0xa8] ;  /* 0x0000a80001fa7983 */ /* 0x000ea20000300a00 */
[----:B------:R-:W-:-:S04]  /*a9c0*/  IADD3 R4, R21, -0x2e, RZ ;  /* 0xffffffd215047810 */ /* 0x000fc80007ffe0ff */
[----:B------:R-:W-:Y:S02]  /*a9d0*/  ISETP.GE.U32.AND P3, PT, R4, 0x7fffffb3, PT ;  /* 0x7fffffb30400780c */ /* 0x000fe40003f66070 */
[C---:B------:R-:W-:Y:S02]  /*a9e0*/  IADD3 R4, R21.reuse, -0x32, RZ ;  /* 0xffffffce15047810 */ /* 0x040fe40007ffe0ff */
[C---:B------:R-:W-:Y:S02]  /*a9f0*/  IADD3 R5, R21.reuse, -0x36, RZ ;  /* 0xffffffca15057810 */ /* 0x040fe40007ffe0ff */
[----:B------:R-:W-:Y:S02]  /*aa00*/  ISETP.GE.U32.AND P1, PT, R4, 0x7fffffaf, PT ;  /* 0x7fffffaf0400780c */ /* 0x000fe40003f26070 */
[----:B------:R-:W-:Y:S02]  /*aa10*/  IADD3 R4, R21, -0x3a, RZ ;  /* 0xffffffc615047810 */ /* 0x000fe40007ffe0ff */
[----:B------:R-:W-:-:S02]  /*aa20*/  ISETP.GE.U32.AND P6, PT, R5, 0x7fffffab, PT ;  /* 0x7fffffab0500780c */ /* 0x000fc40003fc6070 */
[----:B------:R-:W-:Y:S01]  /*aa30*/  ISETP.GE.U32.AND P4, PT, R4, 0x7fffffa7, PT ;  /* 0x7fffffa70400780c */ /* 0x000fe20003f86070 */
[----:B------:R4:W-:Y:S01]  /*aa40*/  LDGSTS.E [R20+0x55a00], [R44.64], !P3 ;  /* 0x55a000002c147fae */ /* 0x0009e2000d921844 */
[C---:B------:R-:W-:Y:S02]  /*aa50*/  IADD3 R4, R21.reuse, -0x3e, RZ ;  /* 0xffffffc215047810 */ /* 0x040fe40007ffe0ff */
[----:B------:R-:W-:Y:S02]  /*aa60*/  IADD3 R5, R21, -0x23, RZ ;  /* 0xffffffdd15057810 */ /* 0x000fe40007ffe0ff */
[----:B------:R-:W-:Y:S01]  /*aa70*/  ISETP.GE.U32.AND P5, PT, R4, 0x7fffffa3, PT ;  /* 0x7fffffa30400780c */ /* 0x000fe20003fa6070 */
[----:B------:R-:W-:Y:S01]  /*aa80*/  STL.64 [R1+0x120], R40 ;  /* 0x0001202801007387 */ /* 0x000fe20000100a00 */
[----:B------:R-:W-:-:S03]  /*aa90*/  ISETP.GE.U32.AND P2, PT, R5, 0x7fffffbe, PT ;  /* 0x7fffffbe0500780c */ /* 0x000fc60003f46070 */
[----:B------:R3:W-:Y:S01]  /*aaa0*/  LDGSTS.E [R20+0x56200], [R40.64], !P1 ;  /* 0x5620000028147fae */ /* 0x0007e2000c921844 */
[----:B----4-:R-:W-:-:S03]  /*aab0*/  IMAD.WIDE R44, R0, 0x4, R28 ;  /* 0x00000004002c7825 */ /* 0x010fc600078e021c */
[----:B------:R1:W-:Y:S04]  /*aac0*/  STL.64 [R1+0x118], R32 ;  /* 0x0001182001007387 */ /* 0x0003e80000100a00 */
[----:B------:R1:W-:Y:S01]  /*aad0*/  LDGSTS.E [R20+0x56a00], [R32.64], !P6 ;  /* 0x56a0000020147fae */ /* 0x0003e2000f121844 */
[----:B------:R-:W-:-:S03]  /*aae0*/  LOP3.LUT R8, R9, 0x40, RZ, 0x3c, !PT ;  /* 0x0000004009087812 */ /* 0x000fc600078e3cff */
[----:B------:R4:W-:Y:S04]  /*aaf0*/  LDGSTS.E [R20+0x57200], [R44.64], !P4 ;  /* 0x572000002c147fae */ /* 0x0009e8000e121844 */
[----:B-1----:R-:W5:Y:S04]  /*ab00*/  LDL.LU.64 R32, [R1+0x88] ;  /* 0x0000880001207983 */ /* 0x002f680000300a00 */
[----:B------:R-:W5:Y:S04]  /*ab10*/  LDL.LU.64 R28, [R1+0x68] ;  /* 0x00006800011c7983 */ /* 0x000f680000300a00 */
[----:B------:R-:W-:Y:S01]  /*ab20*/  STL.64 [R1+0x110], R44 ;  /* 0x0001102c01007387 */ /* 0x000fe20000100a00 */
[----:B------:R-:W-:-:S04]  /*ab30*/  IADD3 R4, R21, -0x27, RZ ;  /* 0xffffffd915047810 */ /* 0x000fc80007ffe0ff */
[----:B------:R-:W-:Y:S01]  /*ab40*/  ISETP.GE.U32.AND P0, PT, R4, 0x7fffffba, PT ;  /* 0x7fffffba0400780c */ /* 0x000fe20003f06070 */
[C---:B---3--:R-:W-:Y:S02]  /*ab50*/  IMAD.WIDE R40, R0.reuse, 0x4, R24 ;  /* 0x0000000400287825 */ /* 0x048fe400078e0218 */
[----:B------:R-:W3:Y:S04]  /*ab60*/  LDL.LU.64 R24, [R1+0x48] ;  /* 0x0000480001187983 */ /* 0x000ee80000300a00 */
[----:B------:R-:W-:Y:S04]  /*ab70*/  STL.64 [R1+0xf8], R40 ;  /* 0x0000f82801007387 */ /* 0x000fe80000100a00 */
[----:B------:R1:W-:Y:S01]  /*ab80*/  LDGSTS.E [R20+0x57a00], [R40.64], !P5 ;  /* 0x57a0000028147fae */ /* 0x0003e2000e921844 */
[----:B------:R-:W-:-:S05]  /*ab90*/  IMAD.WIDE R16, R0, 0x4, R16 ;  /* 0x0000000400107825 */ /* 0x000fca00078e0210 */
[----:B------:R1:W-:Y:S04]  /*aba0*/  STL.64 [R1+0xf0], R16 ;  /* 0x0000f01001007387 */ /* 0x0003e80000100a00 */
[----:B------:R1:W-:Y:S04]  /*abb0*/  LDGSTS.E [R8+0x54400], [R16.64], !P2 ;  /* 0x5440000010087fae */ /* 0x0003e8000d121844 */
[----:B-1----:R-:W3:Y:S01]  /*abc0*/  LDL.LU.64 R16, [R1+0x28] ;  /* 0x0000280001107983 */ /* 0x002ee20000300a00 */
[----:B------:R-:W-:-:S05]  /*abd0*/  IMAD.WIDE R40, R0, 0x4, R36 ;  /* 0x0000000400287825 */ /* 0x000fca00078e0224 */
[----:B------:R1:W-:Y:S04]  /*abe0*/  STL.64 [R1+0xd8], R40 ;  /* 0x0000d82801007387 */ /* 0x0003e80000100a00 */
[----:B------:R1:W-:Y:S01]  /*abf0*/  LDGSTS.E [R8+0x54c00], [R40.64], !P0 ;  /* 0x54c0000028087fae */ /* 0x0003e2000c121844 */
[----:B----4-:R-:W-:-:S03]  /*ac00*/  IMAD.WIDE R44, R0, 0x4, R12 ;  /* 0x00000004002c7825 */ /* 0x010fc600078e020c */
[----:B------:R-:W4:Y:S04]  /*ac10*/  LDL.LU.64 R12, [R1+0x100] ;  /* 0x00010000010c7983 */ /* 0x000f280000300a00 */
[----:B------:R5:W-:Y:S04]  /*ac20*/  STL.64 [R1+0xd0], R44 ;  /* 0x0000d02c01007387 */ /* 0x000be80000100a00 */
[----:B-1----:R-:W4:Y:S01]  /*ac30*/  LDL.LU.64 R40, [R1+0xe0] ;  /* 0x0000e00001287983 */ /* 0x002f220000300a00 */
[----:B--2---:R-:W-:-:S05]  /*ac40*/  IMAD.WIDE R36, R0, 0x4, R250 ;  /* 0x0000000400247825 */ /* 0x004fca00078e02fa */
[----:B------:R1:W-:Y:S04]  /*ac50*/  STL.64 [R1+0xc8], R36 ;  /* 0x0000c82401007387 */ /* 0x0003e80000100a00 */
[----:B------:R-:W2:Y:S01]  /*ac60*/  LDL.LU.64 R250, [R1+0xc0] ;  /* 0x0000c00001fa7983 */ /* 0x000ea20000300a00 */
[C---:B------:R-:W-:Y:S02]  /*ac70*/  IADD3 R4, R21.reuse, -0x2b, RZ ;  /* 0xffffffd515047810 */ /* 0x040fe40007ffe0ff */
[C---:B------:R-:W-:Y:S02]  /*ac80*/  IADD3 R5, R21.reuse, -0x2f, RZ ;  /* 0xffffffd115057810 */ /* 0x040fe40007ffe0ff */
[----:B------:R-:W-:Y:S02]  /*ac90*/  ISETP.GE.U32.AND P3, PT, R4, 0x7fffffb6, PT ;  /* 0x7fffffb60400780c */ /* 0x000fe40003f66070 */
[----:B------:R-:W-:-:S02]  /*aca0*/  IADD3 R4, R21, -0x33, RZ ;  /* 0xffffffcd15047810 */ /* 0x000fc40007ffe0ff */
[----:B------:R-:W-:Y:S02]  /*acb0*/  ISETP.GE.U32.AND P1, PT, R5, 0x7fffffb2, PT ;  /* 0x7fffffb20500780c */ /* 0x000fe40003f26070 */
[----:B------:R-:W-:Y:S02]  /*acc0*/  ISETP.GE.U32.AND P6, PT, R4, 0x7fffffae, PT ;  /* 0x7fffffae0400780c */ /* 0x000fe40003fc6070 */
[C---:B------:R-:W-:Y:S02]  /*acd0*/  IADD3 R4, R21.reuse, -0x37, RZ ;  /* 0xffffffc915047810 */ /* 0x040fe40007ffe0ff */
[----:B------:R-:W-:-:S03]  /*ace0*/  IADD3 R5, R21, -0x3b, RZ ;  /* 0xffffffc515057810 */ /* 0x000fc60007ffe0ff */
[----:B------:R5:W-:Y:S01]  /*acf0*/  LDGSTS.E [R8+0x55400], [R44.64], !P3 ;  /* 0x554000002c087fae */ /* 0x000be2000d921844 */
[----:B------:R-:W-:Y:S02]  /*ad00*/  ISETP.GE.U32.AND P4, PT, R4, 0x7fffffaa, PT ;  /* 0x7fffffaa0400780c */ /* 0x000fe40003f86070 */
[----:B------:R-:W-:Y:S01]  /*ad10*/  ISETP.GE.U32.AND P5, PT, R5, 0x7fffffa6, PT ;  /* 0x7fffffa60500780c */ /* 0x000fe20003fa6070 */
[----:B------:R1:W-:Y:S01]  /*ad20*/  LDGSTS.E [R8+0x55c00], [R36.64], !P1 ;  /* 0x55c0000024087fae */ /* 0x0003e2000c921844 */
[----:B------:R-:W-:-:S04]  /*ad30*/  IADD3 R4, R21, -0x3f, RZ ;  /* 0xffffffc115047810 */ /* 0x000fc80007ffe0ff */
[----:B------:R-:W-:Y:S01]  /*ad40*/  ISETP.GE.U32.AND P2, PT, R4, 0x7fffffa2, PT ;  /* 0x7fffffa20400780c */ /* 0x000fe20003f46070 */
[----:B-----5:R-:W-:-:S05]  /*ad50*/  IMAD.WIDE R44, R0, 0x4, R32 ;  /* 0x00000004002c7825 */ /* 0x020fca00078e0220 */
[----:B------:R-:W-:Y:S04]  /*ad60*/  STL.64 [R1+0xb8], R44 ;  /* 0x0000b82c01007387 */ /* 0x000fe80000100a00 */
[----:B------:R4:W-:Y:S01]  /*ad70*/  LDGSTS.E [R8+0x56400], [R44.64], !P6 ;  /* 0x564000002c087fae */ /* 0x0009e2000f121844 */
[----:B------:R-:W-:Y:S01]  /*ad80*/  IMAD.WIDE R28, R0, 0x4, R28 ;  /* 0x00000004001c7825 */ /* 0x000fe200078e021c */
[----:B------:R-:W-:Y:S02]  /*ad90*/  IADD3 R4, R21, -0x24, RZ ;  /* 0xffffffdc15047810 */ /* 0x000fe40007ffe0ff */
[----:B-1----:R-:W5:Y:S04]  /*ada0*/  LDL.LU.64 R36, [R1+0xa0] ;  /* 0x0000a00001247983 */ /* 0x002f680000300a00 */
[----:B------:R-:W5:Y:S01]  /*adb0*/  LDL.LU.64 R32, [R1+0x80] ;  /* 0x0000800001207983 */ /* 0x000f620000300a00 */
[----:B------:R-:W-:-:S03]  /*adc0*/  ISETP.GE.U32.AND P0, PT, R4, 0x7fffffbd, PT ;  /* 0x7fffffbd0400780c */ /* 0x000fc60003f06070 */
[----:B------:R1:W-:Y:S01]  /*add0*/  STL.64 [R1+0xb0], R28 ;  /* 0x0000b01c01007387 */ /* 0x0003e20000100a00 */
[----:B------:R-:W-:-:S03]  /*ade0*/  IADD3 R4, R21, -0x2c, RZ ;  /* 0xffffffd415047810 */ /* 0x000fc60007ffe0ff */
[----:B------:R1:W-:Y:S01]  /*adf0*/  LDGSTS.E [R8+0x56c00], [R28.64], !P4 ;  /* 0x56c000001c087fae */ /* 0x0003e2000e121844 */
[----:B------:R-:W-:Y:S02]  /*ae00*/  IADD3 R5, R21, -0x28, RZ ;  /* 0xffffffd815057810 */ /* 0x000fe40007ffe0ff */
[----:B------:R-:W-:Y:S02]  /*ae10*/  ISETP.GE.U32.AND P1, PT, R4, 0x7fffffb5, PT ;  /* 0x7fffffb50400780c */ /* 0x000fe40003f26070 */
[----:B------:R-:W-:Y:S02]  /*ae20*/  ISETP.GE.U32.AND P3, PT, R5, 0x7fffffb9, PT ;  /* 0x7fffffb90500780c */ /* 0x000fe40003f66070 */
[----:B------:R-:W-:-:S04]  /*ae30*/  IADD3 R4, R21, -0x30, RZ ;  /* 0xffffffd015047810 */ /* 0x000fc80007ffe0ff */
[----:B------:R-:W-:Y:S02]  /*ae40*/  ISETP.GE.U32.AND P6, PT, R4, 0x7fffffb1, PT ;  /* 0x7fffffb10400780c */ /* 0x000fe40003fc6070 */
[----:B------:R-:W-:Y:S01]  /*ae50*/  IADD3 R4, R21, -0x38, RZ ;  /* 0xffffffc815047810 */ /* 0x000fe20007ffe0ff */
[----:B---3--:R-:W-:-:S05]  /*ae60*/  IMAD.WIDE R24, R0, 0x4, R24 ;  /* 0x0000000400187825 */ /* 0x008fca00078e0218 */
[----:B------:R3:W-:Y:S04]  /*ae70*/  STL.64 [R1+0xa8], R24 ;  /* 0x0000a81801007387 */ /* 0x0007e80000100a00 */
[----:B-1----:R-:W5:Y:S04]  /*ae80*/  LDL.LU.64 R28, [R1+0x60] ;  /* 0x00006000011c7983 */ /* 0x002f680000300a00 */
[----:B------:R3:W-:Y:S04]  /*ae90*/  LDGSTS.E [R8+0x57400], [R24.64], !P5 ;  /* 0x5740000018087fae */ /* 0x0007e8000e921844 */
[----:B---3--:R-:W3:Y:S01]  /*aea0*/  LDL.LU.64 R24, [R1+0x40] ;  /* 0x0000400001187983 */ /* 0x008ee20000300a00 */
[----:B------:R-:W-:Y:S01]  /*aeb0*/  ISETP.GE.U32.AND P5, PT, R4, 0x7fffffa9, PT ;  /* 0x7fffffa90400780c */ /* 0x000fe20003fa6070 */
[----:B------:R-:W-:-:S02]  /*aec0*/  IMAD.WIDE R48, R0, 0x4, R16 ;  /* 0x0000000400307825 */ /* 0x000fc400078e0210 */
[----:B------:R-:W3:Y:S02]  /*aed0*/  LDL.LU.64 R16, [R1+0x20] ;  /* 0x0000200001107983 */ /* 0x000ee40000300a00 */
[C---:B----4-:R-:W-:Y:S01]  /*aee0*/  IMAD.WIDE R44, R0.reuse, 0x4, R12 ;  /* 0x00000004002c7825 */ /* 0x050fe200078e020c */
[----:B------:R-:W-:Y:S01]  /*aef0*/  LOP3.LUT R12, R9, 0x60, RZ, 0x3c, !PT ;  /* 0x00000060090c7812 */ /* 0x000fe200078e3cff */
[----:B------:R1:W-:Y:S04]  /*af00*/  LDGSTS.E [R8+0x57c00], [R48.64], !P2 ;  /* 0x57c0000030087fae */ /* 0x0003e8000d121844 */
[----:B------:R-:W4:Y:S01]  /*af10*/  S2R R9, SR_TID.X ;  /* 0x0000000000097919 */ /* 0x000f220000002100 */
[----:B------:R-:W-:Y:S01]  /*af20*/  IMAD.WIDE R40, R0, 0x4, R40 ;  /* 0x0000000400287825 */ /* 0x000fe200078e0228 */
[----:B------:R-:W-:-:S02]  /*af30*/  IADD3 R4, R21, -0x40, RZ ;  /* 0xffffffc015047810 */ /* 0x000fc40007ffe0ff */
[----:B------:R1:W-:Y:S04]  /*af40*/  STL.64 [R1+0x98], R48 ;  /* 0x0000983001007387 */ /* 0x0003e80000100a00 */
[----:B------:R4:W-:Y:S04]  /*af50*/  STL.64 [R1+0x90], R44 ;  /* 0x0000902c01007387 */ /* 0x0009e80000100a00 */
[----:B------:R4:W-:Y:S04]  /*af60*/  LDGSTS.E [R12+0x54600], [R44.64], !P0 ;  /* 0x546000002c0c7fae */ /* 0x0009e8000c121844 */
[----:B-1----:R-:W3:Y:S04]  /*af70*/  LDL.LU.64 R48, [R1+0x1040] ;  /* 0x0010400001307983 */ /* 0x002ee80000300a00 */
[----:B------:R2:W-:Y:S01]  /*af80*/  STL.64 [R1+0x88], R40 ;  /* 0x0000882801007387 */ /* 0x0005e20000100a00 */
[----:B----4-:R-:W-:-:S03]  /*af90*/  LOP3.LUT R9, R9, 0x1f, RZ, 0xc0, !PT ;  /* 0x0000001f09097812 */ /* 0x010fc600078ec0ff */
[----:B------:R2:W-:Y:S01]  /*afa0*/  LDGSTS.E [R12+0x54e00], [R40.64], !P3 ;  /* 0x54e00000280c7fae */ /* 0x0005e2000d921844 */
[----:B------:R-:W-:-:S03]  /*afb0*/  ISETP.GE.AND P3, PT, R9, R4, PT ;  /* 0x000000040900720c */ /* 0x000fc60003f66270 */
[----:B------:R-:W4:Y:S04]  /*afc0*/  LDL.LU.64 R44, [R1+0x1038] ;  /* 0x00103800012c7983 */ /* 0x000f280000300a00 */
[----:B------:R-:W4:Y:S01]  /*afd0*/  LDL.LU.64 R8, [R1+0x18] ;  /* 0x0000180001087983 */ /* 0x000f220000300a00 */
[----:B--2---:R-:W-:-:S03]  /*afe0*/  IMAD.WIDE R40, R0, 0x4, R250 ;  /* 0x0000000400287825 */ /* 0x004fc600078e02fa */
[----:B------:R-:W2:Y:S01]  /*aff0*/  LDL.LU.64 R250, [R1+0x8] ;  /* 0x0000080001fa7983 */ /* 0x000ea20000300a00 */
[C---:B------:R-:W-:Y:S02]  /*b000*/  IADD3 R5, R21.reuse, -0x34, RZ ;  /* 0xffffffcc15057810 */ /* 0x040fe40007ffe0ff */
[----:B------:R-:W-:Y:S01]  /*b010*/  IADD3 R13, R21, -0x41, RZ ;  /* 0xffffffbf150d7810 */ /* 0x000fe20007ffe0ff */
[----:B------:R1:W-:Y:S01]  /*b020*/  LDGSTS.E [R12+0x55600], [R40.64], !P1 ;  /* 0x55600000280c7fae */ /* 0x0003e2000c921844 */
[----:B------:R-:W-:Y:S02]  /*b030*/  ISETP.GE.U32.AND P4, PT, R5, 0x7fffffad, PT ;  /* 0x7fffffad0500780c */ /* 0x000fe40003f86070 */
[----:B------:R-:W-:Y:S02]  /*b040*/  IADD3 R5, R21, -0x3c, RZ ;  /* 0xffffffc415057810 */ /* 0x000fe40007ffe0ff */
[----:B------:R-:W-:Y:S02]  /*b050*/  ISETP.GE.U32.AND P0, PT, R4, 0x7fffffa1, PT ;  /* 0x7fffffa10400780c */ /* 0x000fe40003f06070 */
[----:B------:R-:W-:-:S02]  /*b060*/  ISETP.GE.U32.AND P2, PT, R5, 0x7fffffa5, PT ;  /* 0x7fffffa50500780c */ /* 0x000fc40003f46070 */
[----:B------:R-:W2:Y:S01]  /*b070*/  LDL.LU.64 R4, [R1] ;  /* 0x0000000001047983 */ /* 0x000ea20000300a00 */
[----:B------:R-:W-:Y:S02]  /*b080*/  IADD3 R20, R21, -0x45, RZ ;  /* 0xffffffbb15147810 */ /* 0x000fe40007ffe0ff */
[----:B------:R-:W-:Y:S01]  /*b090*/  ISETP.GE.U32.AND P1, PT, R13, 0x7fffffa0, PT ;  /* 0x7fffffa00d00780c */ /* 0x000fe20003f26070 */
[----:B------:R1:W-:Y:S01]  /*b0a0*/  STL.64 [R1+0x78], R40 ;  /* 0x0000782801007387 */ /* 0x0003e20000100a00 */
[----:B------:R-:W-:-:S03]  /*b0b0*/  IADD3 R13, R21, -0x49, RZ ;  /* 0xffffffb7150d7810 */ /* 0x000fc60007ffe0ff */
[----:B-1----:R-:W2:Y:S01]  /*b0c0*/  LDL.LU.64 R40, [R1+0x1030] ;  /* 0x0010300001287983 */ /* 0x002ea20000300a00 */
[----:B-----5:R-:W-:-:S04]  /*b0d0*/  IMAD.WIDE R36, R0, 0x4, R36 ;  /* 0x0000000400247825 */ /* 0x020fc800078e0224 */
[----:B------:R-:W-:Y:S01]  /*b0e0*/  IMAD.WIDE R32, R0, 0x4, R32 ;  /* 0x0000000400207825 */ /* 0x000fe200078e0220 */
[----:B------:R1:W-:Y:S04]  /*b0f0*/  STL.64 [R1+0x70], R36 ;  /* 0x0000702401007387 */ /* 0x0003e80000100a00 */
[----:B------:R1:W-:Y:S01]  /*b100*/  LDGSTS.E [R12+0x55e00], [R36.64], !P6 ;  /* 0x55e00000240c7fae */ /* 0x0003e2000f121844 */
[----:B------:R-:W-:-:S03]  /*b110*/  ISETP.GE.U32.AND P6, PT, R20, 0x7fffff9c, PT ;  /* 0x7fffff9c1400780c */ /* 0x000fc60003fc6070 */
[----:B------:R5:W-:Y:S04]  /*b120*/  STL.64 [R1+0x68], R32 ;  /* 0x0000682001007387 */ /* 0x000be80000100a00 */
[----:B------:R5:W-:Y:S01]  /*b130*/  LDGSTS.E [R12+0x56600], [R32.64], !P4 ;  /* 0x56600000200c7fae */ /* 0x000be2000e121844 */
[----:B------:R-:W-:Y:S02]  /*b140*/  ISETP.GE.U32.AND P4, PT, R13, 0x7fffff98, PT ;  /* 0x7fffff980d00780c */ /* 0x000fe40003f86070 */
[C---:B------:R-:W-:Y:S01]  /*b150*/  IADD3 R13, R21.reuse, -0x4d, RZ ;  /* 0xffffffb3150d7810 */ /* 0x040fe20007ffe0ff */
[----:B-1----:R-:W2:Y:S01]  /*b160*/  LDL.LU.64 R36, [R1+0x1028] ;  /* 0x0010280001247983 */ /* 0x002ea20000300a00 */
[----:B------:R-:W-:-:S03]  /*b170*/  IADD3 R21, R21, -0x51, RZ ;  /* 0xffffffaf15157810 */ /* 0x000fc60007ffe0ff */
[----:B------:R-:W2:Y:S04]  /*b180*/  LDL.LU R20, [R1+0x1020] ;  /* 0x0010200001147983 */ /* 0x000ea80000300800 */
[----:B-----5:R-:W5:Y:S01]  /*b190*/  LDL.LU.64 R32, [R1+0x1018] ;  /* 0x0010180001207983 */ /* 0x020f620000300a00 */
[----:B------:R-:W-:-:S05]  /*b1a0*/  IMAD.WIDE R28, R0, 0x4, R28 ;  /* 0x00000004001c7825 */ /* 0x000fca00078e021c */
[----:B------:R1:W-:Y:S04]  /*b1b0*/  STL.64 [R1+0x50], R28 ;  /* 0x0000501c01007387 */ /* 0x0003e80000100a00 */
[----:B------:R1:W-:Y:S01]  /*b1c0*/  LDGSTS.E [R12+0x56e00], [R28.64], !P5 ;  /* 0x56e000001c0c7fae */ /* 0x0003e2000e921844 */
[----:B---3--:R-:W-:Y:S01]  /*b1d0*/  IMAD.WIDE R24, R0, 0x4, R24 ;  /* 0x0000000400187825 */ /* 0x008fe200078e0218 */
[----:B------:R-:W-:Y:S02]  /*b1e0*/  ISETP.GE.U32.AND P5, PT, R13, 0x7fffff94, PT ;  /* 0x7fffff940d00780c */ /* 0x000fe40003fa6070 */
[----:B-1----:R-:W3:Y:S01]  /*b1f0*/  LDL.LU.64 R28, [R1+0x1010] ;  /* 0x00101000011c7983 */ /* 0x002ee20000300a00 */
[----:B------:R-:W-:-:S03]  /*b200*/  IMAD.MOV.U32 R13, RZ, RZ, c[0x0][0x18c] ;  /* 0x00006300ff0d7624 */ /* 0x000fc600078e00ff */
[----:B------:R1:W-:Y:S04]  /*b210*/  STL.64 [R1+0x48], R24 ;  /* 0x0000481801007387 */ /* 0x0003e80000100a00 */
[----:B------:R1:W-:Y:S01]  /*b220*/  LDGSTS.E [R12+0x57600], [R24.64], !P2 ;  /* 0x57600000180c7fae */ /* 0x0003e2000d121844 */
[----:B------:R-:W-:Y:S01]  /*b230*/  IMAD.WIDE R16, R0, 0x4, R16 ;  /* 0x0000000400107825 */ /* 0x000fe200078e0210 */
[----:B------:R-:W-:-:S04]  /*b240*/  ISETP.GE.U32.AND P2, PT, R21, 0x7fffff90, PT ;  /* 0x7fffff901500780c */ /* 0x000fc80003f46070 */
[----:B------:R1:W-:Y:S04]  /*b250*/  STL.64 [R1+0x40], R16 ;  /* 0x0000401001007387 */ /* 0x0003e80000100a00 */
[----:B-1----:R-:W3:Y:S04]  /*b260*/  LDL.LU.64 R24, [R1+0x1008] ;  /* 0x0010080001187983 */ /* 0x002ee80000300a00 */
[----:B------:R-:W3:Y:S04]  /*b270*/  LDL.LU R21, [R1+0x1000] ;  /* 0x0010000001157983 */ /* 0x000ee80000300800 */
[----:B------:R1:W-:Y:S04]  /*b280*/  LDGSTS.E [R12+0x57e00], [R16.64], !P0 ;  /* 0x57e00000100c7fae */ /* 0x0003e8000c121844 */
[----:B-1----:R-:W3:Y:S04]  /*b290*/  LDL.LU.64 R16, [R1+0xff8] ;  /* 0x000ff80001107983 */ /* 0x002ee80000300a00 */
[----:B------:R-:W3:Y:S04]  /*b2a0*/  LDL.LU R12, [R1+0xff4] ;  /* 0x000ff400010c7983 */ /* 0x000ee80000300800 */
[----:B------:R1:W-:Y:S01]  /*b2b0*/  STL [R1+0xfd0], R0 ;  /* 0x000fd00001007387 */ /* 0x0003e20000100800 */
[----:B------:R-:W-:-:S03]  /*b2c0*/  ISETP.NE.U32.AND P0, PT, R252, RZ, PT ;  /* 0x000000fffc00720c */ /* 0x000fc60003f05070 */
[----:B------:R-:W0:Y:S01]  /*b2d0*/  LDGDEPBAR ;  /* 0x00000000000079af */ /* 0x000e220000000000 */
[----:B-1----:R-:W-:Y:S02]  /*b2e0*/  IMAD.SHL.U32 R0, R13, 0x20, RZ ;  /* 0x000000200d007824 */ /* 0x002fe400078e00ff */
[----:B------:R-:W-:Y:S01]  /*b2f0*/  IMAD.MOV.U32 R13, RZ, RZ, 0x1f ;  /* 0x0000001fff0d7424 */ /* 0x000fe200078e00ff */
[----:B------:R-:W-:-:S04]  /*b300*/  SEL R252, RZ, 0x4, P3 ;  /* 0x00000004fffc7807 */ /* 0x000fc80001800000 */
[----:B------:R-:W-:Y:S01]  /*b310*/  IADD3 R13, R13, c[0x0][0x180], RZ ;  /* 0x000060000d0d7a10 */ /* 0x000fe20007ffe0ff */
[----:B------:R-:W-:-:S03]  /*b320*/  IMAD.WIDE R246, R0, 0x4, R246 ;  /* 0x0000000400f67825 */ /* 0x000fc600078e02f6 */
[----:B------:R-:W-:Y:S02]  /*b330*/  ISETP.GT.AND P3, PT, R13, 0x5f, PT ;  /* 0x0000005f0d00780c */ /* 0x000fe40003f64270 */
[----:B------:R-:W3:Y:S01]  /*b340*/  LDL.LU R13, [R1+0xff0] ;  /* 0x000ff000010d7983 */ /* 0x000ee20000300800 */
[----:B----4-:R-:W-:-:S05]  /*b350*/  IMAD.WIDE R8, R0, 0x4, R8 ;  /* 0x0000000400087825 */ /* 0x010fca00078e0208 */
[----:B------:R1:W-:Y:S04]  /*b360*/  STL.64 [R1+0x30], R8 ;  /* 0x0000300801007387 */ /* 0x0003e80000100a00 */
[----:B-1----:R-:W4:Y:S04]  /*b370*/  LDL.LU.64 R8, [R1+0xfe8] ;  /* 0x000fe80001087983 */ /* 0x002f280000300a00 */
[----:B------:R1:W-:Y:S04]  /*b380*/  STL.64 [R1+0x28], R246 ;  /* 0x000028f601007387 */ /* 0x0003e80000100a00 */
[----:B-1----:R-:W3:Y:S01]  /*b390*/  LDL.LU.64 R246, [R1+0xfe0] ;  /* 0x000fe00001f67983 */ /* 0x002ee20000300a00 */
[----:B--2---:R-:W-:-:S05]  /*b3a0*/  IMAD.WIDE R250, R0, 0x4, R250 ;  /* 0x0000000400fa7825 */ /* 0x004fca00078e02fa */
[----:B------:R1:W-:Y:S04]  /*b3b0*/  STL.64 [R1+0x20], R250 ;  /* 0x000020fa01007387 */ /* 0x0003e80000100a00 */
[----:B-1----:R-:W2:Y:S02]  /*b3c0*/  LDL.LU.64 R250, [R1+0xfd8] ;  /* 0x000fd80001fa7983 */ /* 0x002ea40000300a00 */
[----:B--2---:R-:W-:-:S05]  /*b3d0*/  IMAD.WIDE R250, R0, 0x4, R250 ;  /* 0x0000000400fa7825 */ /* 0x004fca00078e02fa */
[----:B------:R1:W-:Y:S02]  /*b3e0*/  STL.64 [R1+0x8], R250 ;  /* 0x000008fa01007387 */ /* 0x0003e40000100a00 */
[----:B-1----:R-:W-:-:S04]  /*b3f0*/  IMAD.WIDE R250, R0, 0x4, R248 ;  /* 0x0000000400fa7825 */ /* 0x002fc800078e02f8 */
[----:B---3--:R-:W-:-:S05]  /*b400*/  IMAD.WIDE R248, R0, 0x4, R246 ;  /* 0x0000000400f87825 */ /* 0x008fca00078e02f6 */
[----:B------:R1:W-:Y:S04]  /*b410*/  STL.64 [R1+0xfb8], R248 ;  /* 0x000fb8f801007387 */ /* 0x0003e80000100a00 */
[----:B-1----:R-:W2:Y:S04]  /*b420*/  LDL.64 R248, [R1+0x8] ;  /* 0x0000080001f87983 */ /* 0x002ea80000100a00 */
[----:B--2---:R1:W-:Y:S04]  /*b430*/  STL.64 [R1+0xfc0], R248 ;  /* 0x000fc0f801007387 */ /* 0x0043e80000100a00 */
[----:B-1----:R-:W2:Y:S01]  /*b440*/  LDL.64 R248, [R1+0x20] ;  /* 0x0000200001f87983 */ /* 0x002ea20000100a00 */
[----:B------:R-:W-:-:S03]  /*b450*/  IMAD.WIDE R246, R0, 0x4, R6 ;  /* 0x0000000400f67825 */ /* 0x000fc600078e0206 */
[----:B------:R-:W1:Y:S01]  /*b460*/  S2R R7, SR_TID.X ;  /* 0x0000000000077919 */ /* 0x000e620000002100 */
[----:B------:R-:W-:-:S03]  /*b470*/  IMAD.WIDE R4, R0, 0x4, R4 ;  /* 0x0000000400047825 */ /* 0x000fc600078e0204 */
[----:B--2---:R2:W-:Y:S04]  /*b480*/  STL.64 [R1+0xfc8], R248 ;  /* 0x000fc8f801007387 */ /* 0x0045e80000100a00 */
[----:B--2---:R-:W2:Y:S01]  /*b490*/  LDL.64 R248, [R1+0x30] ;  /* 0x0000300001f87983 */ /* 0x004ea20000100a00 */
[C---:B-1----:R-:W-:Y:S02]  /*b4a0*/  LOP3.LUT R6, R7.reuse, 0x7f, RZ, 0xc0, !PT ;  /* 0x0000007f07067812 */ /* 0x042fe400078ec0ff */
[----:B------:R-:W-:-:S03]  /*b4b0*/  LOP3.LUT R7, R7, 0x60, RZ, 0xc0, !PT ;  /* 0x0000006007077812 */ /* 0x000fc600078ec0ff */
[----:B------:R-:W-:Y:S01]  /*b4c0*/  IMAD.SHL.U32 R6, R6, 0x4, RZ ;  /* 0x0000000406067824 */ /* 0x000fe200078e00ff */
[----:B------:R-:W-:Y:S01]  /*b4d0*/  SHF.R.U32.HI R7, RZ, 0x1, R7 ;  /* 0x00000001ff077819 */ /* 0x000fe20000011607 */
[----:B------:R-:W-:Y:S03]  /*b4e0*/  STL.64 [R1+0x10], R4 ;  /* 0x0000100401007387 */ /* 0x000fe60000100a00 */
[----:B------:R-:W-:Y:S01]  /*b4f0*/  LOP3.LUT R7, R6, R7, RZ, 0x3c, !PT ;  /* 0x0000000706077212 */ /* 0x000fe200078e3cff */
[C---:B----4-:R-:W-:Y:S01]  /*b500*/  IMAD.WIDE R8, R0.reuse, 0x4, R8 ;  /* 0x0000000400087825 */ /* 0x050fe200078e0208 */
[----:B------:R-:W-:Y:S03]  /*b510*/  STL.64 [R1], R250 ;  /* 0x000000fa01007387 */ /* 0x000fe60000100a00 */
[----:B------:R-:W-:-:S04]  /*b520*/  IMAD.WIDE R10, R0, 0x4, R10 ;  /* 0x00000004000a7825 */ /* 0x000fc800078e020a */
        /* <DEDUP_REMOVED lines=10> */
[----:B-----5:R-:W-:-:S04]  /*b5d0*/  IMAD.WIDE R32, R0, 0x4, R32 ;  /* 0x0000000400207825 */ /* 0x020fc800078e0220 */
        /* <DEDUP_REMOVED lines=59> */
[C---:B------:R-:W-:Y:S01]  /*b990*/  IMAD.WIDE R152, R0.reuse, 0x4, R152 ;  /* 0x0000000400987825 */ /* 0x040fe200078e0298 */
[----:B--2---:R1:W-:Y:S03]  /*b9a0*/  LDGSTS.E [R7+0x10000], [R248.64], P0 ;  /* 0x10000000f8077fae */ /* 0x0043e60008121844 */
        /* <DEDUP_REMOVED lines=46> */
[----:B------:R-:W-:Y:S02]  /*bc90*/  IMAD.WIDE R2, R0, 0x4, R2 ;  /* 0x0000000400027825 */ /* 0x000fe400078e0202 */
[----:B------:R-:W2:Y:S04]  /*bca0*/  LDL.LU R0, [R1+0xfd0] ;  /* 0x000fd00001007983 */ /* 0x000ea80000300800 */
[----:B-1----:R-:W3:Y:S04]  /*bcb0*/  LDL.LU.64 R248, [R1+0xfc8] ;  /* 0x000fc80001f87983 */ /* 0x002ee80000300a00 */
[----:B---3--:R1:W-:Y:S04]  /*bcc0*/  LDGSTS.E [R7+0x10400], [R248.64], P0 ;  /* 0x10400000f8077fae */ /* 0x0083e80008121844 */
[----:B-1----:R-:W3:Y:S04]  /*bcd0*/  LDL.LU.64 R248, [R1+0xfc0] ;  /* 0x000fc00001f87983 */ /* 0x002ee80000300a00 */
[----:B---3--:R1:W-:Y:S04]  /*bce0*/  LDGSTS.E [R7+0x10800], [R248.64], P0 ;  /* 0x10800000f8077fae */ /* 0x0083e80008121844 */
[----:B-1----:R-:W3:Y:S04]  /*bcf0*/  LDL.LU.64 R248, [R1+0xfb8] ;  /* 0x000fb80001f87983 */ /* 0x002ee80000300a00 */
[----:B---3--:R1:W-:Y:S04]  /*bd00*/  LDGSTS.E [R7+0x10c00], [R248.64], P0 ;  /* 0x10c00000f8077fae */ /* 0x0083e80008121844 */
[----:B------:R-:W-:Y:S04]  /*bd10*/  STL.64 [R1+0xf48], R248 ;  /* 0x000f48f801007387 */ /* 0x000fe80000100a00 */
[----:B------:R3:W-:Y:S04]  /*bd20*/  LDGSTS.E [R7+0x11000], [R8.64], P0 ;  /* 0x1100000008077fae */ /* 0x0007e80008121844 */
[----:B------:R-:W-:Y:S04]  /*bd30*/  STL.64 [R1+0xf50], R8 ;  /* 0x000f500801007387 */ /* 0x000fe80000100a00 */
[----:B------:R4:W-:Y:S04]  /*bd40*/  LDGSTS.E [R7+0x11400], [R12.64], P0 ;  /* 0x114000000c077fae */ /* 0x0009e80008121844 */
[----:B------:R4:W-:Y:S04]  /*bd50*/  STL.64 [R1+0xf58], R12 ;  /* 0x000f580c01007387 */ /* 0x0009e80000100a00 */
[----:B------:R5:W-:Y:S04]  /*bd60*/  LDGSTS.E [R7+0x11800], [R16.64], P0 ;  /* 0x1180000010077fae */ /* 0x000be80008121844 */
[----:B------:R1:W-:Y:S04]  /*bd70*/  LDGSTS.E [R7+0x11c00], [R20.64], P0 ;  /* 0x11c0000014077fae */ /* 0x0003e80008121844 */
[----:B----4-:R-:W4:Y:S04]  /*bd80*/  LDL.LU.64 R12, [R1+0x28] ;  /* 0x00002800010c7983 */ /* 0x010f280000300a00 */
        /* <DEDUP_REMOVED lines=50> */
[----:B------:R3:W-:Y:S04]  /*c0b0*/  LDGSTS.E [R7+0x1d800], [R208.64], P0 ;  /* 0x1d800000d0077fae */ /* 0x0007e80008121844 */
[----:B------:R3:W-:Y:S01]  /*c0c0*/  LDGSTS.E [R7+0x1dc00], [R212.64], P0 ;  /* 0x1dc00000d4077fae */ /* 0x0007e20008121844 */
[----:B------:R-:W-:-:S03]  /*c0d0*/  LOP3.LUT R6, R6, 0x40, RZ, 0x3c, !PT ;  /* 0x0000004006067812 */ /* 0x000fc600078e3cff */
[----:B------:R5:W-:Y:S04]  /*c0e0*/  STL.64 [R1+0xf60], R16 ;  /* 0x000f601001007387 */ /* 0x000be80000100a00 */
[----:B------:R3:W-:Y:S04]  /*c0f0*/  LDGSTS.E [R7+0x1e000], [R216.64], P0 ;  /* 0x1e000000d8077fae */ /* 0x0007e80008121844 */
[----:B------:R1:W-:Y:S04]  /*c100*/  STL.64 [R1+0xf68], R20 ;  /* 0x000f681401007387 */ /* 0x0003e80000100a00 */
[----:B------:R3:W-:Y:S04]  /*c110*/  LDGSTS.E [R7+0x1e400], [R220.64], P0 ;  /* 0x1e400000dc077fae */ /* 0x0007e80008121844 */
[----:B------:R-:W-:Y:S04]  /*c120*/  STL.64 [R1+0xf70], R24 ;  /* 0x000f701801007387 */ /* 0x000fe80000100a00 */
[----:B------:R3:W-:Y:S04]  /*c130*/  LDGSTS.E [R7+0x1e800], [R224.64], P0 ;  /* 0x1e800000e0077fae */ /* 0x0007e80008121844 */
[----:B------:R-:W-:Y:S04]  /*c140*/  STL [R1+0xf98], R28 ;  /* 0x000f981c01007387 */ /* 0x000fe80000100800 */
[----:B------:R3:W-:Y:S04]  /*c150*/  LDGSTS.E [R7+0x1ec00], [R228.64], P0 ;  /* 0x1ec00000e4077fae */ /* 0x0007e80008121844 */
[----:B------:R-:W-:Y:S04]  /*c160*/  STL [R1+0xf78], R29 ;  /* 0x000f781d01007387 */ /* 0x000fe80000100800 */
[----:B------:R3:W-:Y:S04]  /*c170*/  LDGSTS.E [R7+0x1f000], [R232.64], P0 ;  /* 0x1f000000e8077fae */ /* 0x0007e80008121844 */
[----:B------:R1:W-:Y:S04]  /*c180*/  STL.64 [R1+0xf80], R32 ;  /* 0x000f802001007387 */ /* 0x0003e80000100a00 */
[----:B------:R3:W-:Y:S04]  /*c190*/  LDGSTS.E [R7+0x1f400], [R236.64], P0 ;  /* 0x1f400000ec077fae */ /* 0x0007e80008121844 */
[----:B------:R-:W-:Y:S04]  /*c1a0*/  STL.64 [R1+0xf88], R36 ;  /* 0x000f882401007387 */ /* 0x000fe80000100a00 */
[----:B------:R3:W-:Y:S04]  /*c1b0*/  LDGSTS.E [R7+0x1f800], [R240.64], P0 ;  /* 0x1f800000f0077fae */ /* 0x0007e80008121844 */
[----:B------:R1:W-:Y:S04]  /*c1c0*/  STL.64 [R1+0xf90], R40 ;  /* 0x000f902801007387 */ /* 0x0003e80000100a00 */
[----:B------:R3:W-:Y:S04]  /*c1d0*/  LDGSTS.E [R7+0x1fc00], [R244.64], P0 ;  /* 0x1fc00000f4077fae */ /* 0x0007e80008121844 */
[----:B------:R-:W-:Y:S04]  /*c1e0*/  STL.64 [R1+0xfa0], R44 ;  /* 0x000fa02c01007387 */ /* 0x000fe80000100a00 */
[----:B------:R-:W-:Y:S04]  /*c1f0*/  STL [R1+0xfa8], R49 ;  /* 0x000fa83101007387 */ /* 0x000fe80000100800 */
[----:B----4-:R4:W-:Y:S04]  /*c200*/  LDGSTS.E [R6+0x10200], [R12.64], P0 ;  /* 0x102000000c067fae */ /* 0x0109e80008121844 */
[----:B------:R1:W-:Y:S04]  /*c210*/  LDGSTS.E [R6+0x10600], [R4.64], P0 ;  /* 0x1060000004067fae */ /* 0x0003e80008121844 */
[----:B------:R2:W-:Y:S04]  /*c220*/  LDGSTS.E [R6+0x10a00], [R250.64], P0 ;  /* 0x10a00000fa067fae */ /* 0x0005e80008121844 */
[----:B------:R4:W-:Y:S04]  /*c230*/  LDGSTS.E [R6+0x10e00], [R246.64], P0 ;  /* 0x10e00000f6067fae */ /* 0x0009e80008121844 */
[----:B-1----:R-:W4:Y:S04]  /*c240*/  LDL.LU.64 R4, [R1+0xfb0] ;  /* 0x000fb00001047983 */ /* 0x002f280000300a00 */
[----:B--2---:R-:W2:Y:S04]  /*c250*/  LDL.LU.64 R250, [R1+0x170] ;  /* 0x0001700001fa7983 */ /* 0x004ea80000300a00 */
[----:B------:R-:W2:Y:S04]  /*c260*/  LDL.LU.64 R248, [R1+0x160] ;  /* 0x0001600001f87983 */ /* 0x000ea80000300a00 */
        /* <DEDUP_REMOVED lines=52> */
[----:B-----5:R-:W1:Y:S04]  /*c5b0*/  S2R R17, SR_TID.X ;  /* 0x0000000000117919 */ /* 0x020e680000002100 */
        /* <DEDUP_REMOVED lines=8> */
[----:B------:R-:W0:Y:S01]  /*c640*/  LDGDEPBAR ;  /* 0x00000000000079af */ /* 0x000e220000000000 */
[----:B-1----:R-:W-:-:S03]  /*c650*/  LOP3.LUT R20, R17, 0x7f, RZ, 0xc0, !PT ;  /* 0x0000007f11147812 */ /* 0x002fc600078ec0ff */
[----:B------:R-:W5:Y:S01]  /*c660*/  LDL.LU.64 R32, [R1+0x158] ;  /* 0x0001580001207983 */ /* 0x000f620000300a00 */
[----:B---3--:R-:W-:-:S03]  /*c670*/  IMAD.MOV.U32 R7, RZ, RZ, c[0x0][0x180] ;  /* 0x00006000ff077624 */ /* 0x008fc600078e00ff */
[----:B------:R-:W3:Y:S04]  /*c680*/  LDL.LU.64 R24, [R1+0x150] ;  /* 0x0001500001187983 */ /* 0x000ee80000300a00 */
[----:B------:R-:W3:Y:S01]  /*c690*/  LDL.LU.64 R40, [R1+0x148] ;  /* 0x0001480001287983 */ /* 0x000ee20000300a00 */
[----:B------:R-:W-:Y:S01]  /*c6a0*/  IMAD.SHL.U32 R21, R20, 0x4, RZ ;  /* 0x0000000414157824 */ /* 0x000fe200078e00ff */
[C---:B----4-:R-:W-:Y:S01]  /*c6b0*/  IADD3 R6, R7.reuse, -0x55, RZ ;  /* 0xffffffab07067810 */ /* 0x050fe20007ffe0ff */
[----:B------:R-:W-:Y:S01]  /*c6c0*/  IMAD.MOV.U32 R29, RZ, RZ, c[0x0][0x180] ;  /* 0x00006000ff1d7624 */ /* 0x000fe200078e00ff */
[----:B------:R-:W4:Y:S01]  /*c6d0*/  LDL.LU.64 R8, [R1+0x58] ;  /* 0x0000580001087983 */ /* 0x000f220000300a00 */
[----:B------:R-:W-:Y:S02]  /*c6e0*/  IADD3 R7, R7, -0x59, RZ ;  /* 0xffffffa707077810 */ /* 0x000fe40007ffe0ff */
[----:B------:R-:W-:-:S02]  /*c6f0*/  ISETP.GE.U32.AND P0, PT, R6, 0x7fffff8c, PT ;  /* 0x7fffff8c0600780c */ /* 0x000fc40003f06070 */
[----:B------:R-:W-:Y:S02]  /*c700*/  IADD3 R6, R29, -0x5d, RZ ;  /* 0xffffffa31d067810 */ /* 0x000fe40007ffe0ff */
[----:B------:R-:W-:Y:S01]  /*c710*/  SEL R252, R252, RZ, P3 ;  /* 0x000000fffcfc7207 */ /* 0x000fe20001800000 */
[----:B------:R-:W-:Y:S01]  /*c720*/  BAR.SYNC.DEFER_BLOCKING 0x0 ;  /* 0x0000000000007b1d */ /* 0x000fe20000010000 */
[----:B------:R-:W-:Y:S01]  /*c730*/  ISETP.GE.U32.AND P3, PT, R7, 0x7fffff88, PT ;  /* 0x7fffff880700780c */ /* 0x000fe20003f66070 */
[----:B--2---:R-:W-:-:S05]  /*c740*/  IMAD.WIDE R36, R0, 0x4, R250 ;  /* 0x0000000400247825 */ /* 0x004fca00078e02fa */
[----:B------:R1:W-:Y:S04]  /*c750*/  STL.64 [R1+0x170], R36 ;  /* 0x0001702401007387 */ /* 0x0003e80000100a00 */
[----:B------:R-:W-:Y:S01]  /*c760*/  @!PT LDS RZ, [RZ] ;  /* 0x00000000fffff984 */ /* 0x000fe20000000800 */
[----:B------:R-:W-:Y:S01]  /*c770*/  @!PT LDS RZ, [RZ] ;  /* 0x00000000fffff984 */ /* 0x000fe20000000800 */
[----:B------:R-:W-:Y:S01]  /*c780*/  @!PT LDS RZ, [RZ] ;  /* 0x00000000fffff984 */ /* 0x000fe20000000800 */
[----:B------:R1:W-:Y:S01]  /*c790*/  LDGSTS.E [R21+0x58000], [R36.64], !P1 ;  /* 0x5800000024157fae */ /* 0x0003e2000c921844 */
[----:B------:R-:W-:Y:S01]  /*c7a0*/  ISETP.GE.U32.AND P1, PT, R6, 0x7fffff84, PT ;  /* 0x7fffff840600780c */ /* 0x000fe20003f26070 */
[C---:B------:R-:W-:Y:S02]  /*c7b0*/  IMAD.WIDE R6, R0.reuse, 0x4, R248 ;  /* 0x0000000400067825 */ /* 0x040fe400078e02f8 */
[----:B-1----:R-:W2:Y:S04]  /*c7c0*/  LDL.LU.64 R36, [R1+0x140] ;  /* 0x0001400001247983 */ /* 0x002ea80000300a00 */
[----:B------:R-:W2:Y:S01]  /*c7d0*/  LDL.LU.64 R248, [R1+0x168] ;  /* 0x0001680001f87983 */ /* 0x000ea20000300a00 */
[----:B------:R-:W-:Y:S01]  /*c7e0*/  IMAD.WIDE R4, R0, 0x4, R4 ;  /* 0x0000000400047825 */ /* 0x000fe200078e0204 */
[----:B------:R-:W-:-:S04]  /*c7f0*/  IADD3 R250, R29, -0x42, RZ ;  /* 0xffffffbe1dfa7810 */ /* 0x000fc80007ffe0ff */
[----:B------:R1:W-:Y:S01]  /*c800*/  LDGSTS.E [R21+0x58800], [R4.64], !P6 ;  /* 0x5880000004157fae */ /* 0x0003e2000f121844 */
[----:B------:R-:W-:-:S03]  /*c810*/  ISETP.GE.U32.AND P6, PT, R250, 0x7fffff9f, PT ;  /* 0x7fffff9ffa00780c */ /* 0x000fc60003fc6070 */
[----:B------:R-:W-:Y:S04]  /*c820*/  STL.64 [R1+0xf10], R4 ;  /* 0x000f100401007387 */ /* 0x000fe80000100a00 */
[----:B------:R-:W2:Y:S04]  /*c830*/  LDL.LU.64 R44, [R1+0x138] ;  /* 0x00013800012c7983 */ /* 0x000ea80000300a00 */
[----:B------:R1:W-:Y:S04]  /*c840*/  LDGSTS.E [R21+0x59000], [R6.64], !P4 ;  /* 0x5900000006157fae */ /* 0x0003e8000e121844 */
[----:B------:R1:W-:Y:S01]  /*c850*/  STL.64 [R1+0xf18], R6 ;  /* 0x000f180601007387 */ /* 0x0003e20000100a00 */
[----:B------:R-:W-:-:S02]  /*c860*/  IADD3 R16, R29, -0x46, RZ ;  /* 0xffffffba1d107810 */ /* 0x000fc40007ffe0ff */
[----:B------:R-:W-:Y:S02]  /*c870*/  LOP3.LUT R28, R17, 0x7f, RZ, 0xc0, !PT ;  /* 0x0000007f111c7812 */ /* 0x000fe400078ec0ff */
[----:B------:R-:W-:Y:S01]  /*c880*/  ISETP.GE.U32.AND P4, PT, R16, 0x7fffff9b, PT ;  /* 0x7fffff9b1000780c */ /* 0x000fe20003f86070 */
[----:B-----5:R-:W-:-:S04]  /*c890*/  IMAD.WIDE R250, R0, 0x4, R32 ;  /* 0x0000000400fa7825 */ /* 0x020fc800078e0220 */
[C---:B---3--:R-:W-:Y:S01]  /*c8a0*/  IMAD.WIDE R32, R0.reuse, 0x4, R24 ;  /* 0x0000000400207825 */ /* 0x048fe200078e0218 */
[----:B------:R3:W-:Y:S03]  /*c8b0*/  LDGSTS.E [R21+0x59800], [R250.64], !P5 ;  /* 0x59800000fa157fae */ /* 0x0007e6000e921844 */
[C---:B-1----:R-:W-:Y:S01]  /*c8c0*/  IMAD.WIDE R6, R0.reuse, 0x4, R40 ;  /* 0x0000000400067825 */ /* 0x042fe200078e0228 */
[----:B------:R-:W5:Y:S04]  /*c8d0*/  LDL.LU.64 R24, [R1+0x130] ;  /* 0x0001300001187983 */ /* 0x000f680000300a00 */
[----:B------:R-:W-:Y:S04]  /*c8e0*/  STL.64 [R1+0xf20], R250 ;  /* 0x000f20fa01007387 */ /* 0x000fe80000100a00 */
[----:B------:R4:W-:Y:S04]  /*c8f0*/  STL.64 [R1+0x18], R32 ;  /* 0x0000182001007387 */ /* 0x0009e80000100a00 */
[----:B------:R-:W3:Y:S04]  /*c900*/  LDL.LU.64 R40, [R1+0x128] ;  /* 0x0001280001287983 */ /* 0x000ee80000300a00 */
[----:B------:R4:W-:Y:S04]  /*c910*/  LDGSTS.E [R21+0x5a000], [R32.64], !P2 ;  /* 0x5a00000020157fae */ /* 0x0009e8000d121844 */
[----:B------:R2:W-:Y:S04]  /*c920*/  STL.64 [R1+0x38], R6 ;  /* 0x0000380601007387 */ /* 0x0005e80000100a00 */
[----:B------:R2:W-:Y:S01]  /*c930*/  LDGSTS.E [R21+0x5a800], [R6.64], !P0 ;  /* 0x5a80000006157fae */ /* 0x0005e2000c121844 */
[----:B----4-:R-:W-:-:S03]  /*c940*/  IMAD.WIDE R32, R0, 0x4, R8 ;  /* 0x0000000400207825 */ /* 0x010fc600078e0208 */
[----:B------:R-:W4:Y:S04]  /*c950*/  LDL.LU.64 R8, [R1+0x120] ;  /* 0x0001200001087983 */ /* 0x000f280000300a00 */
[----:B------:R1:W-:Y:S01]  /*c960*/  STL.64 [R1+0x58], R32 ;  /* 0x0000582001007387 */ /* 0x0003e20000100a00 */
[C---:B------:R-:W-:Y:S01]  /*c970*/  IADD3 R4, R29.reuse, -0x4a, RZ ;  /* 0xffffffb61d047810 */ /* 0x040fe20007ffe0ff */
[----:B------:R-:W-:Y:S01]  /*c980*/  IMAD.SHL.U32 R28, R28, 0x4, RZ ;  /* 0x000000041c1c7824 */ /* 0x000fe200078e00ff */
[----:B------:R-:W-:Y:S01]  /*c990*/  IADD3 R5, R29, -0x4e, RZ ;  /* 0xffffffb21d057810 */ /* 0x000fe20007ffe0ff */
[----:B------:R1:W-:Y:S01]  /*c9a0*/  LDGSTS.E [R21+0x5b000], [R32.64], !P3 ;  /* 0x5b00000020157fae */ /* 0x0003e2000d921844 */
[----:B--2---:R-:W-:-:S03]  /*c9b0*/  IMAD.WIDE R6, R0, 0x4, R36 ;  /* 0x0000000400067825 */ /* 0x004fc600078e0224 */
[----:B------:R-:W2:Y:S01]  /*c9c0*/  LDL.LU.64 R36, [R1+0x118] ;  /* 0x0001180001247983 */ /* 0x000ea20000300a00 */
[----:B------:R-:W-:-:S03]  /*c9d0*/  IMAD.WIDE R16, R0, 0x4, R248 ;  /* 0x0000000400107825 */ /* 0x000fc600078e02f8 */
[----:B------:R1:W-:Y:S04]  /*c9e0*/  STL.64 [R1+0x60], R6 ;  /* 0x0000600601007387 */ /* 0x0003e80000100a00 */
[----:B------:R-:W2:Y:S01]  /*c9f0*/  LDL.LU.64 R248, [R1+0x110] ;  /* 0x0001100001f87983 */ /* 0x000ea20000300a00 */
[----:B------:R-:W-:Y:S02]  /*ca00*/  ISETP.GE.U32.AND P5, PT, R4, 0x7fffff97, PT ;  /* 0x7fffff970400780c */ /* 0x000fe40003fa6070 */
[----:B------:R-:W-:Y:S01]  /*ca10*/  ISETP.GE.U32.AND P2, PT, R5, 0x7fffff93, PT ;  /* 0x7fffff930500780c */ /* 0x000fe20003f46070 */
[----:B------:R1:W-:Y:S01]  /*ca20*/  LDGSTS.E [R21+0x5b800], [R6.64], !P1 ;  /* 0x5b80000006157fae */ /* 0x0003e2000c921844 */
[----:B------:R-:W-:Y:S02]  /*ca30*/  LOP3.LUT R28, R28, 0x20, RZ, 0x3c, !PT ;  /* 0x000000201c1c7812 */ /* 0x000fe400078e3cff */
[----:B------:R-:W-:Y:S01]  /*ca40*/  IADD3 R4, R29, -0x52, RZ ;  /* 0xffffffae1d047810 */ /* 0x000fe20007ffe0ff */
[----:B------:R1:W-:Y:S04]  /*ca50*/  STL.64 [R1+0x160], R16 ;  /* 0x0001601001007387 */ /* 0x0003e80000100a00 */
[----:B-1----:R-:W2:Y:S01]  /*ca60*/  LDL.LU.64 R32, [R1+0xf8] ;  /* 0x0000f80001207983 */ /* 0x002ea20000300a00 */
[----:B------:R-:W-:-:S03]  /*ca70*/  IMAD.WIDE R6, R0, 0x4, R44 ;  /* 0x0000000400067825 */ /* 0x000fc600078e022c */
[----:B------:R1:W-:Y:S01]  /*ca80*/  LDGSTS.E [R28+0x58200], [R16.64], !P6 ;  /* 0x58200000101c7fae */ /* 0x0003e2000f121844 */
[----:B------:R-:W-:-:S03]  /*ca90*/  ISETP.GE.U32.AND P0, PT, R4, 0x7fffff8f, PT ;  /* 0x7fffff8f0400780c */ /* 0x000fc60003f06070 */
[----:B------:R3:W-:Y:S04]  /*caa0*/  STL.64 [R1+0x148], R6 ;  /* 0x0001480601007387 */ /* 0x0007e80000100a00 */
[----:B------:R3:W-:Y:S04]  /*cab0*/  LDGSTS.E [R28+0x58a00], [R6.64], !P4 ;  /* 0x58a00000061c7fae */ /* 0x0007e8000e121844 */
[----:B-1----:R-:W2:Y:S01]  /*cac0*/  LDL.LU.64 R16, [R1+0xf0] ;  /* 0x0000f00001107983 */ /* 0x002ea20000300a00 */
[----:B-----5:R-:W-:-:S05]  /*cad0*/  IMAD.WIDE R24, R0, 0x4, R24 ;  /* 0x0000000400187825 */ /* 0x020fca00078e0218 */
[----:B------:R4:W-:Y:S04]  /*cae0*/  STL.64 [R1+0x138], R24 ;  /* 0x0001381801007387 */ /* 0x0009e80000100a00 */
[----:B------:R4:W-:Y:S01]  /*caf0*/  LDGSTS.E [R28+0x59200], [R24.64], !P5 ;  /* 0x59200000181c7fae */ /* 0x0009e2000e921844 */
[----:B---3--:R-:W-:-:S03]  /*cb00*/  IMAD.WIDE R6, R0, 0x4, R40 ;  /* 0x0000000400067825 */ /* 0x008fc600078e0228 */
[----:B------:R-:W3:Y:S04]  /*cb10*/  LDL.LU.64 R40, [R1+0xd8] ;  /* 0x0000d80001287983 */ /* 0x000ee80000300a00 */
[----:B------:R2:W-:Y:S04]  /*cb20*/  STL.64 [R1+0x128], R6 ;  /* 0x0001280601007387 */ /* 0x0005e80000100a00 */
[----:B------:R2:W-:Y:S01]  /*cb30*/  LDGSTS.E [R28+0x59a00], [R6.64], !P2 ;  /* 0x59a00000061c7fae */ /* 0x0005e2000d121844 */
[----:B----4-:R-:W-:-:S03]  /*cb40*/  IMAD.WIDE R24, R0, 0x4, R8 ;  /* 0x0000000400187825 */ /* 0x010fc600078e0208 */
[----:B------:R-:W4:Y:S04]  /*cb50*/  LDL.LU.64 R8, [R1+0xd0] ;  /* 0x0000d00001087983 */ /* 0x000f280000300a00 */
[----:B------:R1:W-:Y:S04]  /*cb60*/  STL.64 [R1+0x120], R24 ;  /* 0x0001201801007387 */ /* 0x0003e80000100a00 */
[----:B------:R1:W-:Y:S01]  /*cb70*/  LDGSTS.E [R28+0x5a200], [R24.64], !P0 ;  /* 0x5a200000181c7fae */ /* 0x0003e2000c121844 */
[----:B--2---:R-:W-:-:S03]  /*cb80*/  IMAD.WIDE R6, R0, 0x4, R36 ;  /* 0x0000000400067825 */ /* 0x004fc600078e0224 */
[----:B------:R-:W2:Y:S04]  /*cb90*/  LDL.LU.64 R36, [R1+0xc8] ;  /* 0x0000c80001247983 */ /* 0x000ea80000300a00 */
[----:B------:R5:W-:Y:S01]  /*cba0*/  STL.64 [R1+0x118], R6 ;  /* 0x0001180601007387 */ /* 0x000be20000100a00 */
[----:B-1----:R-:W-:-:S03]  /*cbb0*/  IMAD.WIDE R24, R0, 0x4, R248 ;  /* 0x0000000400187825 */ /* 0x002fc600078e02f8 */
[----:B------:R-:W2:Y:S01]  /*cbc0*/  LDL.LU.64 R248, [R1+0xb8] ;  /* 0x0000b80001f87983 */ /* 0x000ea20000300a00 */
[C---:B------:R-:W-:Y:S02]  /*cbd0*/  IADD3 R5, R29.reuse, -0x56, RZ ;  /* 0xffffffaa1d057810 */ /* 0x040fe40007ffe0ff */
[----:B------:R-:W-:Y:S01]  /*cbe0*/  IADD3 R4, R29, -0x5a, RZ ;  /* 0xffffffa61d047810 */ /* 0x000fe20007ffe0ff */
[----:B------:R1:W-:Y:S01]  /*cbf0*/  STL.64 [R1+0xa0], R24 ;  /* 0x0000a01801007387 */ /* 0x0003e20000100a00 */
[----:B------:R-:W-:Y:S02]  /*cc00*/  ISETP.GE.U32.AND P3, PT, R5, 0x7fffff8b, PT ;  /* 0x7fffff8b0500780c */ /* 0x000fe40003f66070 */
[----:B------:R-:W-:Y:S01]  /*cc10*/  IADD3 R5, R29, -0x5e, RZ ;  /* 0xffffffa21d057810 */ /* 0x000fe20007ffe0ff */
[----:B------:R-:W2:Y:S01]  /*cc20*/  LDL.LU.64 R44, [R1+0xb0] ;  /* 0x0000b000012c7983 */ /* 0x000ea20000300a00 */
[----:B------:R-:W-:Y:S02]  /*cc30*/  ISETP.GE.U32.AND P1, PT, R4, 0x7fffff87, PT ;  /* 0x7fffff870400780c */ /* 0x000fe40003f26070 */
[----:B------:R-:W-:-:S02]  /*cc40*/  ISETP.GE.U32.AND P6, PT, R5, 0x7fffff83, PT ;  /* 0x7fffff830500780c */ /* 0x000fc40003fc6070 */
[C---:B------:R-:W-:Y:S02]  /*cc50*/  IADD3 R4, R29.reuse, -0x43, RZ ;  /* 0xffffffbd1d047810 */ /* 0x040fe40007ffe0ff */
[----:B------:R-:W-:Y:S02]  /*cc60*/  IADD3 R5, R29, -0x47, RZ ;  /* 0xffffffb91d057810 */ /* 0x000fe40007ffe0ff */
[----:B------:R-:W-:Y:S01]  /*cc70*/  ISETP.GE.U32.AND P4, PT, R4, 0x7fffff9e, PT ;  /* 0x7fffff9e0400780c */ /* 0x000fe20003f86070 */
[----:B------:R5:W-:Y:S01]  /*cc80*/  LDGSTS.E [R28+0x5aa00], [R6.64], !P3 ;  /* 0x5aa00000061c7fae */ /* 0x000be2000d921844 */
[----:B------:R-:W-:Y:S01]  /*cc90*/  ISETP.GE.U32.AND P5, PT, R5, 0x7fffff9a, PT ;  /* 0x7fffff9a0500780c */ /* 0x000fe20003fa6070 */
[----:B------:R-:W-:Y:S01]  /*cca0*/  IMAD.SHL.U32 R20, R20, 0x4, RZ ;  /* 0x0000000414147824 */ /* 0x000fe200078e00ff */
[----:B------:R-:W-:Y:S01]  /*ccb0*/  IADD3 R4, R29, -0x4b, RZ ;  /* 0xffffffb51d047810 */ /* 0x000fe20007ffe0ff */
[----:B------:R1:W-:Y:S03]  /*ccc0*/  LDGSTS.E [R28+0x5b200], [R24.64], !P1 ;  /* 0x5b200000181c7fae */ /* 0x0003e6000c921844 */
[----:B------:R-:W-:Y:S01]  /*ccd0*/  ISETP.GE.U32.AND P2, PT, R4, 0x7fffff96, PT ;  /* 0x7fffff960400780c */ /* 0x000fe20003f46070 */
[----:B-----5:R-:W-:Y:S01]  /*cce0*/  IMAD.WIDE R6, R0, 0x4, R32 ;  /* 0x0000000400067825 */ /* 0x020fe200078e0220 */
[----:B------:R-:W-:-:S03]  /*ccf0*/  LOP3.LUT R20, R20, 0x40, RZ, 0x3c, !PT ;  /* 0x0000004014147812 */ /* 0x000fc600078e3cff */
[C---:B------:R-:W-:Y:S01]  /*cd00*/  IMAD.WIDE R16, R0.reuse, 0x4, R16 ;  /* 0x0000000400107825 */ /* 0x040fe200078e0210 */
[----:B------:R3:W-:Y:S04]  /*cd10*/  STL.64 [R1+0x80], R6 ;  /* 0x0000800601007387 */ /* 0x0007e80000100a00 */
[----:B------:R3:W-:Y:S04]  /*cd20*/  LDGSTS.E [R28+0x5ba00], [R6.64], !P6 ;  /* 0x5ba00000061c7fae */ /* 0x0007e8000f121844 */
[----:B-1----:R-:W5:Y:S04]  /*cd30*/  LDL.LU.64 R24, [R1+0xa8] ;  /* 0x0000a80001187983 */ /* 0x002f680000300a00 */
[----:B------:R1:W-:Y:S04]  /*cd40*/  STL.64 [R1+0x158], R16 ;  /* 0x0001581001007387 */ /* 0x0003e80000100a00 */
[----:B------:R-:W5:Y:S04]  /*cd50*/  LDL.LU.64 R32, [R1+0x98] ;  /* 0x0000980001207983 */ /* 0x000f680000300a00 */
[----:B------:R1:W-:Y:S01]  /*cd60*/  LDGSTS.E [R20+0x58400], [R16.64], !P4 ;  /* 0x5840000010147fae */ /* 0x0003e2000e121844 */
[----:B---3--:R-:W-:-:S05]  /*cd70*/  IMAD.WIDE R6, R0, 0x4, R40 ;  /* 0x0000000400067825 */ /* 0x008fca00078e0228 */
[----:B------:R2:W-:Y:S04]  /*cd80*/  STL.64 [R1+0x140], R6 ;  /* 0x0001400601007387 */ /* 0x0005e80000100a00 */
[----:B------:R2:W-:Y:S04]  /*cd90*/  LDGSTS.E [R20+0x58c00], [R6.64], !P5 ;  /* 0x58c0000006147fae */ /* 0x0005e8000e921844 */
[----:B-1----:R-:W3:Y:S01]  /*cda0*/  LDL.LU.64 R16, [R1+0x90] ;  /* 0x0000900001107983 */ /* 0x002ee20000300a00 */
[----:B----4-:R-:W-:-:S05]  /*cdb0*/  IMAD.WIDE R8, R0, 0x4, R8 ;  /* 0x0000000400087825 */ /* 0x010fca00078e0208 */
[----:B------:R1:W-:Y:S04]  /*cdc0*/  STL.64 [R1+0x130], R8 ;  /* 0x0001300801007387 */ /* 0x0003e80000100a00 */
[----:B------:R-:W4:Y:S04]  /*cdd0*/  LDL.LU.64 R40, [R1+0x88] ;  /* 0x0000880001287983 */ /* 0x000f280000300a00 */
[----:B------:R1:W-:Y:S01]  /*cde0*/  LDGSTS.E [R20+0x59400], [R8.64], !P2 ;  /* 0x5940000008147fae */ /* 0x0003e2000d121844 */
[----:B--2---:R-:W-:-:S05]  /*cdf0*/  IMAD.WIDE R6, R0, 0x4, R36 ;  /* 0x0000000400067825 */ /* 0x004fca00078e0224 */
[----:B------:R2:W-:Y:S01]  /*ce00*/  STL.64 [R1+0xc8], R6 ;  /* 0x0000c80601007387 */ /* 0x0005e20000100a00 */
[----:B------:R-:W-:-:S03]  /*ce10*/  IMAD.WIDE R36, R0, 0x4, R248 ;  /* 0x0000000400247825 */ /* 0x000fc600078e02f8 */
[----:B-1----:R-:W4:Y:S04]  /*ce20*/  LDL.LU.64 R8, [R1+0x78] ;  /* 0x0000780001087983 */ /* 0x002f280000300a00 */
[----:B------:R-:W4:Y:S01]  /*ce30*/  LDL.LU.64 R248, [R1+0x70] ;  /* 0x0000700001f87983 */ /* 0x000f220000300a00 */
[C---:B------:R-:W-:Y:S02]  /*ce40*/  IADD3 R5, R29.reuse, -0x4f, RZ ;  /* 0xffffffb11d057810 */ /* 0x040fe40007ffe0ff */
[----:B------:R-:W-:Y:S02]  /*ce50*/  IADD3 R4, R29, -0x53, RZ ;  /* 0xffffffad1d047810 */ /* 0x000fe40007ffe0ff */
[----:B------:R-:W-:Y:S02]  /*ce60*/  ISETP.GE.U32.AND P0, PT, R5, 0x7fffff92, PT ;  /* 0x7fffff920500780c */ /* 0x000fe40003f06070 */
[----:B------:R-:W-:Y:S01]  /*ce70*/  ISETP.GE.U32.AND P3, PT, R4, 0x7fffff8e, PT ;  /* 0x7fffff8e0400780c */ /* 0x000fe20003f66070 */
[----:B------:R1:W-:Y:S01]  /*ce80*/  STL.64 [R1+0x110], R36 ;  /* 0x0001102401007387 */ /* 0x0003e20000100a00 */
[----:B------:R-:W-:-:S09]  /*ce90*/  IADD3 R5, R29, -0x57, RZ ;  /* 0xffffffa91d057810 */ /* 0x000fd20007ffe0ff */
[----:B------:R2:W-:Y:S04]  /*cea0*/  LDGSTS.E [R20+0x59c00], [R6.64], !P0 ;  /* 0x59c0000006147fae */ /* 0x0005e8000c121844 */
[----:B------:R1:W-:Y:S01]  /*ceb0*/  LDGSTS.E [R20+0x5a400], [R36.64], !P3 ;  /* 0x5a40000024147fae */ /* 0x0003e2000d921844 */
[----:B--2---:R-:W-:-:S05]  /*cec0*/  IMAD.WIDE R6, R0, 0x4, R44 ;  /* 0x0000000400067825 */ /* 0x004fca00078e022c */
[----:B------:R2:W-:Y:S04]  /*ced0*/  STL.64 [R1+0x108], R6 ;  /* 0x0001080601007387 */ /* 0x0005e80000100a00 */
[----:B-1----:R-:W4:Y:S01]  /*cee0*/  LDL.LU.64 R36, [R1+0x68] ;  /* 0x0000680001247983 */ /* 0x002f220000300a00 */
[----:B------:R-:W-:Y:S02]  /*cef0*/  ISETP.GE.U32.AND P1, PT, R5, 0x7fffff8a, PT ;  /* 0x7fffff8a0500780c */ /* 0x000fe40003f26070 */
[C---:B------:R-:W-:Y:S02]  /*cf00*/  IADD3 R4, R29.reuse, -0x5b, RZ ;  /* 0xffffffa51d047810 */ /* 0x040fe40007ffe0ff */
[----:B------:R-:W-:Y:S02]  /*cf10*/  IADD3 R5, R29, -0x5f, RZ ;  /* 0xffffffa11d057810 */ /* 0x000fe40007ffe0ff */
[----:B------:R-:W-:-:S02]  /*cf20*/  ISETP.GE.U32.AND P6, PT, R4, 0x7fffff86, PT ;  /* 0x7fffff860400780c */ /* 0x000fc40003fc6070 */
[----:B------:R-:W-:Y:S01]  /*cf30*/  ISETP.GE.U32.AND P4, PT, R5, 0x7fffff82, PT ;  /* 0x7fffff820500780c */ /* 0x000fe20003f86070 */
[----:B-----5:R-:W-:Y:S01]  /*cf40*/  IMAD.WIDE R24, R0, 0x4, R24 ;  /* 0x0000000400187825 */ /* 0x020fe200078e0218 */
[----:B------:R-:W-:-:S03]  /*cf50*/  IADD3 R4, R29, -0x44, RZ ;  /* 0xffffffbc1d047810 */ /* 0x000fc60007ffe0ff */
[----:B------:R2:W-:Y:S01]  /*cf60*/  LDGSTS.E [R20+0x5ac00], [R6.64], !P1 ;  /* 0x5ac0000006147fae */ /* 0x0005e2000c921844 */
[----:B------:R-:W-:-:S03]  /*cf70*/  ISETP.GE.U32.AND P5, PT, R4, 0x7fffff9d, PT ;  /* 0x7fffff9d0400780c */ /* 0x000fc60003fa6070 */
[----:B------:R1:W-:Y:S01]  /*cf80*/  STL.64 [R1+0x100], R24 ;  /* 0x0001001801007387 */ /* 0x0003e20000100a00 */
[----:B------:R-:W-:-:S03]  /*cf90*/  IADD3 R4, R29, -0x4c, RZ ;  /* 0xffffffb41d047810 */ /* 0x000fc60007ffe0ff */
[----:B------:R1:W-:Y:S01]  /*cfa0*/  LDGSTS.E [R20+0x5b400], [R24.64], !P6 ;  /* 0x5b40000018147fae */ /* 0x0003e2000f121844 */
[----:B--2---:R-:W-:-:S03]  /*cfb0*/  IMAD.WIDE R6, R0, 0x4, R32 ;  /* 0x0000000400067825 */ /* 0x004fc600078e0220 */
[----:B------:R-:W2:Y:S04]  /*cfc0*/  LDL.LU.64 R32, [R1+0x50] ;  /* 0x0000500001207983 */ /* 0x000ea80000300a00 */
[----:B------:R4:W-:Y:S04]  /*cfd0*/  STL.64 [R1+0xf8], R6 ;  /* 0x0000f80601007387 */ /* 0x0009e80000100a00 */
[----:B------:R4:W-:Y:S01]  /*cfe0*/  LDGSTS.E [R20+0x5bc00], [R6.64], !P4 ;  /* 0x5bc0000006147fae */ /* 0x0009e2000e121844 */
[----:B------:R-:W-:Y:S02]  /*cff0*/  ISETP.GE.U32.AND P0, PT, R4, 0x7fffff95, PT ;  /* 0x7fffff950400780c */ /* 0x000fe40003f06070 */
[C---:B------:R-:W-:Y:S01]  /*d000*/  IADD3 R4, R29.reuse, -0x54, RZ ;  /* 0xffffffac1d047810 */ /* 0x040fe20007ffe0ff */
[----:B-1----:R-:W5:Y:S01]  /*d010*/  LDL.LU.64 R24, [R1+0x48] ;  /* 0x0000480001187983 */ /* 0x002f620000300a00 */
[----:B------:R-:W-:-:S02]  /*d020*/  IADD3 R5, R29, -0x48, RZ ;  /* 0xffffffb81d057810 */ /* 0x000fc40007ffe0ff */
[----:B------:R-:W-:Y:S02]  /*d030*/  ISETP.GE.U32.AND P1, PT, R4, 0x7fffff8d, PT ;  /* 0x7fffff8d0400780c */ /* 0x000fe40003f26070 */
[----:B------:R-:W-:Y:S02]  /*d040*/  IADD3 R4, R29, -0x5c, RZ ;  /* 0xffffffa41d047810 */ /* 0x000fe40007ffe0ff */
[----:B------:R-:W-:Y:S02]  /*d050*/  ISETP.GE.U32.AND P2, PT, R5, 0x7fffff99, PT ;  /* 0x7fffff990500780c */ /* 0x000fe40003f46070 */
[----:B------:R-:W-:Y:S02]  /*d060*/  ISETP.GE.U32.AND P4, PT, R4, 0x7fffff85, PT ;  /* 0x7fffff850400780c */ /* 0x000fe40003f86070 */
[----:B------:R-:W-:Y:S02]  /*d070*/  LOP3.LUT R4, R21, 0x60, RZ, 0x3c, !PT ;  /* 0x0000006015047812 */ /* 0x000fe400078e3cff */
[----:B------:R-:W-:-:S04]  /*d080*/  IADD3 R5, R29, -0x50, RZ ;  /* 0xffffffb01d057810 */ /* 0x000fc80007ffe0ff */
[----:B------:R-:W-:Y:S02]  /*d090*/  ISETP.GE.U32.AND P3, PT, R5, 0x7fffff91, PT ;  /* 0x7fffff910500780c */ /* 0x000fe40003f66070 */
[----:B------:R-:W-:-:S04]  /*d0a0*/  IADD3 R5, R29, -0x58, RZ ;  /* 0xffffffa81d057810 */ /* 0x000fc80007ffe0ff */
[----:B------:R-:W-:Y:S01]  /*d0b0*/  ISETP.GE.U32.AND P6, PT, R5, 0x7fffff89, PT ;  /* 0x7fffff890500780c */ /* 0x000fe20003fc6070 */
[----:B---3--:R-:W-:-:S04]  /*d0c0*/  IMAD.WIDE R16, R0, 0x4, R16 ;  /* 0x0000000400107825 */ /* 0x008fc800078e0210 */
[----:B----4-:R-:W-:Y:S01]  /*d0d0*/  IMAD.WIDE R6, R0, 0x4, R40 ;  /* 0x0000000400067825 */ /* 0x010fe200078e0228 */
[----:B------:R1:W-:Y:S04]  /*d0e0*/  STL.64 [R1+0x150], R16 ;  /* 0x0001501001007387 */ /* 0x0003e80000100a00 */
[----:B------:R-:W3:Y:S04]  /*d0f0*/  LDL.LU.64 R20, [R1+0x40] ;  /* 0x0000400001147983 */ /* 0x000ee80000300a00 */
[----:B------:R1:W-:Y:S04]  /*d100*/  LDGSTS.E [R4+0x58600], [R16.64], !P5 ;  /* 0x5860000010047fae */ /* 0x0003e8000e921844 */
[----:B------:R4:W-:Y:S01]  /*d110*/  STL.64 [R1+0xf0], R6 ;  /* 0x0000f00601007387 */ /* 0x0009e20000100a00 */
[----:B------:R-:W-:-:S03]  /*d120*/  IADD3 R49, R29, -0x60, RZ ;  /* 0xffffffa01d317810 */ /* 0x000fc60007ffe0ff */
[----:B------:R4:W-:Y:S04]  /*d130*/  LDGSTS.E [R4+0x58e00], [R6.64], !P2 ;  /* 0x58e0000006047fae */ /* 0x0009e8000d121844 */
[----:B-1----:R-:W3:Y:S01]  /*d140*/  LDL.LU.64 R16, [R1+0x30] ;  /* 0x0000300001107983 */ /* 0x002ee20000300a00 */
[----:B------:R-:W-:-:S03]  /*d150*/  IMAD.WIDE R40, R0, 0x4, R248 ;  /* 0x0000000400287825 */ /* 0x000fc600078e02f8 */
[----:B------:R-:W1:Y:S01]  /*d160*/  S2R R249, SR_TID.X ;  /* 0x0000000000f97919 */ /* 0x000e620000002100 */
[----:B------:R-:W-:-:S05]  /*d170*/  IMAD.WIDE R44, R0, 0x4, R8 ;  /* 0x00000004002c7825 */ /* 0x000fca00078e0208 */
[----:B------:R1:W-:Y:S04]  /*d180*/  STL.64 [R1+0xe8], R44 ;  /* 0x0000e82c01007387 */ /* 0x0003e80000100a00 */
[----:B------:R-:W3:Y:S04]  /*d190*/  LDL.LU.64 R8, [R1+0x20] ;  /* 0x0000200001087983 */ /* 0x000ee80000300a00 */
[----:B------:R2:W-:Y:S04]  /*d1a0*/  STL.64 [R1+0xe0], R40 ;  /* 0x0000e02801007387 */ /* 0x0005e80000100a00 */
[----:B------:R-:W3:Y:S04]  /*d1b0*/  LDL.LU.64 R250, [R1+0x10] ;  /* 0x0000100001fa7983 */ /* 0x000ee80000300a00 */
[----:B------:R4:W-:Y:S01]  /*d1c0*/  LDGSTS.E [R4+0x59600], [R44.64], !P0 ;  /* 0x596000002c047fae */ /* 0x0009e2000c121844 */
[----:B-1----:R-:W-:-:S03]  /*d1d0*/  LOP3.LUT R5, R249, 0x1f, RZ, 0xc0, !PT ;  /* 0x0000001ff9057812 */ /* 0x002fc600078ec0ff */
[----:B------:R-:W3:Y:S01]  /*d1e0*/  LDL.LU.64 R248, [R1+0x8] ;  /* 0x0000080001f87983 */ /* 0x000ee20000300a00 */
[----:B------:R-:W-:Y:S02]  /*d1f0*/  ISETP.GE.AND P2, PT, R5, R49, PT ;  /* 0x000000310500720c */ /* 0x000fe40003f46270 */
[----:B------:R-:W-:Y:S01]  /*d200*/  IADD3 R5, R29, -0x65, RZ ;  /* 0xffffff9b1d057810 */ /* 0x000fe20007ffe0ff */
[----:B------:R1:W-:Y:S03]  /*d210*/  LDGSTS.E [R4+0x59e00], [R40.64], !P3 ;  /* 0x59e0000028047fae */ /* 0x0003e6000d921844 */
[----:B------:R-:W-:Y:S01]  /*d220*/  ISETP.GE.U32.AND P3, PT, R5, 0x7fffff7c, PT ;  /* 0x7fffff7c0500780c */ /* 0x000fe20003f66070 */
[----:B----4-:R-:W4:Y:S01]  /*d230*/  LDL.LU.64 R6, [R1] ;  /* 0x0000000001067983 */ /* 0x010f220000300a00 */
[----:B------:R-:W-:Y:S01]  /*d240*/  IADD3 R5, R29, -0x69, RZ ;  /* 0xffffff971d057810 */ /* 0x000fe20007ffe0ff */
[----:B------:R-:W-:-:S05]  /*d250*/  IMAD.WIDE R36, R0, 0x4, R36 ;  /* 0x0000000400247825 */ /* 0x000fca00078e0224 */
[----:B------:R1:W-:Y:S01]  /*d260*/  LDGSTS.E [R4+0x5a600], [R36.64], !P1 ;  /* 0x5a60000024047fae */ /* 0x0003e2000c921844 */
[----:B------:R-:W-:-:S03]  /*d270*/  ISETP.GE.U32.AND P1, PT, R5, 0x7fffff78, PT ;  /* 0x7fffff780500780c */ /* 0x000fc60003f26070 */
[----:B------:R-:W1:Y:S01]  /*d280*/  S2R R5, SR_TID.X ;  /* 0x0000000000057919 */ /* 0x000e620000002100 */
[----:B------:R-:W-:Y:S02]  /*d290*/  IADD3 R28, R29, -0x61, RZ ;  /* 0xffffff9f1d1c7810 */ /* 0x000fe40007ffe0ff */
[----:B------:R-:W-:Y:S02]  /*d2a0*/  ISETP.GE.U32.AND P5, PT, R49, 0x7fffff81, PT ;  /* 0x7fffff813100780c */ /* 0x000fe40003fa6070 */
[----:B------:R-:W4:Y:S01]  /*d2b0*/  LDL.LU R49, [R1+0xfa8] ;  /* 0x000fa80001317983 */ /* 0x000f220000300800 */
[----:B------:R-:W-:-:S03]  /*d2c0*/  ISETP.GE.U32.AND P0, PT, R28, 0x7fffff80, PT ;  /* 0x7fffff801c00780c */ /* 0x000fc60003f06070 */
[----:B------:R-:W4:Y:S01]  /*d2d0*/  LDL.LU.64 R44, [R1+0xfa0] ;  /* 0x000fa000012c7983 */ /* 0x000f220000300a00 */
[----:B--2---:R-:W-:-:S03]  /*d2e0*/  IMAD.WIDE R32, R0, 0x4, R32 ;  /* 0x0000000400207825 */ /* 0x004fc600078e0220 */
[----:B------:R-:W2:Y:S01]  /*d2f0*/  LDL.LU R28, [R1+0xf98] ;  /* 0x000f9800011c7983 */ /* 0x000ea20000300800 */
[----:B-1----:R-:W-:-:S03]  /*d300*/  LOP3.LUT R5, R5, 0x7f, RZ, 0xc0, !PT ;  /* 0x0000007f05057812 */ /* 0x002fc600078ec0ff */
[----:B------:R1:W-:Y:S01]  /*d310*/  LDGSTS.E [R4+0x5ae00], [R32.64], !P6 ;  /* 0x5ae0000020047fae */ /* 0x0003e2000f121844 */
[----:B-----5:R-:W-:-:S03]  /*d320*/  IMAD.WIDE R24, R0, 0x4, R24 ;  /* 0x0000000400187825 */ /* 0x020fc600078e0218 */
[----:B------:R-:W5:Y:S04]  /*d330*/  LDL.LU.64 R40, [R1+0xf90] ;  /* 0x000f900001287983 */ /* 0x000f680000300a00 */
[----:B------:R1:W-:Y:S01]  /*d340*/  LDGSTS.E [R4+0x5b600], [R24.64], !P4 ;  /* 0x5b60000018047fae */ /* 0x0003e2000e121844 */
[----:B------:R-:W-:Y:S01]  /*d350*/  ISETP.NE.U32.AND P4, PT, R252, RZ, PT ;  /* 0x000000fffc00720c */ /* 0x000fe20003f85070 */
[----:B------:R-:W-:Y:S02]  /*d360*/  IMAD.SHL.U32 R252, R5, 0x4, RZ ;  /* 0x0000000405fc7824 */ /* 0x000fe400078e00ff */
[----:B------:R-:W-:Y:S01]  /*d370*/  IMAD.MOV.U32 R5, RZ, RZ, c[0x0][0x18c] ;  /* 0x00006300ff057624 */ /* 0x000fe200078e00ff */
[----:B------:R-:W-:Y:S01]  /*d380*/  IADD3 R29, R29, -0x6d, RZ ;  /* 0xffffff931d1d7810 */ /* 0x000fe20007ffe0ff */
[----:B------:R1:W-:Y:S02]  /*d390*/  STL.64 [R1+0xd8], R36 ;  /* 0x0000d82401007387 */ /* 0x0003e40000100a00 */
[----:B------:R-:W-:Y:S01]  /*d3a0*/  IMAD.SHL.U32 R5, R5, 0x20, RZ ;  /* 0x0000002005057824 */ /* 0x000fe200078e00ff */
[----:B------:R-:W-:-:S02]  /*d3b0*/  LOP3.LUT R252, R252, 0x60, RZ, 0x3c, !PT ;  /* 0x00000060fcfc7812 */ /* 0x000fc400078e3cff */
[----:B------:R-:W-:Y:S01]  /*d3c0*/  ISETP.GE.U32.AND P6, PT, R29, 0x7fffff74, PT ;  /* 0x7fffff741d00780c */ /* 0x000fe20003fc6070 */
[----:B------:R-:W-:Y:S01]  /*d3d0*/  IMAD.WIDE R12, R5, 0x4, R12 ;  /* 0x00000004050c7825 */ /* 0x000fe200078e020c */
[----:B-1----:R-:W2:Y:S04]  /*d3e0*/  LDL.LU.64 R36, [R1+0xf88] ;  /* 0x000f880001247983 */ /* 0x002ea80000300a00 */
[----:B------:R1:W-:Y:S04]  /*d3f0*/  STL.64 [R1+0xd0], R32 ;  /* 0x0000d02001007387 */ /* 0x0003e80000100a00 */
[----:B-1----:R-:W2:Y:S04]  /*d400*/  LDL.LU.64 R32, [R1+0xf80] ;  /* 0x000f800001207983 */ /* 0x002ea80000300a00 */
[----:B------:R1:W-:Y:S04]  /*d410*/  STL.64 [R1+0xc0], R24 ;  /* 0x0000c01801007387 */ /* 0x0003e80000100a00 */
[----:B------:R-:W2:Y:S04]  /*d420*/  LDL.LU R29, [R1+0xf78] ;  /* 0x000f7800011d7983 */ /* 0x000ea80000300800 */
[----:B-1----:R-:W2:Y:S01]  /*d430*/  LDL.LU.64 R24, [R1+0xf70] ;  /* 0x000f700001187983 */ /* 0x002ea20000300a00 */
[----:B---3--:R-:W-:-:S05]  /*d440*/  IMAD.WIDE R20, R0, 0x4, R20 ;  /* 0x0000000400147825 */ /* 0x008fca00078e0214 */
[----:B------:R1:W-:Y:S04]  /*d450*/  STL.64 [R1+0xb8], R20 ;  /* 0x0000b81401007387 */ /* 0x0003e80000100a00 */
[----:B------:R1:W-:Y:S01]  /*d460*/  LDGSTS.E [R252+0x5be00], [R20.64], !P5 ;  /* 0x5be0000014fc7fae */ /* 0x0003e2000e921844 */
[----:B------:R-:W-:-:S03]  /*d470*/  IMAD.MOV.U32 R4, RZ, RZ, 0x1f ;  /* 0x0000001fff047424 */ /* 0x000fc600078e00ff */
[----:B------:R-:W0:Y:S01]  /*d480*/  LDGDEPBAR ;  /* 0x00000000000079af */ /* 0x000e220000000000 */
[----:B------:R-:W-:-:S03]  /*d490*/  IMAD.WIDE R16, R5, 0x4, R16 ;  /* 0x0000000405107825 */ /* 0x000fc600078e0210 */
[----:B-1----:R-:W3:Y:S04]  /*d4a0*/  LDL.LU.64 R20, [R1+0xf68] ;  /* 0x000f680001147983 */ /* 0x002ee80000300a00 */
[----:B------:R1:W-:Y:S04]  /*d4b0*/  STL.64 [R1+0x98], R16 ;  /* 0x0000981001007387 */ /* 0x0003e80000100a00 */
[----:B-1----:R-:W2:Y:S01]  /*d4c0*/  LDL.LU.64 R16, [R1+0xf60] ;  /* 0x000f600001107983 */ /* 0x002ea20000300a00 */
[----:B------:R-:W-:-:S03]  /*d4d0*/  IMAD.WIDE R8, R5, 0x4, R8 ;  /* 0x0000000405087825 */ /* 0x000fc600078e0208 */
[----:B------:R1:W-:Y:S04]  /*d4e0*/  STL.64 [R1+0x90], R12 ;  /* 0x0000900c01007387 */ /* 0x0003e80000100a00 */
[----:B-1----:R-:W2:Y:S01]  /*d4f0*/  LDL.LU.64 R12, [R1+0xf58] ;  /* 0x000f5800010c7983 */ /* 0x002ea20000300a00 */
[----:B------:R-:W-:-:S03]  /*d500*/  IMAD.WIDE R248, R5, 0x4, R248 ;  /* 0x0000000405f87825 */ /* 0x000fc600078e02f8 */
[----:B------:R1:W-:Y:S04]  /*d510*/  STL.64 [R1+0x88], R8 ;  /* 0x0000880801007387 */ /* 0x0003e80000100a00 */
[----:B-1----:R-:W2:Y:S04]  /*d520*/  LDL.LU.64 R8, [R1+0xf50] ;  /* 0x000f500001087983 */ /* 0x002ea80000300a00 */
[----:B------:R1:W-:Y:S04]  /*d530*/  STL.64 [R1+0x50], R248 ;  /* 0x000050f801007387 */ /* 0x0003e80000100a00 */
[----:B-1----:R-:W2:Y:S01]  /*d540*/  LDL.LU.64 R248, [R1+0xf48] ;  /* 0x000f480001f87983 */ /* 0x002ea20000300a00 */
[----:B------:R-:W-:Y:S01]  /*d550*/  IADD3 R4, R4, c[0x0][0x180], RZ ;  /* 0x0000600004047a10 */ /* 0x000fe20007ffe0ff */
[----:B------:R-:W-:-:S03]  /*d560*/  IMAD.WIDE R250, R5, 0x4, R250 ;  /* 0x0000000405fa7825 */ /* 0x000fc600078e02fa */
[----:B------:R-:W-:Y:S01]  /*d570*/  ISETP.GT.AND P5, PT, R4, 0x7f, PT ;  /* 0x0000007f0400780c */ /* 0x000fe20003fa4270 */
[C---:B----4-:R-:W-:Y:S01]  /*d580*/  IMAD.WIDE R6, R5.reuse, 0x4, R6 ;  /* 0x0000000405067825 */ /* 0x050fe200078e0206 */
[----:B------:R-:W-:Y:S04]  /*d590*/  STL.64 [R1+0x70], R250 ;  /* 0x000070fa01007387 */ /* 0x000fe80000100a00 */
[----:B------:R1:W-:Y:S01]  /*d5a0*/  STL.64 [R1+0xf28], R250 ;  /* 0x000f28fa01007387 */ /* 0x0003e20000100a00 */
[----:B--2---:R-:W-:-:S05]  /*d5b0*/  IMAD.WIDE R4, R5, 0x4, R248 ;  /* 0x0000000405047825 */ /* 0x004fca00078e02f8 */
[----:B------:R-:W-:Y:S04]  /*d5c0*/  STL.64 [R1+0x30], R4 ;  /* 0x0000300401007387 */ /* 0x000fe80000100a00 */
[----:B-1----:R-:W2:Y:S04]  /*d5d0*/  LDL.64 R250, [R1+0x30] ;  /* 0x0000300001fa7983 */ /* 0x002ea80000100a00 */
[----:B--2---:R1:W-:Y:S04]  /*d5e0*/  STL.64 [R1+0xf30], R250 ;  /* 0x000f30fa01007387 */ /* 0x0043e80000100a00 */
[----:B-1----:R-:W2:Y:S04]  /*d5f0*/  LDL.64 R250, [R1+0x50] ;  /* 0x0000500001fa7983 */ /* 0x002ea80000100a00 */
[----:B--2---:R1:W-:Y:S04]  /*d600*/  STL.64 [R1+0xf38], R250 ;  /* 0x000f38fa01007387 */ /* 0x0043e80000100a00 */
[----:B-1----:R-:W2:Y:S01]  /*d610*/  LDL.64 R250, [R1+0x88] ;  /* 0x0000880001fa7983 */ /* 0x002ea20000100a00 */
[----:B------:R-:W-:-:S04]  /*d620*/  IMAD.MOV.U32 R5, RZ, RZ, c[0x0][0x18c] ;  /* 0x00006300ff057624 */ /* 0x000fc800078e00ff */
[----:B------:R-:W-:-:S04]  /*d630*/  IMAD.SHL.U32 R249, R5, 0x20, RZ ;  /* 0x0000002005f97824 */ /* 0x000fc800078e00ff */
[----:B------:R-:W-:-:S04]  /*d640*/  IMAD.WIDE R4, R249, 0x4, R246 ;  /* 0x00000004f9047825 */ /* 0x000fc800078e02f6 */
[C---:B------:R-:W-:Y:S02]  /*d650*/  IMAD.WIDE R246, R249.reuse, 0x4, R10 ;  /* 0x00000004f9f67825 */ /* 0x040fe400078e020a */
[----:B------:R-:W1:Y:S02]  /*d660*/  S2R R10, SR_TID.X ;  /* 0x00000000000a7919 */ /* 0x000e640000002100 */
[----:B------:R-:W-:Y:S02]  /*d670*/  IMAD.MOV.U32 R11, RZ, RZ, c[0x0][0x18c] ;  /* 0x00006300ff0b7624 */ /* 0x000fe400078e00ff */
[----:B--2---:R2:W-:Y:S04]  /*d680*/  STL.64 [R1+0xf40], R250 ;  /* 0x000f40fa01007387 */ /* 0x0045e80000100a00 */
[----:B--2---:R-:W2:Y:S01]  /*d690*/  LDL.64 R250, [R1+0x98] ;  /* 0x0000980001fa7983 */ /* 0x004ea20000100a00 */
[----:B------:R-:W-:-:S04]  /*d6a0*/  IMAD.WIDE R8, R249, 0x4, R8 ;  /* 0x00000004f9087825 */ /* 0x000fc800078e0208 */
[----:B------:R-:W-:-:S04]  /*d6b0*/  IMAD.WIDE R248, R249, 0x4, R12 ;  /* 0x00000004f9f87825 */ /* 0x000fc800078e020c */
[----:B------:R-:W-:Y:S01]  /*d6c0*/  IMAD.SHL.U32 R12, R11, 0x20, RZ ;  /* 0x000000200b0c7824 */ /* 0x000fe200078e00ff */
[C---:B-1----:R-:W-:Y:S02]  /*d6d0*/  LOP3.LUT R11, R10.reuse, 0x7f, RZ, 0xc0, !PT ;  /* 0x0000007f0a0b7812 */ /* 0x042fe400078ec0ff */
[----:B------:R-:W-:-:S03]  /*d6e0*/  LOP3.LUT R10, R10, 0x60, RZ, 0xc0, !PT ;  /* 0x000000600a0a7812 */ /* 0x000fc600078ec0ff */
[----:B------:R-:W-:Y:S01]  /*d6f0*/  IMAD.SHL.U32 R11, R11, 0x4, RZ ;  /* 0x000000040b0b7824 */ /* 0x000fe200078e00ff */
[----:B------:R-:W-:Y:S01]  /*d700*/  SHF.R.U32.HI R13, RZ, 0x1, R10 ;  /* 0x00000001ff0d7819 */ /* 0x000fe2000001160a */
[----:B------:R-:W-:Y:S03]  /*d710*/  STL.64 [R1+0x48], R6 ;  /* 0x0000480601007387 */ /* 0x000fe60000100a00 */
[----:B------:R-:W-:Y:S01]  /*d720*/  LOP3.LUT R10, R11, R13, RZ, 0x3c, !PT ;  /* 0x0000000d0b0a7212 */ /* 0x000fe200078e3cff */
[----:B------:R1:W-:Y:S04]  /*d730*/  STL.64 [R1+0x10], R8 ;  /* 0x0000100801007387 */ /* 0x0003e80000100a00 */
[----:B------:R4:W-:Y:S04]  /*d740*/  STL.64 [R1+0x28], R4 ;  /* 0x0000280401007387 */ /* 0x0009e80000100a00 */
[----:B------:R1:W-:Y:S04]  /*d750*/  STL.64 [R1+0x8], R246 ;  /* 0x000008f601007387 */ /* 0x0003e80000100a00 */
[----:B--2---:R2:W-:Y:S04]  /*d760*/  LDGSTS.E [R10+0x20000], [R250.64], P4 ;  /* 0x20000000fa0a7fae */ /* 0x0045e8000a121844 */
[----:B--2---:R-:W2:Y:S04]  /*d770*/  LDL.LU.64 R250, [R1+0xf40] ;  /* 0x000f400001fa7983 */ /* 0x004ea80000300a00 */
[----:B--2---:R2:W-:Y:S04]  /*d780*/  LDGSTS.E [R10+0x20400], [R250.64], P4 ;  /* 0x20400000fa0a7fae */ /* 0x0045e8000a121844 */
[----:B--2---:R-:W2:Y:S04]  /*d790*/  LDL.LU.64 R250, [R1+0xf38] ;  /* 0x000f380001fa7983 */ /* 0x004ea80000300a00 */
[----:B--2---:R2:W-:Y:S04]  /*d7a0*/  LDGSTS.E [R10+0x20800], [R250.64], P4 ;  /* 0x20800000fa0a7fae */ /* 0x0045e8000a121844 */
[----:B--2---:R-:W2:Y:S01]  /*d7b0*/  LDL.LU.64 R250, [R1+0xf30] ;  /* 0x000f300001fa7983 */ /* 0x004ea20000300a00 */
[----:B------:R-:W-:-:S04]  /*d7c0*/  IMAD.WIDE R16, R12, 0x4, R16 ;  /* 0x000000040c107825 */ /* 0x000fc800078e0210 */
[----:B---3--:R-:W-:-:S04]  /*d7d0*/  IMAD.WIDE R20, R12, 0x4, R20 ;  /* 0x000000040c147825 */ /* 0x008fc800078e0214 */
        /* <DEDUP_REMOVED lines=10> */
[C---:B------:R-:W-:Y:S01]  /*d880*/  IMAD.WIDE R64, R12.reuse, 0x4, R64 ;  /* 0x000000040c407825 */ /* 0x040fe200078e0240 */
[----:B--2---:R2:W-:Y:S04]  /*d890*/  LDGSTS.E [R10+0x20c00], [R250.64], P4 ;  /* 0x20c00000fa0a7fae */ /* 0x0045e8000a121844 */
[----:B------:R1:W-:Y:S04]  /*d8a0*/  LDGSTS.E [R10+0x21000], [R8.64], P4 ;  /* 0x21000000080a7fae */ /* 0x0003e8000a121844 */
[----:B------:R3:W-:Y:S04]  /*d8b0*/  LDGSTS.E [R10+0x21400], [R248.64], P4 ;  /* 0x21400000f80a7fae */ /* 0x0007e8000a121844 */
[----:B--2---:R-:W2:Y:S04]  /*d8c0*/  LDL.LU.64 R250, [R1+0xf28] ;  /* 0x000f280001fa7983 */ /* 0x004ea80000300a00 */
[----:B-1----:R-:W5:Y:S04]  /*d8d0*/  LDL.64 R8, [R1+0x90] ;  /* 0x0000900001087983 */ /* 0x002f680000100a00 */
[----:B------:R1:W-:Y:S04]  /*d8e0*/  LDGSTS.E [R10+0x21800], [R16.64], P4 ;  /* 0x21800000100a7fae */ /* 0x0003e8000a121844 */
[----:B------:R1:W-:Y:S04]  /*d8f0*/  LDGSTS.E [R10+0x21c00], [R20.64], P4 ;  /* 0x21c00000140a7fae */ /* 0x0003e8000a121844 */
[----:B------:R1:W-:Y:S04]  /*d900*/  LDGSTS.E [R10+0x22000], [R24.64], P4 ;  /* 0x22000000180a7fae */ /* 0x0003e8000a121844 */
[----:B------:R1:W-:Y:S04]  /*d910*/  LDGSTS.E [R10+0x22400], [R28.64], P4 ;  /* 0x224000001c0a7fae */ /* 0x0003e8000a121844 */
[----:B------:R1:W-:Y:S01]  /*d920*/  LDGSTS.E [R10+0x22800], [R32.64], P4 ;  /* 0x22800000200a7fae */ /* 0x0003e2000a121844 */
[----:B------:R-:W-:-:S03]  /*d930*/  IMAD.WIDE R68, R12, 0x4, R68 ;  /* 0x000000040c447825 */ /* 0x000fc600078e0244 */
        /* <DEDUP_REMOVED lines=83> */
[----:B------:R-:W-:-:S03]  /*de70*/  LOP3.LUT R11, R11, R13, RZ, 0x3c, !PT ;  /* 0x0000000d0b0b7212 */ /* 0x000fc600078e3cff */
[----:B------:R1:W-:Y:S01]  /*de80*/  LDGSTS.E [R10+0x2d400], [R204.64], P4 ;  /* 0x2d400000cc0a7fae */ /* 0x0003e2000a121844 */
[----:B------:R-:W-:-:S03]  /*de90*/  IMAD.WIDE R236, R12, 0x4, R236 ;  /* 0x000000040cec7825 */ /* 0x000fc600078e02ec */
[----:B------:R1:W-:Y:S01]  /*dea0*/  LDGSTS.E [R10+0x2d800], [R208.64], P4 ;  /* 0x2d800000d00a7fae */ /* 0x0003e2000a121844 */
[----:B------:R-:W-:-:S03]  /*deb0*/  IMAD.WIDE R240, R12, 0x4, R240 ;  /* 0x000000040cf07825 */ /* 0x000fc600078e02f0 */
[----:B------:R-:W-:Y:S01]  /*dec0*/  STL.64 [R1+0xeb8], R248 ;  /* 0x000eb8f801007387 */ /* 0x000fe20000100a00 */
[----:B------:R-:W-:-:S03]  /*ded0*/  IMAD.WIDE R244, R12, 0x4, R244 ;  /* 0x000000040cf47825 */ /* 0x000fc600078e02f4 */
[----:B------:R1:W-:Y:S01]  /*dee0*/  LDGSTS.E [R10+0x2dc00], [R212.64], P4 ;  /* 0x2dc00000d40a7fae */ /* 0x0003e2000a121844 */
[----:B------:R-:W-:-:S03]  /*def0*/  LOP3.LUT R11, R11, 0x40, RZ, 0x3c, !PT ;  /* 0x000000400b0b7812 */ /* 0x000fc600078e3cff */
[----:B------:R-:W-:Y:S04]  /*df00*/  STL.64 [R1+0xec0], R16 ;  /* 0x000ec01001007387 */ /* 0x000fe80000100a00 */
[----:B------:R1:W-:Y:S04]  /*df10*/  LDGSTS.E [R10+0x2e000], [R216.64], P4 ;  /* 0x2e000000d80a7fae */ /* 0x0003e8000a121844 */
        /* <DEDUP_REMOVED lines=8> */
[----:B------:R1:W-:Y:S04]  /*dfa0*/  STL.64 [R1+0xee8], R32 ;  /* 0x000ee82001007387 */ /* 0x0003e80000100a00 */
[----:B------:R1:W-:Y:S04]  /*dfb0*/  LDGSTS.E [R10+0x2f400], [R236.64], P4 ;  /* 0x2f400000ec0a7fae */ /* 0x0003e8000a121844 */
[----:B------:R-:W-:Y:S04]  /*dfc0*/  STL [R1+0xef0], R37 ;  /* 0x000ef02501007387 */ /* 0x000fe80000100800 */
[----:B------:R1:W-:Y:S04]  /*dfd0*/  LDGSTS.E [R10+0x2f800], [R240.64], P4 ;  /* 0x2f800000f00a7fae */ /* 0x0003e8000a121844 */
[----:B------:R1:W-:Y:S04]  /*dfe0*/  STL [R1+0xf00], R36 ;  /* 0x000f002401007387 */ /* 0x0003e80000100800 */
[----:B------:R1:W-:Y:S04]  /*dff0*/  LDGSTS.E [R10+0x2fc00], [R244.64], P4 ;  /* 0x2fc00000f40a7fae */ /* 0x0003e8000a121844 */
[----:B------:R-:W-:Y:S04]  /*e000*/  STL.64 [R1+0xef8], R40 ;  /* 0x000ef82801007387 */ /* 0x000fe80000100a00 */
[----:B------:R-:W-:Y:S04]  /*e010*/  STL.64 [R1+0xf08], R44 ;  /* 0x000f082c01007387 */ /* 0x000fe80000100a00 */
[----:B-----5:R5:W-:Y:S04]  /*e020*/  LDGSTS.E [R11+0x20200], [R8.64], P4 ;  /* 0x20200000080b7fae */ /* 0x020be8000a121844 */
[----:B--2---:R2:W-:Y:S04]  /*e030*/  LDGSTS.E [R11+0x20600], [R250.64], P4 ;  /* 0x20600000fa0b7fae */ /* 0x0045e8000a121844 */
[----:B------:R1:W-:Y:S04]  /*e040*/  LDGSTS.E [R11+0x20a00], [R6.64], P4 ;  /* 0x20a00000060b7fae */ /* 0x0003e8000a121844 */
[----:B------:R4:W-:Y:S04]  /*e050*/  LDGSTS.E [R11+0x20e00], [R4.64], P4 ;  /* 0x20e00000040b7fae */ /* 0x0009e8000a121844 */
[----:B--2---:R-:W2:Y:S04]  /*e060*/  LDL.LU.64 R250, [R1+0xf20] ;  /* 0x000f200001fa7983 */ /* 0x004ea80000300a00 */
[----:B-1----:R-:W2:Y:S04]  /*e070*/  LDL.LU.64 R6, [R1+0xf18] ;  /* 0x000f180001067983 */ /* 0x002ea80000300a00 */
[----:B----4-:R-:W4:Y:S04]  /*e080*/  LDL.LU.64 R4, [R1+0xf10] ;  /* 0x000f100001047983 */ /* 0x010f280000300a00 */
[----:B------:R1:W-:Y:S04]  /*e090*/  LDGSTS.E [R11+0x21200], [R246.64], P4 ;  /* 0x21200000f60b7fae */ /* 0x0003e8000a121844 */
[----:B-1----:R-:W2:Y:S04]  /*e0a0*/  LDL.LU.64 R246, [R1+0x170] ;  /* 0x0001700001f67983 */ /* 0x002ea80000300a00 */
[----:B------:R-:W2:Y:S04]  /*e0b0*/  LDL.LU.64 R32, [R1+0x18] ;  /* 0x0000180001207983 */ /* 0x000ea80000300a00 */
[----:B------:R-:W2:Y:S04]  /*e0c0*/  LDL.LU.64 R28, [R1+0x38] ;  /* 0x00003800011c7983 */ /* 0x000ea80000300a00 */
[----:B------:R-:W2:Y:S04]  /*e0d0*/  LDL.LU.64 R16, [R1+0x58] ;  /* 0x0000580001107983 */ /* 0x000ea80000300a00 */
[----:B---3--:R-:W3:Y:S01]  /*e0e0*/  LDL.LU.64 R248, [R1+0x60] ;  /* 0x0000600001f87983 */ /* 0x008ee20000300a00 */
[----:B------:R-:W-:-:S04]  /*e0f0*/  IMAD.WIDE R14, R12, 0x4, R14 ;  /* 0x000000040c0e7825 */ /* 0x000fc800078e020e */
[C---:B------:R-:W-:Y:S01]  /*e100*/  IMAD.WIDE R18, R12.reuse, 0x4, R18 ;  /* 0x000000040c127825 */ /* 0x040fe200078e0212 */
[----:B------:R1:W-:Y:S03]  /*e110*/  LDGSTS.E [R11+0x21600], [R14.64], P4 ;  /* 0x216000000e0b7fae */ /* 0x0003e6000a121844 */
        /* <DEDUP_REMOVED lines=106> */
[----:B-----5:R-:W-:Y:S01]  /*e7c0*/  IMAD.MOV.U32 R9, RZ, RZ, c[0x0][0x180] ;  /* 0x00006000ff097624 */ /* 0x020fe200078e00ff */
[----:B------:R1:W-:Y:S01]  /*e7d0*/  LDGSTS.E [R11+0x2ee00], [R230.64], P4 ;  /* 0x2ee00000e60b7fae */ /* 0x0003e2000a121844 */
[----:B------:R-:W-:-:S04]  /*e7e0*/  IMAD.WIDE R234, R12, 0x4, R234 ;  /* 0x000000040cea7825 */ /* 0x000fc800078e02ea */
[C---:B------:R-:W-:Y:S01]  /*e7f0*/  IMAD.WIDE R238, R12.reuse, 0x4, R238 ;  /* 0x000000040cee7825 */ /* 0x040fe200078e02ee */
[C---:B------:R-:W-:Y:S01]  /*e800*/  IADD3 R8, R9.reuse, -0x71, RZ ;  /* 0xffffff8f09087810 */ /* 0x040fe20007ffe0ff */
[----:B------:R1:W-:Y:S02]  /*e810*/  LDGSTS.E [R11+0x2f200], [R234.64], P4 ;  /* 0x2f200000ea0b7fae */ /* 0x0003e4000a121844 */
[C---:B------:R-:W-:Y:S01]  /*e820*/  IMAD.WIDE R242, R12.reuse, 0x4, R242 ;  /* 0x000000040cf27825 */ /* 0x040fe200078e02f2 */
[----:B------:R-:W-:Y:S01]  /*e830*/  SEL R252, RZ, 0x4, P2 ;  /* 0x00000004fffc7807 */ /* 0x000fe20001000000 */
[----:B------:R1:W-:Y:S02]  /*e840*/  LDGSTS.E [R11+0x2f600], [R238.64], P4 ;  /* 0x2f600000ee0b7fae */ /* 0x0003e4000a121844 */
[----:B------:R-:W-:Y:S01]  /*e850*/  IMAD.WIDE R2, R12, 0x4, R2 ;  /* 0x000000040c027825 */ /* 0x000fe200078e0202 */
[----:B------:R-:W-:Y:S01]  /*e860*/  ISETP.GE.U32.AND P2, PT, R8, 0x7fffff70, PT ;  /* 0x7fffff700800780c */ /* 0x000fe20003f46070 */
[----:B------:R1:W-:Y:S01]  /*e870*/  LDGSTS.E [R11+0x2fa00], [R242.64], P4 ;  /* 0x2fa00000f20b7fae */ /* 0x0003e2000a121844 */
[----:B------:R-:W-:-:S03]  /*e880*/  IADD3 R8, R9, -0x79, RZ ;  /* 0xffffff8709087810 */ /* 0x000fc60007ffe0ff */
[----:B------:R1:W-:Y:S04]  /*e890*/  LDGSTS.E [R11+0x2fe00], [R2.64], P4 ;  /* 0x2fe00000020b7fae */ /* 0x0003e8000a121844 */
[----:B------:R-:W0:Y:S01]  /*e8a0*/  LDGDEPBAR ;  /* 0x00000000000079af */ /* 0x000e220000000000 */
[----:B-1----:R-:W-:-:S03]  /*e8b0*/  IADD3 R11, R9, -0x75, RZ ;  /* 0xffffff8b090b7810 */ /* 0x002fc60007ffe0ff */
[----:B------:R-:W1:Y:S01]  /*e8c0*/  S2R R9, SR_TID.X ;  /* 0x0000000000097919 */ /* 0x000e620000002100 */
[----:B------:R-:W-:-:S03]  /*e8d0*/  SEL R252, R252, RZ, P5 ;  /* 0x000000fffcfc7207 */ /* 0x000fc60002800000 */
[----:B------:R-:W-:Y:S01]  /*e8e0*/  BAR.SYNC.DEFER_BLOCKING 0x0 ;  /* 0x0000000000007b1d */ /* 0x000fe20000010000 */
[----:B------:R-:W-:Y:S02]  /*e8f0*/  ISETP.GE.U32.AND P5, PT, R8, 0x7fffff68, PT ;  /* 0x7fffff680800780c */ /* 0x000fe40003fa6070 */
[----:B------:R-:W-:Y:S01]  /*e900*/  ISETP.GE.U32.AND P4, PT, R11, 0x7fffff6c, PT ;  /* 0x7fffff6c0b00780c */ /* 0x000fe20003f86070 */
[----:B------:R-:W-:Y:S02]  /*e910*/  IMAD.MOV.U32 R24, RZ, RZ, c[0x0][0x180] ;  /* 0x00006000ff187624 */ /* 0x000fe400078e00ff */
[----:B----4-:R-:W-:Y:S01]  /*e920*/  IMAD.WIDE R10, R0, 0x4, R4 ;  /* 0x00000004000a7825 */ /* 0x010fe200078e0204 */
[----:B-1----:R-:W-:-:S03]  /*e930*/  LOP3.LUT R21, R9, 0x7f, RZ, 0xc0, !PT ;  /* 0x0000007f09157812 */ /* 0x002fc600078ec0ff */
[----:B--2---:R-:W-:-:S04]  /*e940*/  IMAD.WIDE R8, R0, 0x4, R246 ;  /* 0x0000000400087825 */ /* 0x004fc800078e02f6 */
[----:B------:R-:W-:Y:S01]  /*e950*/  IMAD.WIDE R36, R0, 0x4, R32 ;  /* 0x0000000400247825 */ /* 0x000fe200078e0220 */
[----:B------:R1:W-:Y:S03]  /*e960*/  STL.64 [R1+0xe58], R8 ;  /* 0x000e580801007387 */ /* 0x0003e60000100a00 */
[----:B------:R-:W-:Y:S01]  /*e970*/  IMAD.SHL.U32 R20, R21, 0x4, RZ ;  /* 0x0000000415147824 */ /* 0x000fe200078e00ff */
[----:B------:R2:W-:Y:S01]  /*e980*/  STL.64 [R1+0xe60], R10 ;  /* 0x000e600a01007387 */ /* 0x0005e20000100a00 */
[----:B------:R-:W-:-:S03]  /*e990*/  IADD3 R13, R24, -0x7d, RZ ;  /* 0xffffff83180d7810 */ /* 0x000fc60007ffe0ff */
[----:B------:R-:W4:Y:S01]  /*e9a0*/  LDL.LU.64 R32, [R1+0x160] ;  /* 0x0001600001207983 */ /* 0x000f220000300a00 */
[----:B------:R-:W-:Y:S01]  /*e9b0*/  IADD3 R12, R24, -0x62, RZ ;  /* 0xffffff9e180c7810 */ /* 0x000fe20007ffe0ff */
[----:B------:R-:W-:Y:S02]  /*e9c0*/  IMAD.WIDE R246, R0, 0x4, R6 ;  /* 0x0000000400f67825 */ /* 0x000fe400078e0206 */
[----:B------:R-:W-:Y:S01]  /*e9d0*/  @!PT LDS RZ, [RZ] ;  /* 0x00000000fffff984 */ /* 0x000fe20000000800 */
[----:B------:R-:W-:Y:S01]  /*e9e0*/  @!PT LDS RZ, [RZ] ;  /* 0x00000000fffff984 */ /* 0x000fe20000000800 */
[----:B------:R-:W-:Y:S01]  /*e9f0*/  @!PT LDS RZ, [RZ] ;  /* 0x00000000fffff984 */ /* 0x000fe20000000800 */
[----:B------:R1:W-:Y:S01]  /*ea00*/  LDGSTS.E [R20+0x5c000], [R8.64], !P0 ;  /* 0x5c00000008147fae */ /* 0x0003e2000c121844 */
[----:B------:R-:W-:-:S03]  /*ea10*/  ISETP.GE.U32.AND P0, PT, R13, 0x7fffff64, PT ;  /* 0x7fffff640d00780c */ /* 0x000fc60003f06070 */
[----:B------:R2:W-:Y:S01]  /*ea20*/  LDGSTS.E [R20+0x5c800], [R10.64], !P3 ;  /* 0x5c8000000a147fae */ /* 0x0005e2000d921844 */
[----:B------:R-:W-:Y:S01]  /*ea30*/  ISETP.GE.U32.AND P3, PT, R12, 0x7fffff7f, PT ;  /* 0x7fffff7f0c00780c */ /* 0x000fe20003f66070 */
[----:B------:R-:W-:Y:S01]  /*ea40*/  IMAD.WIDE R12, R0, 0x4, R250 ;  /* 0x00000004000c7825 */ /* 0x000fe200078e02fa */
[----:B------:R-:W-:Y:S01]  /*ea50*/  IADD3 R4, R24, -0x66, RZ ;  /* 0xffffff9a18047810 */ /* 0x000fe20007ffe0ff */
[----:B------:R5:W-:Y:S04]  /*ea60*/  LDGSTS.E [R20+0x5d000], [R246.64], !P1 ;  /* 0x5d000000f6147fae */ /* 0x000be8000c921844 */
[----:B-1----:R-:W5:Y:S04]  /*ea70*/  LDL.LU.64 R8, [R1+0x148] ;  /* 0x0001480001087983 */ /* 0x002f680000300a00 */
[----:B------:R-:W5:Y:S01]  /*ea80*/  LDL.LU.64 R44, [R1+0x138] ;  /* 0x00013800012c7983 */ /* 0x000f620000300a00 */
[----:B------:R-:W-:-:S03]  /*ea90*/  IMAD.WIDE R250, R0, 0x4, R28 ;  /* 0x0000000400fa7825 */ /* 0x000fc600078e021c */
[----:B------:R1:W-:Y:S04]  /*eaa0*/  STL.64 [R1], R36 ;  /* 0x0000002401007387 */ /* 0x0003e80000100a00 */
[----:B------:R-:W-:Y:S04]  /*eab0*/  STL.64 [R1+0xe68], R246 ;  /* 0x000e68f601007387 */ /* 0x000fe80000100a00 */
[----:B------:R-:W-:Y:S04]  /*eac0*/  STL.64 [R1+0xe70], R12 ;  /* 0x000e700c01007387 */ /* 0x000fe80000100a00 */
[----:B------:R-:W5:Y:S01]  /*ead0*/  LDL.LU.64 R28, [R1+0x128] ;  /* 0x00012800011c7983 */ /* 0x000f620000300a00 */
[----:B------:R-:W-:Y:S01]  /*eae0*/  IMAD.WIDE R6, R0, 0x4, R16 ;  /* 0x0000000400067825 */ /* 0x000fe200078e0210 */
[----:B------:R-:W-:-:S02]  /*eaf0*/  ISETP.GE.U32.AND P1, PT, R4, 0x7fffff7b, PT ;  /* 0x7fffff7b0400780c */ /* 0x000fc40003f26070 */
[----:B------:R-:W-:Y:S01]  /*eb00*/  STL.64 [R1+0xe78], R250 ;  /* 0x000e78fa01007387 */ /* 0x000fe20000100a00 */
[----:B------:R-:W-:-:S03]  /*eb10*/  IADD3 R5, R24, -0x6a, RZ ;  /* 0xffffff9618057810 */ /* 0x000fc60007ffe0ff */
[----:B------:R-:W5:Y:S01]  /*eb20*/  LDL.LU.64 R16, [R1+0x120] ;  /* 0x0001200001107983 */ /* 0x000f620000300a00 */
[----:B------:R-:W-:-:S03]  /*eb30*/  IADD3 R4, R24, -0x6e, RZ ;  /* 0xffffff9218047810 */ /* 0x000fc60007ffe0ff */
[----:B------:R1:W-:Y:S01]  /*eb40*/  LDGSTS.E [R20+0x5d800], [R12.64], !P6 ;  /* 0x5d8000000c147fae */ /* 0x0003e2000f121844 */
[----:B------:R-:W-:-:S03]  /*eb50*/  ISETP.GE.U32.AND P6, PT, R5, 0x7fffff77, PT ;  /* 0x7fffff770500780c */ /* 0x000fc60003fc6070 */
[----:B------:R1:W-:Y:S01]  /*eb60*/  LDGSTS.E [R20+0x5e000], [R36.64], !P2 ;  /* 0x5e00000024147fae */ /* 0x0003e2000d121844 */
[----:B------:R-:W-:Y:S01]  /*eb70*/  ISETP.GE.U32.AND P2, PT, R4, 0x7fffff73, PT ;  /* 0x7fffff730400780c */ /* 0x000fe20003f46070 */
[----:B---3--:R-:W-:Y:S02]  /*eb80*/  IMAD.WIDE R4, R0, 0x4, R248 ;  /* 0x0000000400047825 */ /* 0x008fe400078e02f8 */
[----:B------:R-:W3:Y:S01]  /*eb90*/  LDL.LU.64 R248, [R1+0x118] ;  /* 0x0001180001f87983 */ /* 0x000ee20000300a00 */
[----:B--2---:R-:W-:-:S03]  /*eba0*/  IADD3 R10, R24, -0x72, RZ ;  /* 0xffffff8e180a7810 */ /* 0x004fc60007ffe0ff */
[----:B------:R2:W-:Y:S01]  /*ebb0*/  LDGSTS.E [R20+0x5e800], [R250.64], !P4 ;  /* 0x5e800000fa147fae */ /* 0x0005e2000e121844 */
[----:B------:R-:W-:Y:S02]  /*ebc0*/  ISETP.GE.U32.AND P4, PT, R10, 0x7fffff6f, PT ;  /* 0x7fffff6f0a00780c */ /* 0x000fe40003f86070 */
[C---:B------:R-:W-:Y:S01]  /*ebd0*/  IADD3 R11, R24.reuse, -0x76, RZ ;  /* 0xffffff8a180b7810 */ /* 0x040fe20007ffe0ff */
[----:B------:R1:W-:Y:S01]  /*ebe0*/  LDGSTS.E [R20+0x5f000], [R6.64], !P5 ;  /* 0x5f00000006147fae */ /* 0x0003e2000e921844 */
[----:B------:R-:W-:Y:S02]  /*ebf0*/  IADD3 R10, R24, -0x7a, RZ ;  /* 0xffffff86180a7810 */ /* 0x000fe40007ffe0ff */
[----:B------:R-:W-:Y:S01]  /*ec00*/  ISETP.GE.U32.AND P5, PT, R11, 0x7fffff6b, PT ;  /* 0x7fffff6b0b00780c */ /* 0x000fe20003fa6070 */
[----:B------:R-:W-:Y:S04]  /*ec10*/  STL [R1+0xe84], R6 ;  /* 0x000e840601007387 */ /* 0x000fe80000100800 */
[----:B------:R1:W-:Y:S01]  /*ec20*/  LDGSTS.E [R20+0x5f800], [R4.64], !P0 ;  /* 0x5f80000004147fae */ /* 0x0003e2000c121844 */
[----:B------:R-:W-:-:S03]  /*ec30*/  ISETP.GE.U32.AND P0, PT, R10, 0x7fffff67, PT ;  /* 0x7fffff670a00780c */ /* 0x000fc60003f06070 */
[----:B------:R1:W-:Y:S01]  /*ec40*/  STL [R1+0xe80], R7 ;  /* 0x000e800701007387 */ /* 0x0003e20000100800 */
[----:B------:R-:W-:-:S03]  /*ec50*/  IMAD.SHL.U32 R21, R21, 0x4, RZ ;  /* 0x0000000415157824 */ /* 0x000fc600078e00ff */
[----:B------:R-:W-:Y:S04]  /*ec60*/  STL.64 [R1+0xe88], R4 ;  /* 0x000e880401007387 */ /* 0x000fe80000100a00 */
[----:B------:R-:W2:Y:S01]  /*ec70*/  LDL.LU.64 R40, [R1+0xa0] ;  /* 0x0000a00001287983 */ /* 0x000ea20000300a00 */
[----:B------:R-:W-:Y:S01]  /*ec80*/  LOP3.LUT R25, R21, 0x20, RZ, 0x3c, !PT ;  /* 0x0000002015197812 */ /* 0x000fe200078e3cff */
[----:B----4-:R-:W-:-:S05]  /*ec90*/  IMAD.WIDE R10, R0, 0x4, R32 ;  /* 0x00000004000a7825 */ /* 0x010fca00078e0220 */
[----:B------:R-:W-:Y:S04]  /*eca0*/  STL.64 [R1+0x20], R10 ;  /* 0x0000200a01007387 */ /* 0x000fe80000100a00 */
[----:B-1----:R-:W4:Y:S04]  /*ecb0*/  LDL.LU.64 R36, [R1+0x80] ;  /* 0x0000800001247983 */ /* 0x002f280000300a00 */
[----:B------:R-:W4:Y:S01]  /*ecc0*/  LDL.LU.64 R32, [R1+0x158] ;  /* 0x0001580001207983 */ /* 0x000f220000300a00 */
[----:B-----5:R-:W-:-:S03]  /*ecd0*/  IMAD.WIDE R8, R0, 0x4, R8 ;  /* 0x0000000400087825 */ /* 0x020fc600078e0208 */
[----:B------:R1:W-:Y:S01]  /*ece0*/  LDGSTS.E [R25+0x5c200], [R10.64], !P3 ;  /* 0x5c2000000a197fae */ /* 0x0003e2000d921844 */
[----:B------:R-:W-:-:S03]  /*ecf0*/  IMAD.WIDE R6, R0, 0x4, R44 ;  /* 0x0000000400067825 */ /* 0x000fc600078e022c */
[----:B------:R5:W-:Y:S04]  /*ed00*/  STL.64 [R1+0x40], R8 ;  /* 0x0000400801007387 */ /* 0x000be80000100a00 */
[----:B------:R5:W-:Y:S04]  /*ed10*/  LDGSTS.E [R25+0x5ca00], [R8.64], !P1 ;  /* 0x5ca0000008197fae */ /* 0x000be8000c921844 */
[----:B------:R3:W-:Y:S04]  /*ed20*/  STL.64 [R1+0x38], R6 ;  /* 0x0000380601007387 */ /* 0x0007e80000100a00 */
[----:B------:R3:W-:Y:S01]  /*ed30*/  LDGSTS.E [R25+0x5d200], [R6.64], !P6 ;  /* 0x5d20000006197fae */ /* 0x0007e2000f121844 */
[----:B-----5:R-:W-:-:S03]  /*ed40*/  IMAD.WIDE R8, R0, 0x4, R28 ;  /* 0x0000000400087825 */ /* 0x020fc600078e021c */
[----:B------:R-:W5:Y:S01]  /*ed50*/  LDL.LU.64 R28, [R1+0x140] ;  /* 0x00014000011c7983 */ /* 0x000f620000300a00 */
[----:B-1----:R-:W-:-:S03]  /*ed60*/  IMAD.WIDE R10, R0, 0x4, R16 ;  /* 0x00000004000a7825 */ /* 0x002fc600078e0210 */
[----:B------:R1:W-:Y:S04]  /*ed70*/  STL.64 [R1+0x18], R8 ;  /* 0x0000180801007387 */ /* 0x0003e80000100a00 */
[----:B------:R1:W-:Y:S01]  /*ed80*/  LDGSTS.E [R25+0x5da00], [R8.64], !P2 ;  /* 0x5da0000008197fae */ /* 0x0003e2000d121844 */
[----:B------:R-:W-:-:S03]  /*ed90*/  IADD3 R4, R24, -0x7e, RZ ;  /* 0xffffff8218047810 */ /* 0x000fc60007ffe0ff */
[----:B------:R4:W-:Y:S01]  /*eda0*/  LDGSTS.E [R25+0x5e200], [R10.64], !P4 ;  /* 0x5e2000000a197fae */ /* 0x0009e2000e121844 */
[----:B---3--:R-:W-:-:S03]  /*edb0*/  IMAD.WIDE R6, R0, 0x4, R248 ;  /* 0x0000000400067825 */ /* 0x008fc600078e02f8 */
[----:B-1----:R-:W3:Y:S04]  /*edc0*/  LDL.LU.64 R8, [R1+0x130] ;  /* 0x0001300001087983 */ /* 0x002ee80000300a00 */
[----:B------:R4:W-:Y:S04]  /*edd0*/  STL.64 [R1+0x68], R10 ;  /* 0x0000680a01007387 */ /* 0x0009e80000100a00 */
[----:B------:R-:W3:Y:S04]  /*ede0*/  LDL.LU.64 R16, [R1+0xc8] ;  /* 0x0000c80001107983 */ /* 0x000ee80000300a00 */
[----:B------:R1:W-:Y:S04]  /*edf0*/  STL.64 [R1+0x60], R6 ;  /* 0x0000600601007387 */ /* 0x0003e80000100a00 */
[----:B------:R-:W3:Y:S01]  /*ee00*/  LDL.LU.64 R248, [R1+0x110] ;  /* 0x0001100001f87983 */ /* 0x000ee20000300a00 */
[----:B------:R-:W-:-:S03]  /*ee10*/  ISETP.GE.U32.AND P3, PT, R4, 0x7fffff63, PT ;  /* 0x7fffff630400780c */ /* 0x000fc60003f66070 */
[----:B------:R1:W-:Y:S01]  /*ee20*/  LDGSTS.E [R25+0x5ea00], [R6.64], !P5 ;  /* 0x5ea0000006197fae */ /* 0x0003e2000e921844 */
[----:B--2---:R-:W-:-:S05]  /*ee30*/  IMAD.WIDE R12, R0, 0x4, R40 ;  /* 0x00000004000c7825 */ /* 0x004fca00078e0228 */
[----:B------:R-:W-:Y:S04]  /*ee40*/  STL.64 [R1+0x78], R12 ;  /* 0x0000780c01007387 */ /* 0x000fe80000100a00 */
[----:B------:R-:W2:Y:S01]  /*ee50*/  LDL.LU.64 R44, [R1+0x108] ;  /* 0x00010800012c7983 */ /* 0x000ea20000300a00 */
[----:B------:R-:W-:-:S03]  /*ee60*/  IADD3 R5, R24, -0x63, RZ ;  /* 0xffffff9d18057810 */ /* 0x000fc60007ffe0ff */
[----:B------:R1:W-:Y:S01]  /*ee70*/  LDGSTS.E [R25+0x5f200], [R12.64], !P0 ;  /* 0x5f2000000c197fae */ /* 0x0003e2000c121844 */
[----:B------:R-:W-:Y:S02]  /*ee80*/  ISETP.GE.U32.AND P1, PT, R5, 0x7fffff7e, PT ;  /* 0x7fffff7e0500780c */ /* 0x000fe40003f26070 */
[----:B------:R-:W-:Y:S02]  /*ee90*/  IADD3 R4, R24, -0x67, RZ ;  /* 0xffffff9918047810 */ /* 0x000fe40007ffe0ff */
[----:B------:R-:W-:Y:S02]  /*eea0*/  LOP3.LUT R21, R20, 0x40, RZ, 0x3c, !PT ;  /* 0x0000004014157812 */ /* 0x000fe400078e3cff */
[----:B------:R-:W-:Y:S01]  /*eeb0*/  ISETP.GE.U32.AND P6, PT, R4, 0x7fffff7a, PT ;  /* 0x7fffff7a0400780c */ /* 0x000fe20003fc6070 */
[C---:B----4-:R-:W-:Y:S02]  /*eec0*/  IMAD.WIDE R10, R0.reuse, 0x4, R36 ;  /* 0x00000004000a7825 */ /* 0x050fe400078e0224 */
[----:B------:R-:W4:Y:S02]  /*eed0*/  LDL.LU.64 R36, [R1+0x100] ;  /* 0x0001000001247983 */ /* 0x000f240000300a00 */
[----:B-1----:R-:W-:-:S02]  /*eee0*/  IMAD.WIDE R6, R0, 0x4, R32 ;  /* 0x0000000400067825 */ /* 0x002fc400078e0220 */
[----:B------:R5:W-:Y:S04]  /*eef0*/  STL.64 [R1+0x58], R10 ;  /* 0x0000580a01007387 */ /* 0x000be80000100a00 */
[----:B------:R1:W-:Y:S04]  /*ef00*/  STL.64 [R1+0x80], R6 ;  /* 0x0000800601007387 */ /* 0x0003e80000100a00 */
[----:B------:R-:W4:Y:S04]  /*ef10*/  LDL.LU.64 R40, [R1+0xf8] ;  /* 0x0000f80001287983 */ /* 0x000f280000300a00 */
[----:B------:R5:W-:Y:S04]  /*ef20*/  LDGSTS.E [R25+0x5fa00], [R10.64], !P3 ;  /* 0x5fa000000a197fae */ /* 0x000be8000d921844 */
[----:B------:R-:W4:Y:S04]  /*ef30*/  LDL.LU.64 R32, [R1+0x150] ;  /* 0x0001500001207983 */ /* 0x000f280000300a00 */
[----:B------:R1:W-:Y:S01]  /*ef40*/  LDGSTS.E [R21+0x5c400], [R6.64], !P1 ;  /* 0x5c40000006157fae */ /* 0x0003e2000c921844 */
[----:B-----5:R-:W-:-:S03]  /*ef50*/  IMAD.WIDE R10, R0, 0x4, R28 ;  /* 0x00000004000a7825 */ /* 0x020fc600078e021c */
[----:B------:R-:W5:Y:S04]  /*ef60*/  LDL.LU.64 R28, [R1+0xf0] ;  /* 0x0000f000011c7983 */ /* 0x000f680000300a00 */
[----:B------:R1:W-:Y:S04]  /*ef70*/  STL.64 [R1+0xb0], R10 ;  /* 0x0000b00a01007387 */ /* 0x0003e80000100a00 */
[----:B------:R1:W-:Y:S01]  /*ef80*/  LDGSTS.E [R21+0x5cc00], [R10.64], !P6 ;  /* 0x5cc000000a157fae */ /* 0x0003e2000f121844 */
[----:B---3--:R-:W-:-:S04]  /*ef90*/  IMAD.WIDE R8, R0, 0x4, R8 ;  /* 0x0000000400087825 */ /* 0x008fc800078e0208 */
[C---:B-1----:R-:W-:Y:S01]  /*efa0*/  IMAD.WIDE R6, R0.reuse, 0x4, R16 ;  /* 0x0000000400067825 */ /* 0x042fe200078e0210 */
[----:B------:R2:W-:Y:S04]  /*efb0*/  STL.64 [R1+0xa8], R8 ;  /* 0x0000a80801007387 */ /* 0x0005e80000100a00 */
[----:B------:R4:W-:Y:S04]  /*efc0*/  STL.64 [R1+0xc8], R6 ;  /* 0x0000c80601007387 */ /* 0x0009e80000100a00 */
[----:B------:R-:W3:Y:S01]  /*efd0*/  LDL.LU.64 R16, [R1+0xe8] ;  /* 0x0000e80001107983 */ /* 0x000ee20000300a00 */
[----:B------:R-:W-:-:S03]  /*efe0*/  IMAD.WIDE R10, R0, 0x4, R248 ;  /* 0x00000004000a7825 */ /* 0x000fc600078e02f8 */
[----:B------:R-:W3:Y:S01]  /*eff0*/  LDL.LU.64 R248, [R1+0xe0] ;  /* 0x0000e00001f87983 */ /* 0x000ee20000300a00 */
[C---:B------:R-:W-:Y:S02]  /*f000*/  IADD3 R4, R24.reuse, -0x6b, RZ ;  /* 0xffffff9518047810 */ /* 0x040fe40007ffe0ff */
[----:B------:R-:W-:Y:S02]  /*f010*/  IADD3 R5, R24, -0x6f, RZ ;  /* 0xffffff9118057810 */ /* 0x000fe40007ffe0ff */
[----:B------:R-:W-:Y:S02]  /*f020*/  ISETP.GE.U32.AND P2, PT, R4, 0x7fffff76, PT ;  /* 0x7fffff760400780c */ /* 0x000fe40003f46070 */
[----:B------:R-:W-:Y:S02]  /*f030*/  IADD3 R4, R24, -0x73, RZ ;  /* 0xffffff8d18047810 */ /* 0x000fe40007ffe0ff */
[----:B------:R-:W-:Y:S02]  /*f040*/  ISETP.GE.U32.AND P4, PT, R5, 0x7fffff72, PT ;  /* 0x7fffff720500780c */ /* 0x000fe40003f86070 */
[----:B------:R-:W-:-:S02]  /*f050*/  ISETP.GE.U32.AND P5, PT, R4, 0x7fffff6e, PT ;  /* 0x7fffff6e0400780c */ /* 0x000fc40003fa6070 */
[C---:B------:R-:W-:Y:S02]  /*f060*/  IADD3 R4, R24.reuse, -0x77, RZ ;  /* 0xffffff8918047810 */ /* 0x040fe40007ffe0ff */
[----:B------:R-:W-:Y:S02]  /*f070*/  IADD3 R5, R24, -0x7b, RZ ;  /* 0xffffff8518057810 */ /* 0x000fe40007ffe0ff */
[----:B------:R-:W-:Y:S01]  /*f080*/  ISETP.GE.U32.AND P0, PT, R4, 0x7fffff6a, PT ;  /* 0x7fffff6a0400780c */ /* 0x000fe20003f06070 */
[----:B------:R2:W-:Y:S01]  /*f090*/  LDGSTS.E [R21+0x5d400], [R8.64], !P2 ;  /* 0x5d40000008157fae */ /* 0x0005e2000d121844 */
[----:B------:R-:W-:-:S03]  /*f0a0*/  ISETP.GE.U32.AND P3, PT, R5, 0x7fffff66, PT ;  /* 0x7fffff660500780c */ /* 0x000fc60003f66070 */
[----:B------:R4:W-:Y:S04]  /*f0b0*/  LDGSTS.E [R21+0x5dc00], [R6.64], !P4 ;  /* 0x5dc0000006157fae */ /* 0x0009e8000e121844 */
[----:B------:R1:W-:Y:S01]  /*f0c0*/  STL.64 [R1+0xa0], R10 ;  /* 0x0000a00a01007387 */ /* 0x0003e20000100a00 */
[----:B--2---:R-:W-:-:S03]  /*f0d0*/  IMAD.WIDE R8, R0, 0x4, R44 ;  /* 0x0000000400087825 */ /* 0x004fc600078e022c */
[----:B------:R1:W-:Y:S04]  /*f0e0*/  LDGSTS.E [R21+0x5e400], [R10.64], !P5 ;  /* 0x5e4000000a157fae */ /* 0x0003e8000e921844 */
[----:B------:R2:W-:Y:S04]  /*f0f0*/  STL.64 [R1+0x108], R8 ;  /* 0x0001080801007387 */ /* 0x0005e80000100a00 */
[----:B------:R2:W-:Y:S01]  /*f100*/  LDGSTS.E [R21+0x5ec00], [R8.64], !P0 ;  /* 0x5ec0000008157fae */ /* 0x0005e2000c121844 */
[----:B------:R-:W-:-:S04]  /*f110*/  IADD3 R4, R24, -0x7f, RZ ;  /* 0xffffff8118047810 */ /* 0x000fc80007ffe0ff */
[----:B------:R-:W-:Y:S02]  /*f120*/  ISETP.GE.U32.AND P1, PT, R4, 0x7fffff62, PT ;  /* 0x7fffff620400780c */ /* 0x000fe40003f26070 */
[----:B------:R-:W-:-:S04]  /*f130*/  IADD3 R4, R24, -0x64, RZ ;  /* 0xffffff9c18047810 */ /* 0x000fc80007ffe0ff */
[----:B------:R-:W-:Y:S02]  /*f140*/  ISETP.GE.U32.AND P6, PT, R4, 0x7fffff7d, PT ;  /* 0x7fffff7d0400780c */ /* 0x000fe40003fc6070 */
[----:B------:R-:W-:-:S04]  /*f150*/  IADD3 R4, R24, -0x6c, RZ ;  /* 0xffffff9418047810 */ /* 0x000fc80007ffe0ff */
[----:B------:R-:W-:Y:S02]  /*f160*/  ISETP.GE.U32.AND P4, PT, R4, 0x7fffff75, PT ;  /* 0x7fffff750400780c */ /* 0x000fe40003f86070 */
[C---:B------:R-:W-:Y:S02]  /*f170*/  IADD3 R4, R24.reuse, -0x70, RZ ;  /* 0xffffff9018047810 */ /* 0x040fe40007ffe0ff */
[----:B------:R-:W-:Y:S02]  /*f180*/  IADD3 R5, R24, -0x68, RZ ;  /* 0xffffff9818057810 */ /* 0x000fe40007ffe0ff */
[----:B------:R-:W-:Y:S02]  /*f190*/  ISETP.GE.U32.AND P5, PT, R4, 0x7fffff71, PT ;  /* 0x7fffff710400780c */ /* 0x000fe40003fa6070 */
[----:B------:R-:W-:Y:S02]  /*f1a0*/  IADD3 R4, R24, -0x78, RZ ;  /* 0xffffff8818047810 */ /* 0x000fe40007ffe0ff */
[----:B------:R-:W-:-:S02]  /*f1b0*/  LOP3.LUT R25, R20, 0x60, RZ, 0x3c, !PT ;  /* 0x0000006014197812 */ /* 0x000fc400078e3cff */
[----:B------:R-:W-:Y:S02]  /*f1c0*/  ISETP.GE.U32.AND P2, PT, R5, 0x7fffff79, PT ;  /* 0x7fffff790500780c */ /* 0x000fe40003f46070 */
[----:B------:R-:W-:-:S04]  /*f1d0*/  IADD3 R5, R24, -0x74, RZ ;  /* 0xffffff8c18057810 */ /* 0x000fc80007ffe0ff */
[----:B------:R-:W-:Y:S02]  /*f1e0*/  ISETP.GE.U32.AND P0, PT, R5, 0x7fffff6d, PT ;  /* 0x7fffff6d0500780c */ /* 0x000fe40003f06070 */
[----:B------:R-:W-:Y:S01]  /*f1f0*/  IADD3 R5, R24, -0x81, RZ ;  /* 0xffffff7f18057810 */ /* 0x000fe20007ffe0ff */
[----:B----4-:R-:W-:-:S05]  /*f200*/  IMAD.WIDE R6, R0, 0x4, R36 ;  /* 0x0000000400067825 */ /* 0x010fca00078e0224 */
[----:B------:R5:W-:Y:S04]  /*f210*/  STL.64 [R1+0x100], R6 ;  /* 0x0001000601007387 */ /* 0x000be80000100a00 */
[----:B------:R-:W4:Y:S01]  /*f220*/  LDL.LU.64 R36, [R1+0xd8] ;  /* 0x0000d80001247983 */ /* 0x000f220000300a00 */
[----:B-1----:R-:W-:-:S03]  /*f230*/  IMAD.WIDE R10, R0, 0x4, R40 ;  /* 0x00000004000a7825 */ /* 0x002fc600078e0228 */
[----:B------:R5:W-:Y:S01]  /*f240*/  LDGSTS.E [R21+0x5f400], [R6.64], !P3 ;  /* 0x5f40000006157fae */ /* 0x000be2000d921844 */
[----:B--2---:R-:W-:-:S03]  /*f250*/  IMAD.WIDE R8, R0, 0x4, R32 ;  /* 0x0000000400087825 */ /* 0x004fc600078e0220 */
[----:B------:R3:W-:Y:S04]  /*f260*/  STL.64 [R1+0xf8], R10 ;  /* 0x0000f80a01007387 */ /* 0x0007e80000100a00 */
[----:B------:R-:W-:Y:S04]  /*f270*/  STL.64 [R1+0x110], R8 ;  /* 0x0001100801007387 */ /* 0x000fe80000100a00 */
[----:B------:R-:W2:Y:S01]  /*f280*/  LDL.LU.64 R40, [R1+0xd0] ;  /* 0x0000d00001287983 */ /* 0x000ea20000300a00 */
[----:B-----5:R-:W-:-:S03]  /*f290*/  IMAD.WIDE R6, R0, 0x4, R28 ;  /* 0x0000000400067825 */ /* 0x020fc600078e021c */
[----:B------:R1:W-:Y:S04]  /*f2a0*/  LDGSTS.E [R21+0x5fc00], [R10.64], !P1 ;  /* 0x5fc000000a157fae */ /* 0x0003e8000c921844 */
[----:B------:R5:W-:Y:S04]  /*f2b0*/  STL.64 [R1+0xf0], R6 ;  /* 0x0000f00601007387 */ /* 0x000be80000100a00 */
[----:B------:R-:W2:Y:S04]  /*f2c0*/  LDL.LU.64 R32, [R1+0xc0] ;  /* 0x0000c00001207983 */ /* 0x000ea80000300a00 */
[----:B------:R-:W2:Y:S01]  /*f2d0*/  LDL.LU.64 R28, [R1+0xb8] ;  /* 0x0000b800011c7983 */ /* 0x000ea20000300a00 */
[----:B------:R-:W-:-:S03]  /*f2e0*/  ISETP.GE.U32.AND P3, PT, R4, 0x7fffff69, PT ;  /* 0x7fffff690400780c */ /* 0x000fc60003f66070 */
[----:B-1----:R-:W2:Y:S01]  /*f2f0*/  LDL.LU.64 R20, [R1+0x98] ;  /* 0x0000980001147983 */ /* 0x002ea20000300a00 */
[----:B------:R-:W-:-:S03]  /*f300*/  IADD3 R4, R24, -0x7c, RZ ;  /* 0xffffff8418047810 */ /* 0x000fc60007ffe0ff */
[----:B------:R1:W-:Y:S01]  /*f310*/  LDGSTS.E [R25+0x5c600], [R8.64], !P6 ;  /* 0x5c60000008197fae */ /* 0x0003e2000f121844 */
[----:B------:R-:W-:Y:S01]  /*f320*/  ISETP.GE.U32.AND P1, PT, R4, 0x7fffff65, PT ;  /* 0x7fffff650400780c */ /* 0x000fe20003f26070 */
[C---:B---3--:R-:W-:Y:S02]  /*f330*/  IMAD.WIDE R10, R0.reuse, 0x4, R16 ;  /* 0x00000004000a7825 */ /* 0x048fe400078e0210 */
[----:B------:R5:W-:Y:S02]  /*f340*/  LDGSTS.E [R25+0x5ce00], [R6.64], !P2 ;  /* 0x5ce0000006197fae */ /* 0x000be4000d121844 */
[----:B------:R-:W-:Y:S02]  /*f350*/  IMAD.WIDE R44, R0, 0x4, R248 ;  /* 0x00000004002c7825 */ /* 0x000fe400078e02f8 */
[----:B------:R3:W-:Y:S04]  /*f360*/  STL.64 [R1+0xe8], R10 ;  /* 0x0000e80a01007387 */ /* 0x0007e80000100a00 */
[----:B------:R-:W2:Y:S04]  /*f370*/  LDL.LU.64 R250, [R1+0x90] ;  /* 0x0000900001fa7983 */ /* 0x000ea80000300a00 */
[----:B------:R-:W2:Y:S04]  /*f380*/  LDL.LU.64 R16, [R1+0x88] ;  /* 0x0000880001107983 */ /* 0x000ea80000300a00 */
[----:B------:R1:W-:Y:S04]  /*f390*/  STL.64 [R1+0xe0], R44 ;  /* 0x0000e02c01007387 */ /* 0x0003e80000100a00 */
[----:B------:R-:W2:Y:S01]  /*f3a0*/  LDL.LU.64 R12, [R1+0x70] ;  /* 0x00007000010c7983 */ /* 0x000ea20000300a00 */
[----:B------:R-:W-:-:S03]  /*f3b0*/  IADD3 R4, R24, -0x85, RZ ;  /* 0xffffff7b18047810 */ /* 0x000fc60007ffe0ff */
[----:B------:R-:W2:Y:S01]  /*f3c0*/  LDL.LU.64 R248, [R1+0x50] ;  /* 0x0000500001f87983 */ /* 0x000ea20000300a00 */
[----:B------:R-:W-:Y:S02]  /*f3d0*/  ISETP.GE.U32.AND P6, PT, R5, 0x7fffff60, PT ;  /* 0x7fffff600500780c */ /* 0x000fe40003fc6070 */
[----:B------:R-:W-:Y:S01]  /*f3e0*/  ISETP.GE.U32.AND P2, PT, R4, 0x7fffff5c, PT ;  /* 0x7fffff5c0400780c */ /* 0x000fe20003f46070 */
[----:B------:R-:W2:Y:S04]  /*f3f0*/  LDL.LU.64 R246, [R1+0x48] ;  /* 0x0000480001f67983 */ /* 0x000ea80000300a00 */
[----:B------:R-:W2:Y:S01]  /*f400*/  LDL.LU.64 R4, [R1+0x30] ;  /* 0x0000300001047983 */ /* 0x000ea20000300a00 */
[C---:B-----5:R-:W-:Y:S02]  /*f410*/  IADD3 R6, R24.reuse, -0x80, RZ ;  /* 0xffffff8018067810 */ /* 0x060fe40007ffe0ff */
[C---:B-1----:R-:W-:Y:S01]  /*f420*/  IADD3 R9, R24.reuse, -0x89, RZ ;  /* 0xffffff7718097810 */ /* 0x042fe20007ffe0ff */
[----:B------:R3:W-:Y:S01]  /*f430*/  LDGSTS.E [R25+0x5d600], [R10.64], !P4 ;  /* 0x5d6000000a197fae */ /* 0x0007e2000e121844 */
[----:B------:R-:W-:-:S02]  /*f440*/  IADD3 R8, R24, -0x8d, RZ ;  /* 0xffffff7318087810 */ /* 0x000fc40007ffe0ff */
[----:B------:R-:W-:Y:S01]  /*f450*/  ISETP.GE.U32.AND P4, PT, R6, 0x7fffff61, PT ;  /* 0x7fffff610600780c */ /* 0x000fe20003f86070 */
[----:B------:R1:W-:Y:S01]  /*f460*/  LDGSTS.E [R25+0x5de00], [R44.64], !P5 ;  /* 0x5de000002c197fae */ /* 0x0003e2000e921844 */
[----:B------:R-:W-:Y:S01]  /*f470*/  ISETP.GE.U32.AND P5, PT, R9, 0x7fffff58, PT ;  /* 0x7fffff580900780c */ /* 0x000fe20003fa6070 */
[----:B----4-:R-:W-:-:S05]  /*f480*/  IMAD.WIDE R36, R0, 0x4, R36 ;  /* 0x0000000400247825 */ /* 0x010fca00078e0224 */
[----:B------:R4:W-:Y:S04]  /*f490*/  STL.64 [R1+0xd8], R36 ;  /* 0x0000d82401007387 */ /* 0x0009e80000100a00 */
[----:B---3--:R-:W3:Y:S04]  /*f4a0*/  LDL.LU.64 R10, [R1+0x28] ;  /* 0x00002800010a7983 */ /* 0x008ee80000300a00 */
[----:B------:R-:W5:Y:S04]  /*f4b0*/  LDL.LU.64 R6, [R1+0x10] ;  /* 0x0000100001067983 */ /* 0x000f680000300a00 */
[----:B------:R4:W-:Y:S01]  /*f4c0*/  LDGSTS.E [R25+0x5e600], [R36.64], !P0 ;  /* 0x5e60000024197fae */ /* 0x0009e2000c121844 */
[----:B--2---:R-:W-:-:S03]  /*f4d0*/  IMAD.WIDE R40, R0, 0x4, R40 ;  /* 0x0000000400287825 */ /* 0x004fc600078e0228 */
[----:B-1----:R-:W2:Y:S01]  /*f4e0*/  LDL.LU.64 R44, [R1+0xf08] ;  /* 0x000f0800012c7983 */ /* 0x002ea20000300a00 */
[----:B------:R-:W-:-:S03]  /*f4f0*/  ISETP.GE.U32.AND P0, PT, R8, 0x7fffff54, PT ;  /* 0x7fffff540800780c */ /* 0x000fc60003f06070 */
[----:B------:R1:W-:Y:S01]  /*f500*/  LDGSTS.E [R25+0x5ee00], [R40.64], !P3 ;  /* 0x5ee0000028197fae */ /* 0x0003e2000d921844 */
[----:B----4-:R-:W-:-:S03]  /*f510*/  IADD3 R37, R24, -0x91, RZ ;  /* 0xffffff6f18257810 */ /* 0x010fc60007ffe0ff */
[----:B------:R-:W4:Y:S01]  /*f520*/  LDL.LU R36, [R1+0xf00] ;  /* 0x000f000001247983 */ /* 0x000f220000300800 */
[----:B------:R-:W-:Y:S01]  /*f530*/  IMAD.WIDE R32, R0, 0x4, R32 ;  /* 0x0000000400207825 */ /* 0x000fe200078e0220 */
[----:B------:R-:W-:Y:S02]  /*f540*/  IADD3 R24, R24, -0x95, RZ ;  /* 0xffffff6b18187810 */ /* 0x000fe40007ffe0ff */
[----:B------:R-:W4:Y:S01]  /*f550*/  LDL.LU.64 R8, [R1+0x8] ;  /* 0x0000080001087983 */ /* 0x000f220000300a00 */
[----:B------:R-:W-:-:S03]  /*f560*/  IMAD.WIDE R28, R0, 0x4, R28 ;  /* 0x00000004001c7825 */ /* 0x000fc600078e021c */
[----:B------:R1:W-:Y:S01]  /*f570*/  STL.64 [R1+0xd0], R40 ;  /* 0x0000d02801007387 */ /* 0x0003e20000100a00 */
[----:B------:R-:W-:-:S03]  /*f580*/  ISETP.GE.U32.AND P3, PT, R37, 0x7fffff50, PT ;  /* 0x7fffff502500780c */ /* 0x000fc60003f66070 */
[----:B------:R1:W-:Y:S01]  /*f590*/  LDGSTS.E [R25+0x5f600], [R32.64], !P1 ;  /* 0x5f60000020197fae */ /* 0x0003e2000c921844 */
[----:B------:R-:W-:-:S03]  /*f5a0*/  ISETP.GE.U32.AND P1, PT, R24, 0x7fffff4c, PT ;  /* 0x7fffff4c1800780c */ /* 0x000fc60003f26070 */
[----:B------:R1:W-:Y:S04]  /*f5b0*/  LDGSTS.E [R25+0x5fe00], [R28.64], !P4 ;  /* 0x5fe000001c197fae */ /* 0x0003e8000e121844 */
[----:B-1----:R-:W4:Y:S04]  /*f5c0*/  LDL.LU.64 R40, [R1+0xef8] ;  /* 0x000ef80001287983 */ /* 0x002f280000300a00 */
[----:B------:R1:W-:Y:S04]  /*f5d0*/  STL.64 [R1+0xc0], R32 ;  /* 0x0000c02001007387 */ /* 0x0003e80000100a00 */
[----:B------:R-:W4:Y:S01]  /*f5e0*/  LDL.LU R37, [R1+0xef0] ;  /* 0x000ef00001257983 */ /* 0x000f220000300800 */
[----:B------:R-:W-:-:S03]  /*f5f0*/  ISETP.NE.U32.AND P4, PT, R252, RZ, PT ;  /* 0x000000fffc00720c */ /* 0x000fc60003f85070 */
[----:B------:R-:W0:Y:S04]  /*f600*/  LDGDEPBAR ;  /* 0x00000000000079af */ /* 0x000e280000000000 */
[----:B-1----:R-:W4:Y:S04]  /*f610*/  LDL.LU.64 R32, [R1+0xee8] ;  /* 0x000ee80001207983 */ /* 0x002f280000300a00 */
[----:B------:R1:W-:Y:S04]  /*f620*/  STL.64 [R1+0xb8], R28 ;  /* 0x0000b81c01007387 */ /* 0x0003e80000100a00 */
[----:B------:R-:W4:Y:S04]  /*f630*/  LDL.LU R24, [R1+0xee0] ;  /* 0x000ee00001187983 */ /* 0x000f280000300800 */
[----:B-1----:R-:W4:Y:S04]  /*f640*/  LDL.LU.64 R28, [R1+0xed8] ;  /* 0x000ed800011c7983 */ /* 0x002f280000300a00 */
[----:B------:R-:W4:Y:S04]  /*f650*/  LDL.LU R25, [R1+0xed0] ;  /* 0x000ed00001197983 */ /* 0x000f280000300800 */
[----:B------:R1:W-:Y:S02]  /*f660*/  STL [R1+0xeb0], R0 ;  /* 0x000eb00001007387 */ /* 0x0003e40000100800 */
[----:B-1----:R-:W-:-:S04]  /*f670*/  IMAD.MOV.U32 R0, RZ, RZ, c[0x0][0x18c] ;  /* 0x00006300ff007624 */ /* 0x002fc800078e00ff */
[----:B------:R-:W-:-:S04]  /*f680*/  IMAD.SHL.U32 R0, R0, 0x20, RZ ;  /* 0x0000002000007824 */ /* 0x000fc800078e00ff */
[----:B------:R-:W-:-:S04]  /*f690*/  IMAD.WIDE R20, R0, 0x4, R20 ;  /* 0x0000000400147825 */ /* 0x000fc800078e0214 */
[C---:B------:R-:W-:Y:S01]  /*f6a0*/  IMAD.WIDE R16, R0.reuse, 0x4, R16 ;  /* 0x0000000400107825 */ /* 0x040fe200078e0210 */
[----:B------:R1:W-:Y:S03]  /*f6b0*/  STL.64 [R1+0x98], R20 ;  /* 0x0000981401007387 */ /* 0x0003e60000100a00 */
[----:B------:R-:W-:-:S04]  /*f6c0*/  IMAD.WIDE R248, R0, 0x4, R248 ;  /* 0x0000000400f87825 */ /* 0x000fc800078e02f8 */
[C---:B------:R-:W-:Y:S01]  /*f6d0*/  IMAD.WIDE R250, R0.reuse, 0x4, R250 ;  /* 0x0000000400fa7825 */ /* 0x040fe200078e02fa */
[----:B-1----:R-:W4:Y:S04]  /*f6e0*/  LDL.LU.64 R20, [R1+0xec8] ;  /* 0x000ec80001147983 */ /* 0x002f280000300a00 */
[----:B------:R1:W-:Y:S01]  /*f6f0*/  STL.64 [R1+0x88], R16 ;  /* 0x0000881001007387 */ /* 0x0003e20000100a00 */
[----:B------:R-:W-:-:S04]  /*f700*/  IMAD.WIDE R12, R0, 0x4, R12 ;  /* 0x00000004000c7825 */ /* 0x000fc800078e020c */
[C---:B------:R-:W-:Y:S01]  /*f710*/  IMAD.WIDE R246, R0.reuse, 0x4, R246 ;  /* 0x0000000400f67825 */ /* 0x040fe200078e02f6 */
[----:B-1----:R-:W4:Y:S04]  /*f720*/  LDL.LU.64 R16, [R1+0xec0] ;  /* 0x000ec00001107983 */ /* 0x002f280000300a00 */
[----:B------:R1:W-:Y:S04]  /*f730*/  STL.64 [R1+0x50], R248 ;  /* 0x000050f801007387 */ /* 0x0003e80000100a00 */
[----:B-1----:R-:W4:Y:S04]  /*f740*/  LDL.LU.64 R248, [R1+0xeb8] ;  /* 0x000eb80001f87983 */ /* 0x002f280000300a00 */
[----:B------:R-:W-:Y:S04]  /*f750*/  STL.64 [R1+0x90], R250 ;  /* 0x000090fa01007387 */ /* 0x000fe80000100a00 */
[----:B------:R1:W-:Y:S04]  /*f760*/  STL.64 [R1+0xe90], R250 ;  /* 0x000e90fa01007387 */ /* 0x0003e80000100a00 */
[----:B------:R-:W-:Y:S04]  /*f770*/  STL.64 [R1+0x70], R12 ;  /* 0x0000700c01007387 */ /* 0x000fe80000100a00 */
[----:B------:R-:W-:Y:S01]  /*f780*/  STL.64 [R1+0xe98], R12 ;  /* 0x000e980c01007387 */ /* 0x000fe20000100a00 */
[----:B-1----:R-:W-:-:S05]  /*f790*/  IMAD.WIDE R250, R0, 0x4, R4 ;  /* 0x0000000400fa7825 */ /* 0x002fca00078e0204 */
[----:B------:R-:W-:Y:S04]  /*f7a0*/  STL.64 [R1+0x30], R250 ;  /* 0x000030fa01007387 */ /* 0x000fe80000100a00 */
[----:B------:R1:W-:Y:S04]  /*f7b0*/  STL.64 [R1+0xea0], R250 ;  /* 0x000ea0fa01007387 */ /* 0x0003e80000100a00 */
[----:B------:R-:W-:Y:S04]  /*f7c0*/  STL.64 [R1+0x48], R246 ;  /* 0x000048f601007387 */ /* 0x000fe80000100a00 */
[----:B------:R1:W-:Y:S04]  /*f7d0*/  STL.64 [R1+0xea8], R246 ;  /* 0x000ea8f601007387 */ /* 0x0003e80000100a00 */
[----:B-1----:R-:W4:Y:S01]  /*f7e0*/  LDL.64 R250, [R1+0x88] ;  /* 0x0000880001fa7983 */ /* 0x002f220000100a00 */
[----:B------:R-:W-:-:S03]  /*f7f0*/  IMAD.WIDE R14, R0, 0x4, R14 ;  /* 0x00000004000e7825 */ /* 0x000fc600078e020e */
[----:B------:R-:W4:Y:S04]  /*f800*/  LDL.64 R12, [R1+0x50] ;  /* 0x00005000010c7983 */ /* 0x000f280000100a00 */
[----:B------:R-:W4:Y:S01]  /*f810*/  LDL.64 R246, [R1+0x98] ;  /* 0x0000980001f67983 */ /* 0x000f220000100a00 */
        /* <DEDUP_REMOVED lines=17> */
[C---:B-----5:R-:W-:Y:S02]  /*f930*/  IMAD.WIDE R4, R0.reuse, 0x4, R6 ;  /* 0x0000000400047825 */ /* 0x060fe400078e0206 */
[----:B------:R-:W1:Y:S02]  /*f940*/  S2R R6, SR_TID.X ;  /* 0x0000000000067919 */ /* 0x000e640000002100 */
[C---:B---3--:R-:W-:Y:S02]  /*f950*/  IMAD.WIDE R10, R0.reuse, 0x4, R10 ;  /* 0x00000004000a7825 */ /* 0x048fe400078e020a */
[----:B------:R3:W-:Y:S02]  /*f960*/  STL.64 [R1+0x10], R4 ;  /* 0x0000100401007387 */ /* 0x0007e40000100a00 */
[C---:B--2---:R-:W-:Y:S02]  /*f970*/  IMAD.WIDE R44, R0.reuse, 0x4, R44 ;  /* 0x00000004002c7825 */ /* 0x044fe400078e022c */
[----:B------:R2:W-:Y:S02]  /*f980*/  STL.64 [R1+0x28], R10 ;  /* 0x0000280a01007387 */ /* 0x0005e40000100a00 */
[----:B------:R-:W-:Y:S01]  /*f990*/  IMAD.WIDE R66, R0, 0x4, R66 ;  /* 0x0000000400427825 */ /* 0x000fe200078e0242 */
[----:B-1----:R-:W-:-:S02]  /*f9a0*/  LOP3.LUT R7, R6, 0x7f, RZ, 0xc0, !PT ;  /* 0x0000007f06077812 */ /* 0x002fc400078ec0ff */
[----:B------:R-:W-:-:S03]  /*f9b0*/  LOP3.LUT R6, R6, 0x60, RZ, 0xc0, !PT ;  /* 0x0000006006067812 */ /* 0x000fc600078ec0ff */
[----:B------:R-:W-:Y:S01]  /*f9c0*/  IMAD.SHL.U32 R252, R7, 0x4, RZ ;  /* 0x0000000407fc7824 */ /* 0x000fe200078e00ff */
[----:B------:R-:W-:Y:S01]  /*f9d0*/  SHF.R.U32.HI R6, RZ, 0x1, R6 ;  /* 0x00000001ff067819 */ /* 0x000fe20000011606 */
[----:B----4-:R-:W-:-:S03]  /*f9e0*/  IMAD.WIDE R8, R0, 0x4, R8 ;  /* 0x0000000400087825 */ /* 0x010fc600078e0208 */
[----:B------:R-:W-:Y:S01]  /*f9f0*/  LOP3.LUT R7, R252, R6, RZ, 0x3c, !PT ;  /* 0x00000006fc077212 */ /* 0x000fe200078e3cff */
[C---:B------:R-:W-:Y:S01]  /*fa00*/  IMAD.WIDE R40, R0.reuse, 0x4, R40 ;  /* 0x0000000400287825 */ /* 0x040fe200078e0228 */
[----:B------:R1:W-:Y:S03]  /*fa10*/  STL.64 [R1+0x8], R8 ;  /* 0x0000080801007387 */ /* 0x0003e60000100a00 */
        /* <DEDUP_REMOVED lines=39> */
[----:B------:R4:W-:Y:S03]  /*fc90*/  LDGSTS.E [R7+0x30000], [R246.64], P4 ;  /* 0x30000000f6077fae */ /* 0x0009e6000a121844 */
[C---:B------:R-:W-:Y:S01]  /*fca0*/  IMAD.WIDE R132, R0.reuse, 0x4, R132 ;  /* 0x0000000400847825 */ /* 0x040fe200078e0284 */
[----:B------:R5:W-:Y:S03]  /*fcb0*/  LDGSTS.E [R7+0x30400], [R250.64], P4 ;  /* 0x30400000fa077fae */ /* 0x000be6000a121844 */
[C---:B------:R-:W-:Y:S01]  /*fcc0*/  IMAD.WIDE R134, R0.reuse, 0x4, R134 ;  /* 0x0000000400867825 */ /* 0x040fe200078e0286 */
[----:B------:R1:W-:Y:S03]  /*fcd0*/  LDGSTS.E [R7+0x30800], [R12.64], P4 ;  /* 0x308000000c077fae */ /* 0x0003e6000a121844 */
        /* <DEDUP_REMOVED lines=57> */
[----:B----4-:R-:W4:Y:S04]  /*10070*/  LDL.LU.64 R246, [R1+0xea8] ;  /* 0x000ea80001f67983 */ /* 0x010f280000300a00 */
[----:B-----5:R-:W5:Y:S04]  /*10080*/  LDL.LU.64 R250, [R1+0xea0] ;  /* 0x000ea00001fa7983 */ /* 0x020f680000300a00 */
[----:B-1----:R-:W2:Y:S01]  /*10090*/  LDL.LU.64 R12, [R1+0xe98] ;  /* 0x000e9800010c7983 */ /* 0x002ea20000300a00 */
[----:B------:R-:W-:-:S03]  /*100a0*/  LOP3.LUT R252, R252, R6, RZ, 0x3c, !PT ;  /* 0x00000006fcfc7212 */ /* 0x000fc600078e3cff */
[----:B-----5:R1:W-:Y:S04]  /*100b0*/  LDGSTS.E [R7+0x30c00], [R250.64], P4 ;  /* 0x30c00000fa077fae */ /* 0x0203e8000a121844 */
[----:B------:R3:W-:Y:S04]  /*100c0*/  LDGSTS.E [R7+0x31000], [R4.64], P4 ;  /* 0x3100000004077fae */ /* 0x0007e8000a121844 */
[----:B------:R5:W-:Y:S04]  /*100d0*/  LDGSTS.E [R7+0x31400], [R248.64], P4 ;  /* 0x31400000f8077fae */ /* 0x000be8000a121844 */
[----:B-1----:R-:W2:Y:S04]  /*100e0*/  LDL.LU.64 R250, [R1+0xe90] ;  /* 0x000e900001fa7983 */ /* 0x002ea80000300a00 */
        /* <DEDUP_REMOVED lines=50> */
[----:B------:R-:W-:-:S03]  /*10410*/  LOP3.LUT R252, R252, 0x40, RZ, 0x3c, !PT ;  /* 0x00000040fcfc7812 */ /* 0x000fc600078e3cff */
[----:B------:R5:W-:Y:S04]  /*10420*/  LDGSTS.E [R7+0x3e000], [R216.64], P4 ;  /* 0x3e000000d8077fae */ /* 0x000be8000a121844 */
[----:B------:R5:W-:Y:S04]  /*10430*/  LDGSTS.E [R7+0x3e400], [R220.64], P4 ;  /* 0x3e400000dc077fae */ /* 0x000be8000a121844 */
[----:B------:R5:W-:Y:S04]  /*10440*/  LDGSTS.E [R7+0x3e800], [R224.64], P4 ;  /* 0x3e800000e0077fae */ /* 0x000be8000a121844 */
[----:B------:R5:W-:Y:S04]  /*10450*/  LDGSTS.E [R7+0x3ec00], [R228.64], P4 ;  /* 0x3ec00000e4077fae */ /* 0x000be8000a121844 */
[----:B------:R5:W-:Y:S04]  /*10460*/  LDGSTS.E [R7+0x3f000], [R232.64], P4 ;  /* 0x3f000000e8077fae */ /* 0x000be8000a121844 */
[----:B------:R5:W-:Y:S04]  /*10470*/  LDGSTS.E [R7+0x3f400], [R236.64], P4 ;  /* 0x3f400000ec077fae */ /* 0x000be8000a121844 */
[----:B---3--:R-:W3:Y:S04]  /*10480*/  LDL.LU.64 R4, [R1+0xe88] ;  /* 0x000e880001047983 */ /* 0x008ee80000300a00 */
[----:B------:R5:W-:Y:S04]  /*10490*/  LDGSTS.E [R7+0x3f800], [R240.64], P4 ;  /* 0x3f800000f0077fae */ /* 0x000be8000a121844 */
[----:B------:R-:W3:Y:S04]  /*104a0*/  LDL.LU R6, [R1+0xe84] ;  /* 0x000e840001067983 */ /* 0x000ee80000300800 */
[----:B------:R5:W-:Y:S04]  /*104b0*/  LDGSTS.E [R7+0x3fc00], [R244.64], P4 ;  /* 0x3fc00000f4077fae */ /* 0x000be8000a121844 */
[----:B-----5:R-:W3:Y:S04]  /*104c0*/  LDL.LU R7, [R1+0xe80] ;  /* 0x000e800001077983 */ /* 0x020ee80000300800 */
[----:B--2---:R1:W-:Y:S04]  /*104d0*/  LDGSTS.E [R252+0x30200], [R250.64], P4 ;  /* 0x30200000fafc7fae */ /* 0x0043e8000a121844 */
[----:B------:R2:W-:Y:S04]  /*104e0*/  LDGSTS.E [R252+0x30600], [R12.64], P4 ;  /* 0x306000000cfc7fae */ /* 0x0005e8000a121844 */
[----:B----4-:R4:W-:Y:S04]  /*104f0*/  LDGSTS.E [R252+0x30a00], [R246.64], P4 ;  /* 0x30a00000f6fc7fae */ /* 0x0109e8000a121844 */
[----:B-1----:R-:W5:Y:S04]  /*10500*/  LDL.LU.64 R250, [R1+0xe78] ;  /* 0x000e780001fa7983 */ /* 0x002f680000300a00 */
[----:B--2---:R-:W2:Y:S04]  /*10510*/  LDL.LU.64 R12, [R1+0xe70] ;  /* 0x000e7000010c7983 */ /* 0x004ea80000300a00 */
[----:B----4-:R-:W4:Y:S04]  /*10520*/  LDL.LU.64 R246, [R1+0xe68] ;  /* 0x000e680001f67983 */ /* 0x010f280000300a00 */
[----:B------:R1:W-:Y:S04]  /*10530*/  LDGSTS.E [R252+0x30e00], [R10.64], P4 ;  /* 0x30e000000afc7fae */ /* 0x0003e8000a121844 */
[----:B------:R1:W-:Y:S04]  /*10540*/  LDGSTS.E [R252+0x31200], [R8.64], P4 ;  /* 0x3120000008fc7fae */ /* 0x0003e8000a121844 */
[----:B------:R2:W-:Y:S04]  /*10550*/  LDGSTS.E [R252+0x31600], [R14.64], P4 ;  /* 0x316000000efc7fae */ /* 0x0005e8000a121844 */
[----:B-1----:R-:W2:Y:S04]  /*10560*/  LDL.LU.64 R10, [R1+0xe60] ;  /* 0x000e6000010a7983 */ /* 0x002ea80000300a00 */
[----:B------:R-:W3:Y:S04]  /*10570*/  LDL.LU.64 R8, [R1+0xe58] ;  /* 0x000e580001087983 */ /* 0x000ee80000300a00 */
        /* <DEDUP_REMOVED lines=59> */
[----:B------:R-:W0:Y:S04]  /*10930*/  LDGDEPBAR ;  /* 0x00000000000079af */ /* 0x000e280000000000 */
[----:B-1----:R-:W1:Y:S01]  /*10940*/  S2R R243, SR_TID.X ;  /* 0x0000000000f37919 */ /* 0x002e620000002100 */
[----:B------:R-:W-:-:S03]  /*10950*/  IMAD.MOV.U32 R242, RZ, RZ, c[0x0][0x188] ;  /* 0x00006200fff27624 */ /* 0x000fc600078e00ff */
[----:B------:R1:W-:Y:S01]  /*10960*/  STL [R1+0xe54], R3 ;  /* 0x000e540301007387 */ /* 0x0003e20000100800 */
[----:B------:R-:W-:Y:S01]  /*10970*/  IMAD.SHL.U32 R242, R242, 0x20, RZ ;  /* 0x00000020f2f27824 */ /* 0x000fe200078e00ff */
[----:B-1----:R-:W-:Y:S01]  /*10980*/  LOP3.LUT R3, R243, 0x7f, RZ, 0xc0, !PT ;  /* 0x0000007ff3037812 */ /* 0x002fe200078ec0ff */
[----:B--2---:R-:W-:-:S04]  /*10990*/  IMAD.WIDE R10, R0, 0x4, R10 ;  /* 0x00000004000a7825 */ /* 0x004fc800078e020a */
[----:B---3--:R-:W-:Y:S02]  /*109a0*/  IMAD.WIDE R8, R0, 0x4, R8 ;  /* 0x0000000400087825 */ /* 0x008fe400078e0208 */
[----:B------:R-:W1:Y:S02]  /*109b0*/  S2R R0, SR_TID.X ;  /* 0x0000000000007919 */ /* 0x000e640000002100 */
[----:B----4-:R-:W-:-:S04]  /*109c0*/  IMAD.WIDE R246, R242, 0x4, R246 ;  /* 0x00000004f2f67825 */ /* 0x010fc800078e02f6 */
[----:B------:R-:W-:Y:S01]  /*109d0*/  IMAD.WIDE R12, R242, 0x4, R12 ;  /* 0x00000004f20c7825 */ /* 0x000fe200078e020c */
[----:B-1----:R-:W-:-:S05]  /*109e0*/  LOP3.LUT R0, R0, 0x1f, RZ, 0xc0, !PT ;  /* 0x0000001f00007812 */ /* 0x002fca00078ec0ff */
[----:B------:R-:W-:Y:S02]  /*109f0*/  IMAD R0, R0, c[0x0][0x18c], RZ ;  /* 0x0000630000007a24 */ /* 0x000fe400078e02ff */
[C---:B------:R-:W-:Y:S01]  /*10a00*/  IMAD.SHL.U32 R0, R3.reuse, 0x4, RZ ;  /* 0x0000000403007824 */ /* 0x040fe200078e00ff */
[----:B------:R-:W-:Y:S06]  /*10a10*/  BAR.SYNC.DEFER_BLOCKING 0x0 ;  /* 0x0000000000007b1d */ /* 0x000fec0000010000 */
[----:B------:R-:W-:Y:S01]  /*10a20*/  @!PT LDS RZ, [RZ] ;  /* 0x00000000fffff984 */ /* 0x000fe20000000800 */
[----:B------:R-:W-:Y:S01]  /*10a30*/  @!PT LDS RZ, [RZ] ;  /* 0x00000000fffff984 */ /* 0x000fe20000000800 */
[----:B------:R-:W-:Y:S01]  /*10a40*/  @!PT LDS RZ, [RZ] ;  /* 0x00000000fffff984 */ /* 0x000fe20000000800 */
[----:B------:R1:W-:Y:S04]  /*10a50*/  LDGSTS.E [R0+0x60000], [R8.64], !P6 ;  /* 0x6000000008007fae */ /* 0x0003e8000f121844 */
[----:B------:R2:W-:Y:S04]  /*10a60*/  LDGSTS.E [R0+0x60800], [R10.64], !P2 ;  /* 0x608000000a007fae */ /* 0x0005e8000d121844 */
[----:B------:R3:W-:Y:S04]  /*10a70*/  LDGSTS.E [R0+0x61000], [R246.64], !P5 ;  /* 0x61000000f6007fae */ /* 0x0007e8000e921844 */
[----:B--2---:R-:W2:Y:S01]  /*10a80*/  LDL.LU.64 R10, [R1] ;  /* 0x00000000010a7983 */ /* 0x004ea20000300a00 */
[----:B---3--:R-:W-:-:S05]  /*10a90*/  IMAD.SHL.U32 R247, R3, 0x4, RZ ;  /* 0x0000000403f77824 */ /* 0x008fca00078e00ff */
[----:B------:R3:W-:Y:S04]  /*10aa0*/  LDGSTS.E [R247+0x61800], [R12.64], !P0 ;  /* 0x618000000cf77fae */ /* 0x0007e8000c121844 */
[----:B---3--:R-:W3:Y:S01]  /*10ab0*/  LDL.LU.64 R12, [R1+0x20] ;  /* 0x00002000010c7983 */ /* 0x008ee20000300a00 */
[----:B------:R-:W-:-:S05]  /*10ac0*/  IMAD.MOV.U32 R252, RZ, RZ, c[0x0][0x180] ;  /* 0x00006000fffc7624 */ /* 0x000fca00078e00ff */
[----:B------:R-:W-:-:S04]  /*10ad0*/  IADD3 R252, R252, -0x99, RZ ;  /* 0xffffff67fcfc7810 */ /* 0x000fc80007ffe0ff */
[----:B------:R-:W-:Y:S01]  /*10ae0*/  ISETP.GE.U32.AND P4, PT, R252, 0x7fffff48, PT ;  /* 0x7fffff48fc00780c */ /* 0x000fe20003f86070 */
[----:B------:R-:W-:-:S05]  /*10af0*/  IMAD.MOV.U32 R252, RZ, RZ, c[0x0][0x180] ;  /* 0x00006000fffc7624 */ /* 0x000fca00078e00ff */
[----:B------:R-:W-:-:S04]  /*10b00*/  IADD3 R252, R252, -0x9d, RZ ;  /* 0xffffff63fcfc7810 */ /* 0x000fc80007ffe0ff */
[----:B------:R-:W-:Y:S01]  /*10b10*/  ISETP.GE.U32.AND P6, PT, R252, 0x7fffff44, PT ;  /* 0x7fffff44fc00780c */ /* 0x000fe20003fc6070 */
[----:B------:R-:W-:Y:S02]  /*10b20*/  IMAD.MOV.U32 R252, RZ, RZ, c[0x0][0x180] ;  /* 0x00006000fffc7624 */ /* 0x000fe400078e00ff */
[----:B------:R-:W-:-:S03]  /*10b30*/  IMAD.MOV.U32 R242, RZ, RZ, c[0x0][0x188] ;  /* 0x00006200fff27624 */ /* 0x000fc600078e00ff */
[----:B-1----:R-:W-:Y:S01]  /*10b40*/  IADD3 R8, R252, -0x82, RZ ;  /* 0xffffff7efc087810 */ /* 0x002fe20007ffe0ff */
[----:B------:R-:W-:Y:S01]  /*10b50*/  IMAD.SHL.U32 R246, R242, 0x20, RZ ;  /* 0x00000020f2f67824 */ /* 0x000fe200078e00ff */
[----:B------:R-:W-:Y:S02]  /*10b60*/  IADD3 R9, R252, -0x86, RZ ;  /* 0xffffff7afc097810 */ /* 0x000fe40007ffe0ff */
[----:B------:R-:W-:Y:S02]  /*10b70*/  ISETP.GE.U32.AND P2, PT, R8, 0x7fffff5f, PT ;  /* 0x7fffff5f0800780c */ /* 0x000fe40003f46070 */
[----:B------:R-:W-:Y:S02]  /*10b80*/  IADD3 R8, R252, -0x8a, RZ ;  /* 0xffffff76fc087810 */ /* 0x000fe40007ffe0ff */
[----:B------:R-:W-:Y:S02]  /*10b90*/  LOP3.LUT R243, R243, 0x7f, RZ, 0xc0, !PT ;  /* 0x0000007ff3f37812 */ /* 0x000fe400078ec0ff */
[----:B------:R-:W-:-:S02]  /*10ba0*/  ISETP.GE.U32.AND P5, PT, R9, 0x7fffff5b, PT ;  /* 0x7fffff5b0900780c */ /* 0x000fc40003fa6070 */
[----:B------:R-:W-:Y:S01]  /*10bb0*/  ISETP.GE.U32.AND P0, PT, R8, 0x7fffff57, PT ;  /* 0x7fffff570800780c */ /* 0x000fe20003f06070 */
[----:B-----5:R-:W-:-:S04]  /*10bc0*/  IMAD.WIDE R250, R246, 0x4, R250 ;  /* 0x00000004f6fa7825 */ /* 0x020fc800078e02fa */
[----:B------:R-:W-:-:S04]  /*10bd0*/  IMAD.WIDE R6, R246, 0x4, R6 ;  /* 0x00000004f6067825 */ /* 0x000fc800078e0206 */
[----:B------:R-:W-:Y:S02]  /*10be0*/  IMAD.SHL.U32 R243, R243, 0x4, RZ ;  /* 0x00000004f3f37824 */ /* 0x000fe400078e00ff */
[----:B------:R-:W-:-:S04]  /*10bf0*/  IMAD.WIDE R4, R246, 0x4, R4 ;  /* 0x00000004f6047825 */ /* 0x000fc800078e0204 */
[----:B--2---:R-:W-:Y:S01]  /*10c00*/  IMAD.WIDE R8, R246, 0x4, R10 ;  /* 0x00000004f6087825 */ /* 0x004fe200078e020a */
[C---:B------:R-:W-:Y:S02]  /*10c10*/  IADD3 R11, R252.reuse, -0x8e, RZ ;  /* 0xffffff72fc0b7810 */ /* 0x040fe40007ffe0ff */
[----:B------:R-:W-:Y:S02]  /*10c20*/  IADD3 R10, R252, -0x92, RZ ;  /* 0xffffff6efc0a7810 */ /* 0x000fe40007ffe0ff */
[----:B------:R1:W-:Y:S04]  /*10c30*/  LDGSTS.E [R247+0x62000], [R8.64], !P3 ;  /* 0x6200000008f77fae */ /* 0x0003e8000d921844 */
[----:B------:R2:W-:Y:S01]  /*10c40*/  LDGSTS.E [R247+0x62800], [R250.64], !P1 ;  /* 0x62800000faf77fae */ /* 0x0005e2000c921844 */
[----:B------:R-:W-:-:S03]  /*10c50*/  ISETP.GE.U32.AND P3, PT, R11, 0x7fffff53, PT ;  /* 0x7fffff530b00780c */ /* 0x000fc60003f66070 */
[----:B------:R3:W-:Y:S01]  /*10c60*/  LDGSTS.E [R247+0x63000], [R6.64], !P4 ;  /* 0x6300000006f77fae */ /* 0x0007e2000e121844 */
[----:B------:R-:W-:-:S03]  /*10c70*/  ISETP.GE.U32.AND P1, PT, R10, 0x7fffff4f, PT ;  /* 0x7fffff4f0a00780c */ /* 0x000fc60003f26070 */
[----:B------:R-:W4:Y:S01]  /*10c80*/  LDL.LU.64 R10, [R1+0x40] ;  /* 0x00004000010a7983 */ /* 0x000f220000300a00 */
[----:B--2---:R-:W-:-:S03]  /*10c90*/  LOP3.LUT R250, R243, 0x20, RZ, 0x3c, !PT ;  /* 0x00000020f3fa7812 */ /* 0x004fc600078e3cff */
[----:B------:R4:W-:Y:S01]  /*10ca0*/  LDGSTS.E [R247+0x63800], [R4.64], !P6 ;  /* 0x6380000004f77fae */ /* 0x0009e2000f121844 */
[----:B---3--:R-:W-:-:S03]  /*10cb0*/  IMAD.WIDE R6, R246, 0x4, R12 ;  /* 0x00000004f6067825 */ /* 0x008fc600078e020c */
[----:B------:R-:W2:Y:S04]  /*10cc0*/  LDL.LU.64 R12, [R1+0x58] ;  /* 0x00005800010c7983 */ /* 0x000ea80000300a00 */
[----:B------:R-:W3:Y:S04]  /*10cd0*/  LDL.LU.64 R242, [R1+0x80] ;  /* 0x0000800001f27983 */ /* 0x000ee80000300a00 */
[----:B------:R5:W-:Y:S04]  /*10ce0*/  LDGSTS.E [R250+0x60200], [R6.64], !P2 ;  /* 0x6020000006fa7fae */ /* 0x000be8000d121844 */
[----:B-----5:R-:W5:Y:S01]  /*10cf0*/  LDL.LU.64 R6, [R1+0x38] ;  /* 0x0000380001067983 */ /* 0x020f620000300a00 */
[----:B-1----:R-:W-:-:S02]  /*10d00*/  IADD3 R8, R252, -0x96, RZ ;  /* 0xffffff6afc087810 */ /* 0x002fc40007ffe0ff */
[----:B------:R-:W-:Y:S02]  /*10d10*/  IADD3 R9, R252, -0x9a, RZ ;  /* 0xffffff66fc097810 */ /* 0x000fe40007ffe0ff */
[----:B------:R-:W-:Y:S02]  /*10d20*/  ISETP.GE.U32.AND P4, PT, R8, 0x7fffff4b, PT ;  /* 0x7fffff4b0800780c */ /* 0x000fe40003f86070 */
[----:B------:R-:W-:Y:S02]  /*10d30*/  IADD3 R8, R252, -0x9e, RZ ;  /* 0xffffff62fc087810 */ /* 0x000fe40007ffe0ff */
[----:B------:R-:W-:Y:S02]  /*10d40*/  ISETP.GE.U32.AND P6, PT, R9, 0x7fffff47, PT ;  /* 0x7fffff470900780c */ /* 0x000fe40003fc6070 */
[----:B------:R-:W-:Y:S02]  /*10d50*/  ISETP.GE.U32.AND P2, PT, R8, 0x7fffff43, PT ;  /* 0x7fffff430800780c */ /* 0x000fe40003f46070 */
[----:B------:R-:W2:Y:S01]  /*10d60*/  LDL.LU.64 R8, [R1+0x18] ;  /* 0x0000180001087983 */ /* 0x000ea20000300a00 */
[----:B----4-:R-:W-:Y:S01]  /*10d70*/  IMAD.WIDE R4, R246, 0x4, R10 ;  /* 0x00000004f6047825 */ /* 0x010fe200078e020a */
[----:B------:R-:W-:-:S02]  /*10d80*/  IADD3 R11, R252, -0x83, RZ ;  /* 0xffffff7dfc0b7810 */ /* 0x000fc40007ffe0ff */
[----:B------:R-:W-:Y:S02]  /*10d90*/  IADD3 R10, R252, -0x87, RZ ;  /* 0xffffff79fc0a7810 */ /* 0x000fe40007ffe0ff */
[----:B------:R1:W-:Y:S01]  /*10da0*/  LDGSTS.E [R250+0x60a00], [R4.64], !P5 ;  /* 0x60a0000004fa7fae */ /* 0x0003e2000e921844 */
[----:B------:R-:W-:-:S03]  /*10db0*/  ISETP.GE.U32.AND P5, PT, R11, 0x7fffff5e, PT ;  /* 0x7fffff5e0b00780c */ /* 0x000fc60003fa6070 */
[----:B-1----:R-:W4:Y:S01]  /*10dc0*/  LDL.LU.64 R4, [R1+0x68] ;  /* 0x0000680001047983 */ /* 0x002f220000300a00 */
[----:B-----5:R-:W-:-:S05]  /*10dd0*/  IMAD.WIDE R6, R246, 0x4, R6 ;  /* 0x00000004f6067825 */ /* 0x020fca00078e0206 */
[----:B------:R1:W-:Y:S01]  /*10de0*/  LDGSTS.E [R250+0x61200], [R6.64], !P0 ;  /* 0x6120000006fa7fae */ /* 0x0003e2000c121844 */
[----:B------:R-:W-:-:S03]  /*10df0*/  ISETP.GE.U32.AND P0, PT, R10, 0x7fffff5a, PT ;  /* 0x7fffff5a0a00780c */ /* 0x000fc60003f06070 */
[----:B-1----:R-:W5:Y:S04]  /*10e00*/  LDL.LU.64 R6, [R1+0x60] ;  /* 0x0000600001067983 */ /* 0x002f680000300a00 */
[----:B------:R-:W3:Y:S01]  /*10e10*/  LDL.LU.64 R10, [R1+0x78] ;  /* 0x00007800010a7983 */ /* 0x000ee20000300a00 */
[----:B--2---:R-:W-:-:S05]  /*10e20*/  IMAD.WIDE R8, R246, 0x4, R8 ;  /* 0x00000004f6087825 */ /* 0x004fca00078e0208 */
[----:B------:R1:W-:Y:S02]  /*10e30*/  LDGSTS.E [R250+0x61a00], [R8.64], !P3 ;  /* 0x61a0000008fa7fae */ /* 0x0003e4000d921844 */
[C---:B-1----:R-:W-:Y:S02]  /*10e40*/  IADD3 R8, R252.reuse, -0x8b, RZ ;  /* 0xffffff75fc087810 */ /* 0x042fe40007ffe0ff */
[----:B------:R-:W-:Y:S02]  /*10e50*/  IADD3 R9, R252, -0x8f, RZ ;  /* 0xffffff71fc097810 */ /* 0x000fe40007ffe0ff */
[----:B------:R-:W-:Y:S02]  /*10e60*/  ISETP.GE.U32.AND P3, PT, R8, 0x7fffff56, PT ;  /* 0x7fffff560800780c */ /* 0x000fe40003f66070 */
[----:B------:R-:W-:Y:S01]  /*10e70*/  IADD3 R8, R252, -0x93, RZ ;  /* 0xffffff6dfc087810 */ /* 0x000fe20007ffe0ff */
[----:B----4-:R-:W-:-:S05]  /*10e80*/  IMAD.WIDE R4, R246, 0x4, R4 ;  /* 0x00000004f6047825 */ /* 0x010fca00078e0204 */
[----:B------:R3:W-:Y:S01]  /*10e90*/  LDGSTS.E [R250+0x62200], [R4.64], !P1 ;  /* 0x6220000004fa7fae */ /* 0x0007e2000c921844 */
[----:B------:R-:W-:Y:S01]  /*10ea0*/  ISETP.GE.U32.AND P1, PT, R9, 0x7fffff52, PT ;  /* 0x7fffff520900780c */ /* 0x000fe20003f26070 */
[----:B-----5:R-:W-:-:S04]  /*10eb0*/  IMAD.WIDE R6, R246, 0x4, R6 ;  /* 0x00000004f6067825 */ /* 0x020fc800078e0206 */
[----:B---3--:R-:W-:Y:S01]  /*10ec0*/  IMAD.WIDE R4, R246, 0x4, R10 ;  /* 0x00000004f6047825 */ /* 0x008fe200078e020a */
[----:B------:R1:W-:Y:S01]  /*10ed0*/  LDGSTS.E [R250+0x62a00], [R6.64], !P4 ;  /* 0x62a0000006fa7fae */ /* 0x0003e2000e121844 */
[----:B------:R-:W-:Y:S02]  /*10ee0*/  ISETP.GE.U32.AND P4, PT, R8, 0x7fffff4e, PT ;  /* 0x7fffff4e0800780c */ /* 0x000fe40003f86070 */
[C---:B------:R-:W-:Y:S01]  /*10ef0*/  IMAD.WIDE R8, R246.reuse, 0x4, R242 ;  /* 0x00000004f6087825 */ /* 0x040fe200078e02f2 */
[----:B------:R2:W-:Y:S04]  /*10f00*/  LDGSTS.E [R250+0x63200], [R4.64], !P6 ;  /* 0x6320000004fa7fae */ /* 0x0005e8000f121844 */
[----:B------:R-:W3:Y:S01]  /*10f10*/  LDL.LU.64 R242, [R1+0xf8] ;  /* 0x0000f80001f27983 */ /* 0x000ee20000300a00 */
[----:B-1----:R-:W-:-:S03]  /*10f20*/  IMAD.WIDE R6, R246, 0x4, R12 ;  /* 0x00000004f6067825 */ /* 0x002fc600078e020c */
[----:B------:R-:W4:Y:S04]  /*10f30*/  LDL.LU.64 R12, [R1+0x110] ;  /* 0x00011000010c7983 */ /* 0x000f280000300a00 */
[----:B--2---:R-:W2:Y:S04]  /*10f40*/  LDL.LU.64 R4, [R1+0xb0] ;  /* 0x0000b00001047983 */ /* 0x004ea80000300a00 */
[----:B------:R1:W-:Y:S04]  /*10f50*/  LDGSTS.E [R250+0x63a00], [R6.64], !P2 ;  /* 0x63a0000006fa7fae */ /* 0x0003e8000d121844 */
[----:B-1----:R-:W5:Y:S01]  /*10f60*/  LDL.LU.64 R6, [R1+0xa8] ;  /* 0x0000a80001067983 */ /* 0x002f620000300a00 */
[----:B------:R-:W-:-:S02]  /*10f70*/  IADD3 R11, R252, -0x97, RZ ;  /* 0xffffff69fc0b7810 */ /* 0x000fc40007ffe0ff */
[----:B------:R-:W-:Y:S02]  /*10f80*/  IADD3 R10, R252, -0x9b, RZ ;  /* 0xffffff65fc0a7810 */ /* 0x000fe40007ffe0ff */
[----:B------:R-:W-:Y:S02]  /*10f90*/  ISETP.GE.U32.AND P6, PT, R11, 0x7fffff4a, PT ;  /* 0x7fffff4a0b00780c */ /* 0x000fe40003fc6070 */
[----:B------:R-:W-:Y:S02]  /*10fa0*/  ISETP.GE.U32.AND P2, PT, R10, 0x7fffff46, PT ;  /* 0x7fffff460a00780c */ /* 0x000fe40003f46070 */
[----:B------:R-:W3:Y:S01]  /*10fb0*/  LDL.LU.64 R10, [R1+0xc8] ;  /* 0x0000c800010a7983 */ /* 0x000ee20000300a00 */
[----:B------:R-:W-:-:S05]  /*10fc0*/  IMAD.SHL.U32 R3, R3, 0x4, RZ ;  /* 0x0000000403037824 */ /* 0x000fca00078e00ff */
[----:B------:R-:W-:-:S05]  /*10fd0*/  LOP3.LUT R251, R3, 0x40, RZ, 0x3c, !PT ;  /* 0x0000004003fb7812 */ /* 0x000fca00078e3cff */
[----:B------:R1:W-:Y:S02]  /*10fe0*/  LDGSTS.E [R251+0x60400], [R8.64], !P5 ;  /* 0x6040000008fb7fae */ /* 0x0003e4000e921844 */
[C---:B-1----:R-:W-:Y:S02]  /*10ff0*/  IADD3 R8, R252.reuse, -0x9f, RZ ;  /* 0xffffff61fc087810 */ /* 0x042fe40007ffe0ff */
[----:B------:R-:W-:Y:S02]  /*11000*/  IADD3 R9, R252, -0x84, RZ ;  /* 0xffffff7cfc097810 */ /* 0x000fe40007ffe0ff */
[----:B------:R-:W-:Y:S02]  /*11010*/  ISETP.GE.U32.AND P5, PT, R8, 0x7fffff42, PT ;  /* 0x7fffff420800780c */ /* 0x000fe40003fa6070 */
[----:B------:R-:W-:Y:S01]  /*11020*/  IADD3 R8, R252, -0x88, RZ ;  /* 0xffffff78fc087810 */ /* 0x000fe20007ffe0ff */
[----:B--2---:R-:W-:-:S05]  /*11030*/  IMAD.WIDE R4, R246, 0x4, R4 ;  /* 0x00000004f6047825 */ /* 0x004fca00078e0204 */
[----:B------:R3:W-:Y:S01]  /*11040*/  LDGSTS.E [R251+0x60c00], [R4.64], !P0 ;  /* 0x60c0000004fb7fae */ /* 0x0007e2000c121844 */
[----:B------:R-:W-:Y:S01]  /*11050*/  ISETP.GE.U32.AND P0, PT, R9, 0x7fffff5d, PT ;  /* 0x7fffff5d0900780c */ /* 0x000fe20003f06070 */
[----:B-----5:R-:W-:-:S05]  /*11060*/  IMAD.WIDE R6, R246, 0x4, R6 ;  /* 0x00000004f6067825 */ /* 0x020fca00078e0206 */
[----:B------:R1:W-:Y:S01]  /*11070*/  LDGSTS.E [R251+0x61400], [R6.64], !P3 ;  /* 0x6140000006fb7fae */ /* 0x0003e2000d921844 */
[----:B------:R-:W-:-:S03]  /*11080*/  ISETP.GE.U32.AND P3, PT, R8, 0x7fffff59, PT ;  /* 0x7fffff590800780c */ /* 0x000fc60003f66070 */
[----:B-1----:R-:W2:Y:S04]  /*11090*/  LDL.LU.64 R6, [R1+0xa0] ;  /* 0x0000a00001067983 */ /* 0x002ea80000300a00 */
[----:B------:R-:W5:Y:S01]  /*110a0*/  LDL.LU.64 R8, [R1+0x108] ;  /* 0x0001080001087983 */ /* 0x000f620000300a00 */
[----:B---3--:R-:W-:-:S05]  /*110b0*/  IMAD.WIDE R4, R246, 0x4, R10 ;  /* 0x00000004f6047825 */ /* 0x008fca00078e020a */
[----:B------:R1:W-:Y:S04]  /*110c0*/  LDGSTS.E [R251+0x61c00], [R4.64], !P1 ;  /* 0x61c0000004fb7fae */ /* 0x0003e8000c921844 */
[----:B-1----:R-:W3:Y:S01]  /*110d0*/  LDL.LU.64 R4, [R1+0x100] ;  /* 0x0001000001047983 */ /* 0x002ee20000300a00 */
[C---:B------:R-:W-:Y:S02]  /*110e0*/  IADD3 R10, R252.reuse, -0x90, RZ ;  /* 0xffffff70fc0a7810 */ /* 0x040fe40007ffe0ff */
[----:B------:R-:W-:Y:S02]  /*110f0*/  IADD3 R11, R252, -0x8c, RZ ;  /* 0xffffff74fc0b7810 */ /* 0x000fe40007ffe0ff */
[----:B------:R-:W-:Y:S02]  /*11100*/  LOP3.LUT R3, R3, 0x60, RZ, 0x3c, !PT ;  /* 0x0000006003037812 */ /* 0x000fe400078e3cff */
[----:B------:R-:W-:Y:S01]  /*11110*/  ISETP.GE.U32.AND P1, PT, R11, 0x7fffff55, PT ;  /* 0x7fffff550b00780c */ /* 0x000fe20003f26070 */
[----:B--2---:R-:W-:-:S04]  /*11120*/  IMAD.WIDE R6, R246, 0x4, R6 ;  /* 0x00000004f6067825 */ /* 0x004fc800078e0206 */
[----:B-----5:R-:W-:Y:S01]  /*11130*/  IMAD.WIDE R8, R246, 0x4, R8 ;  /* 0x00000004f6087825 */ /* 0x020fe200078e0208 */
[----:B------:R1:W-:Y:S04]  /*11140*/  LDGSTS.E [R251+0x62400], [R6.64], !P4 ;  /* 0x6240000006fb7fae */ /* 0x0003e8000e121844 */
[----:B------:R2:W-:Y:S02]  /*11150*/  LDGSTS.E [R251+0x62c00], [R8.64], !P6 ;  /* 0x62c0000008fb7fae */ /* 0x0005e4000f121844 */
[----:B--2---:R-:W-:-:S04]  /*11160*/  IADD3 R8, R252, -0x94, RZ ;  /* 0xffffff6cfc087810 */ /* 0x004fc80007ffe0ff */
[----:B------:R-:W-:Y:S01]  /*11170*/  ISETP.GE.U32.AND P6, PT, R8, 0x7fffff4d, PT ;  /* 0x7fffff4d0800780c */ /* 0x000fe20003fc6070 */
[C---:B----4-:R-:W-:Y:S02]  /*11180*/  IMAD.WIDE R8, R246.reuse, 0x4, R12 ;  /* 0x00000004f6087825 */ /* 0x050fe400078e020c */
[----:B------:R-:W2:Y:S02]  /*11190*/  S2R R13, SR_TID.X ;  /* 0x00000000000d7919 */ /* 0x000ea40000002100 */
[----:B------:R-:W-:Y:S02]  /*111a0*/  IMAD.MOV.U32 R12, RZ, RZ, c[0x0][0x180] ;  /* 0x00006000ff0c7624 */ /* 0x000fe400078e00ff */
[----:B---3--:R-:W-:-:S04]  /*111b0*/  IMAD.WIDE R4, R246, 0x4, R4 ;  /* 0x00000004f6047825 */ /* 0x008fc800078e0204 */
[----:B-1----:R-:W-:Y:S01]  /*111c0*/  IMAD.WIDE R6, R246, 0x4, R242 ;  /* 0x00000004f6067825 */ /* 0x002fe200078e02f2 */
[----:B------:R-:W-:Y:S01]  /*111d0*/  IADD3 R12, R12, -0x80, RZ ;  /* 0xffffff800c0c7810 */ /* 0x000fe20007ffe0ff */
[----:B------:R1:W-:Y:S01]  /*111e0*/  LDGSTS.E [R251+0x63400], [R4.64], !P2 ;  /* 0x6340000004fb7fae */ /* 0x0003e2000d121844 */
[----:B------:R-:W-:-:S03]  /*111f0*/  ISETP.GE.U32.AND P4, PT, R10, 0x7fffff51, PT ;  /* 0x7fffff510a00780c */ /* 0x000fc60003f86070 */
[----:B------:R3:W-:Y:S01]  /*11200*/  LDGSTS.E [R251+0x63c00], [R6.64], !P5 ;  /* 0x63c0000006fb7fae */ /* 0x0007e2000e921844 */
[----:B------:R-:W-:-:S03]  /*11210*/  IADD3 R10, R252, -0x98, RZ ;  /* 0xffffff68fc0a7810 */ /* 0x000fc60007ffe0ff */
[----:B------:R-:W4:Y:S01]  /*11220*/  LDL.LU.64 R242, [R1+0xb8] ;  /* 0x0000b80001f27983 */ /* 0x000f220000300a00 */
[----:B--2---:R-:W-:-:S03]  /*11230*/  LOP3.LUT R13, R13, 0x1f, RZ, 0xc0, !PT ;  /* 0x0000001f0d0d7812 */ /* 0x004fc600078ec0ff */
[----:B------:R2:W-:Y:S01]  /*11240*/  LDGSTS.E [R3+0x60600], [R8.64], !P0 ;  /* 0x6060000008037fae */ /* 0x0005e2000c121844 */
[----:B------:R-:W-:Y:S01]  /*11250*/  ISETP.GE.AND P5, PT, R13, R12, PT ;  /* 0x0000000c0d00720c */ /* 0x000fe20003fa6270 */
[----:B------:R-:W-:Y:S01]  /*11260*/  IMAD.MOV.U32 R13, RZ, RZ, 0x1f ;  /* 0x0000001fff0d7424 */ /* 0x000fe200078e00ff */
[----:B-1----:R-:W-:Y:S02]  /*11270*/  IADD3 R4, R252, -0x9c, RZ ;  /* 0xffffff64fc047810 */ /* 0x002fe40007ffe0ff */
[----:B------:R-:W-:Y:S02]  /*11280*/  ISETP.GE.U32.AND P2, PT, R10, 0x7fffff49, PT ;  /* 0x7fffff490a00780c */ /* 0x000fe40003f46070 */
[----:B------:R-:W-:Y:S01]  /*11290*/  IADD3 R13, R13, c[0x0][0x180], RZ ;  /* 0x000060000d0d7a10 */ /* 0x000fe20007ffe0ff */
[----:B------:R-:W5:Y:S01]  /*112a0*/  LDL.LU.64 R10, [R1+0xe0] ;  /* 0x0000e000010a7983 */ /* 0x000f620000300a00 */
[----:B--2---:R-:W-:-:S03]  /*112b0*/  SEL R8, RZ, 0x4, P5 ;  /* 0x00000004ff087807 */ /* 0x004fc60002800000 */
[----:B---3--:R-:W2:Y:S01]  /*112c0*/  LDL.LU.64 R6, [R1+0xf0] ;  /* 0x0000f00001067983 */ /* 0x008ea20000300a00 */
[----:B------:R-:W-:Y:S02]  /*112d0*/  ISETP.GT.AND P0, PT, R13, 0x9f, PT ;  /* 0x0000009f0d00780c */ /* 0x000fe40003f04270 */
[----:B------:R-:W-:Y:S01]  /*112e0*/  ISETP.GE.U32.AND P5, PT, R4, 0x7fffff45, PT ;  /* 0x7fffff450400780c */ /* 0x000fe20003fa6070 */
[----:B------:R-:W3:Y:S04]  /*112f0*/  LDL.LU.64 R250, [R1+0x30] ;  /* 0x0000300001fa7983 */ /* 0x000ee80000300a00 */
[----:B------:R-:W3:Y:S04]  /*11300*/  LDL.LU.64 R12, [R1+0x10] ;  /* 0x00001000010c7983 */ /* 0x000ee80000300a00 */
[----:B------:R-:W3:Y:S01]  /*11310*/  LDL.LU.64 R4, [R1+0xe8] ;  /* 0x0000e80001047983 */ /* 0x000ee20000300a00 */
[----:B------:R-:W-:Y:S01]  /*11320*/  SEL R8, R8, RZ, P0 ;  /* 0x000000ff08087207 */ /* 0x000fe20000000000 */
[----:B--2---:R-:W-:-:S05]  /*11330*/  IMAD.WIDE R6, R246, 0x4, R6 ;  /* 0x00000004f6067825 */ /* 0x004fca00078e0206 */
[----:B------:R1:W-:Y:S01]  /*11340*/  LDGSTS.E [R3+0x60e00], [R6.64], !P3 ;  /* 0x60e0000006037fae */ /* 0x0003e2000d921844 */
[----:B------:R-:W-:Y:S01]  /*11350*/  ISETP.NE.U32.AND P3, PT, R8, RZ, PT ;  /* 0x000000ff0800720c */ /* 0x000fe20003f65070 */
[----:B---3--:R-:W-:Y:S02]  /*11360*/  IMAD.WIDE R4, R246, 0x4, R4 ;  /* 0x00000004f6047825 */ /* 0x008fe400078e0204 */
[----:B-1----:R-:W2:Y:S04]  /*11370*/  LDL.LU.64 R6, [R1+0xd0] ;  /* 0x0000d00001067983 */ /* 0x002ea80000300a00 */
[----:B------:R-:W3:Y:S04]  /*11380*/  LDL.LU.64 R8, [R1+0xd8] ;  /* 0x0000d80001087983 */ /* 0x000ee80000300a00 */
[----:B------:R1:W-:Y:S04]  /*11390*/  LDGSTS.E [R3+0x61600], [R4.64], !P1 ;  /* 0x6160000004037fae */ /* 0x0003e8000c921844 */
[----:B-1----:R-:W3:Y:S01]  /*113a0*/  LDL.LU.64 R4, [R1+0xc0] ;  /* 0x0000c00001047983 */ /* 0x002ee20000300a00 */
[----:B------:R-:W-:Y:S01]  /*113b0*/  IADD3 R252, R252, -0xa0, RZ ;  /* 0xffffff60fcfc7810 */ /* 0x000fe20007ffe0ff */
[----:B-----5:R-:W-:-:S03]  /*113c0*/  IMAD.WIDE R10, R246, 0x4, R10 ;  /* 0x00000004f60a7825 */ /* 0x020fc600078e020a */
[----:B------:R-:W-:Y:S01]  /*113d0*/  ISETP.GE.U32.AND P0, PT, R252, 0x7fffff41, PT ;  /* 0x7fffff41fc00780c */ /* 0x000fe20003f06070 */
[----:B------:R-:W-:Y:S01]  /*113e0*/  IMAD.MOV.U32 R252, RZ, RZ, c[0x0][0x188] ;  /* 0x00006200fffc7624 */ /* 0x000fe200078e00ff */
[----:B------:R1:W-:Y:S03]  /*113f0*/  LDGSTS.E [R3+0x61e00], [R10.64], !P4 ;  /* 0x61e000000a037fae */ /* 0x0003e6000e121844 */
[----:B-1----:R-:W-:-:S04]  /*11400*/  IMAD.SHL.U32 R11, R252, 0x20, RZ ;  /* 0x00000020fc0b7824 */ /* 0x002fc800078e00ff */
[----:B----4-:R-:W-:Y:S02]  /*11410*/  IMAD.WIDE R10, R11, 0x4, R242 ;  /* 0x000000040b0a7825 */ /* 0x010fe400078e02f2 */
[----:B------:R-:W4:Y:S02]  /*11420*/  LDL.LU.64 R242, [R1+0xe58] ;  /* 0x000e580001f27983 */ /* 0x000f240000300a00 */
[----:B--2---:R-:W-:-:S04]  /*11430*/  IMAD.WIDE R6, R246, 0x4, R6 ;  /* 0x00000004f6067825 */ /* 0x004fc800078e0206 */
[----:B---3--:R-:W-:-:S05]  /*11440*/  IMAD.WIDE R8, R246, 0x4, R8 ;  /* 0x00000004f6087825 */ /* 0x008fca00078e0208 */
[----:B------:R1:W-:Y:S04]  /*11450*/  LDGSTS.E [R3+0x62600], [R8.64], !P6 ;  /* 0x6260000008037fae */ /* 0x0003e8000f121844 */
[----:B------:R2:W-:Y:S01]  /*11460*/  LDGSTS.E [R3+0x62e00], [R6.64], !P2 ;  /* 0x62e0000006037fae */ /* 0x0005e2000d121844 */
[----:B------:R-:W-:-:S03]  /*11470*/  IMAD.WIDE R4, R246, 0x4, R4 ;  /* 0x00000004f6047825 */ /* 0x000fc600078e0204 */
[----:B-1----:R-:W3:Y:S04]  /*11480*/  LDL.LU.64 R8, [R1+0x88] ;  /* 0x0000880001087983 */ /* 0x002ee80000300a00 */
[----:B--2---:R-:W2:Y:S04]  /*11490*/  LDL.LU.64 R6, [R1+0x50] ;  /* 0x0000500001067983 */ /* 0x004ea80000300a00 */
[----:B------:R1:W-:Y:S04]  /*114a0*/  LDGSTS.E [R3+0x63600], [R4.64], !P5 ;  /* 0x6360000004037fae */ /* 0x0003e8000e921844 */
[----:B------:R-:W5:Y:S01]  /*114b0*/  S2R R252, SR_TID.X ;  /* 0x0000000000fc7919 */ /* 0x000f620000002100 */
[----:B------:R-:W-:-:S03]  /*114c0*/  IMAD.MOV.U32 R246, RZ, RZ, c[0x0][0x18c] ;  /* 0x00006300fff67624 */ /* 0x000fc600078e00ff */
[----:B------:R4:W-:Y:S04]  /*114d0*/  LDGSTS.E [R3+0x63e00], [R10.64], !P0 ;  /* 0x63e000000a037fae */ /* 0x0009e8000c121844 */
[----:B-1----:R-:W2:Y:S01]  /*114e0*/  LDL.LU.64 R4, [R1+0x98] ;  /* 0x0000980001047983 */ /* 0x002ea20000300a00 */
[----:B------:R-:W-:-:S03]  /*114f0*/  IMAD.SHL.U32 R246, R246, 0x20, RZ ;  /* 0x00000020f6f67824 */ /* 0x000fc600078e00ff */
[----:B------:R-:W0:Y:S04]  /*11500*/  LDGDEPBAR ;  /* 0x00000000000079af */ /* 0x000e280000000000 */
[----:B----4-:R-:W4:Y:S04]  /*11510*/  LDL.LU R3, [R1+0xe54] ;  /* 0x000e540001037983 */ /* 0x010f280000300800 */
[----:B------:R-:W4:Y:S01]  /*11520*/  LDL.LU.64 R10, [R1+0x48] ;  /* 0x00004800010a7983 */ /* 0x000f220000300a00 */
[----:B-----5:R-:W-:-:S04]  /*11530*/  LOP3.LUT R252, R252, 0x60, RZ, 0xc0, !PT ;  /* 0x00000060fcfc7812 */ /* 0x020fc800078ec0ff */
[----:B------:R-:W-:-:S04]  /*11540*/  SHF.R.U32.HI R252, RZ, 0x1, R252 ;  /* 0x00000001fffc7819 */ /* 0x000fc800000116fc */
[----:B------:R-:W-:Y:S02]  /*11550*/  LOP3.LUT R252, R0, R252, RZ, 0x3c, !PT ;  /* 0x000000fc00fc7212 */ /* 0x000fe400078e3cff */
[----:B------:R-:W1:Y:S02]  /*11560*/  S2R R0, SR_TID.X ;  /* 0x0000000000007919 */ /* 0x000e640000002100 */
[----:B-1----:R-:W-:-:S04]  /*11570*/  LOP3.LUT R0, R0, 0x60, RZ, 0xc0, !PT ;  /* 0x0000006000007812 */ /* 0x002fc800078ec0ff */
[----:B------:R-:W-:Y:S01]  /*11580*/  SHF.R.U32.HI R0, RZ, 0x1, R0 ;  /* 0x00000001ff007819 */ /* 0x000fe20000011600 */
[----:B---3--:R-:W-:-:S04]  /*11590*/  IMAD.WIDE R8, R246, 0x4, R8 ;  /* 0x00000004f6087825 */ /* 0x008fc800078e0208 */
[----:B--2---:R-:W-:-:S04]  /*115a0*/  IMAD.WIDE R6, R246, 0x4, R6 ;  /* 0x00000004f6067825 */ /* 0x004fc800078e0206 */
[----:B------:R-:W-:-:S05]  /*115b0*/  IMAD.WIDE R4, R246, 0x4, R4 ;  /* 0x00000004f6047825 */ /* 0x000fca00078e0204 */
[----:B------:R1:W-:Y:S04]  /*115c0*/  LDGSTS.E [R252+0x40000], [R4.64], P3 ;  /* 0x4000000004fc7fae */ /* 0x0003e80009921844 */
[----:B------:R2:W-:Y:S04]  /*115d0*/  LDGSTS.E [R252+0x40400], [R8.64], P3 ;  /* 0x4040000008fc7fae */ /* 0x0005e80009921844 */
[----:B------:R3:W-:Y:S04]  /*115e0*/  LDGSTS.E [R252+0x40800], [R6.64], P3 ;  /* 0x4080000006fc7fae */ /* 0x0007e80009921844 */
[----:B---3--:R-:W3:Y:S02]  /*115f0*/  S2R R7, SR_TID.X ;  /* 0x0000000000077919 */ /* 0x008ee40000002100 */
[----:B---3--:R-:W-:-:S05]  /*11600*/  LOP3.LUT R7, R7, 0x7f, RZ, 0xc0, !PT ;  /* 0x0000007f07077812 */ /* 0x008fca00078ec0ff */
[----:B------:R-:W-:Y:S02]  /*11610*/  IMAD.SHL.U32 R6, R7, 0x4, RZ ;  /* 0x0000000407067824 */ /* 0x000fe400078e00ff */
[----:B------:R-:W3:Y:S01]  /*11620*/  S2R R7, SR_TID.X ;  /* 0x0000000000077919 */ /* 0x000ee20000002100 */
[----:B-1----:R-:W-:Y:S02]  /*11630*/  IMAD.WIDE R4, R246, 0x4, R250 ;  /* 0x00000004f6047825 */ /* 0x002fe400078e02fa */
[----:B------:R-:W-:Y:S01]  /*11640*/  LOP3.LUT R6, R6, R0, RZ, 0x3c, !PT ;  /* 0x0000000006067212 */ /* 0x000fe200078e3cff */
[----:B------:R-:W5:Y:S01]  /*11650*/  LDL.LU.64 R250, [R1+0x28] ;  /* 0x0000280001fa7983 */ /* 0x000f620000300a00 */
[----:B--2---:R-:W-:-:S03]  /*11660*/  IMAD.WIDE R8, R246, 0x4, R12 ;  /* 0x00000004f6087825 */ /* 0x004fc600078e020c */
[----:B------:R1:W-:Y:S04]  /*11670*/  LDGSTS.E [R6+0x40c00], [R4.64], P3 ;  /* 0x40c0000004067fae */ /* 0x0003e80009921844 */
[----:B------:R-:W2:Y:S04]  /*11680*/  LDL.LU.64 R12, [R1+0x8] ;  /* 0x00000800010c7983 */ /* 0x000ea80000300a00 */
[----:B------:R4:W-:Y:S04]  /*11690*/  LDGSTS.E [R6+0x41000], [R8.64], P3 ;  /* 0x4100000008067fae */ /* 0x0009e80009921844 */
[----:B-1----:R-:W2:Y:S01]  /*116a0*/  LDL.LU.64 R4, [R1+0x90] ;  /* 0x0000900001047983 */ /* 0x002ea20000300a00 */
[----:B---3--:R-:W-:-:S04]  /*116b0*/  LOP3.LUT R7, R7, 0x60, RZ, 0xc0, !PT ;  /* 0x0000006007077812 */ /* 0x008fc800078ec0ff */
[----:B----4-:R-:W-:Y:S02]  /*116c0*/  SHF.R.U32.HI R8, RZ, 0x1, R7 ;  /* 0x00000001ff087819 */ /* 0x010fe40000011607 */
[----:B------:R-:W3:Y:S04]  /*116d0*/  LDL.LU.64 R6, [R1+0x70] ;  /* 0x0000700001067983 */ /* 0x000ee80000300a00 */
[----:B------:R1:W-:Y:S04]  /*116e0*/  STL [R1+0x5a0], RZ ;  /* 0x0005a0ff01007387 */ /* 0x0003e80000100800 */
        /* <DEDUP_REMOVED lines=63> */
[----:B------:R1:W-:Y:S04]  /*11ae0*/  STL [R1], RZ ;  /* 0x000000ff01007387 */ /* 0x0003e80000100800 */
        /* <DEDUP_REMOVED lines=180> */
[----:B------:R1:W-:Y:S01]  /*12630*/  STL [R1+0x4e4], RZ ;  /* 0x0004e4ff01007387 */ /* 0x0003e20000100800 */
[----:B------:R-:W-:-:S03]  /*12640*/  IMAD.WIDE R248, R246, 0x4, R248 ;  /* 0x00000004f6f87825 */ /* 0x000fc600078e02f8 */
[----:B------:R1:W-:Y:S01]  /*12650*/  STL [R1+0x4e8], RZ ;  /* 0x0004e8ff01007387 */ /* 0x0003e20000100800 */
[----:B------:R-:W-:-:S03]  /*12660*/  LOP3.LUT R9, R247, R8, RZ, 0x3c, !PT ;  /* 0x00000008f7097212 */ /* 0x000fc600078e3cff */
[----:B------:R1:W-:Y:S01]  /*12670*/  STL [R1+0x4ec], RZ ;  /* 0x0004ecff01007387 */ /* 0x0003e20000100800 */
[----:B------:R-:W-:-:S03]  /*12680*/  IMAD.WIDE R16, R246, 0x4, R16 ;  /* 0x00000004f6107825 */ /* 0x000fc600078e0210 */
        /* <DEDUP_REMOVED lines=12> */
[----:B------:R4:W-:Y:S01]  /*12750*/  LDGSTS.E [R9+0x41400], [R248.64], P3 ;  /* 0x41400000f8097fae */ /* 0x0009e20009921844 */
[----:B------:R-:W-:-:S03]  /*12760*/  IMAD.WIDE R44, R246, 0x4, R44 ;  /* 0x00000004f62c7825 */ /* 0x000fc600078e022c */
[----:B------:R1:W-:Y:S01]  /*12770*/  STL [R1+0x4b8], RZ ;  /* 0x0004b8ff01007387 */ /* 0x0003e20000100800 */
[----:B------:R-:W-:-:S03]  /*12780*/  IMAD.WIDE R48, R246, 0x4, R48 ;  /* 0x00000004f6307825 */ /* 0x000fc600078e0230 */
[----:B------:R4:W-:Y:S04]  /*12790*/  LDGSTS.E [R9+0x41800], [R16.64], P3 ;  /* 0x4180000010097fae */ /* 0x0009e80009921844 */
        /* <DEDUP_REMOVED lines=137> */
[----:B------:R4:W-:Y:S01]  /*13030*/  LDGSTS.E [R9+0x4d000], [R200.64], P3 ;  /* 0x4d000000c8097fae */ /* 0x0009e20009921844 */
[----:B------:R-:W-:-:S03]  /*13040*/  LOP3.LUT R247, R247, R8, RZ, 0x3c, !PT ;  /* 0x00000008f7f77212 */ /* 0x000fc600078e3cff */
        /* <DEDUP_REMOVED lines=10> */
[----:B--2---:R-:W-:-:S03]  /*130f0*/  IMAD.WIDE R4, R246, 0x4, R4 ;  /* 0x00000004f6047825 */ /* 0x004fc600078e0204 */
[----:B------:R4:W-:Y:S01]  /*13100*/  LDGSTS.E [R9+0x4e000], [R216.64], P3 ;  /* 0x4e000000d8097fae */ /* 0x0009e20009921844 */
[----:B------:R-:W-:-:S03]  /*13110*/  LOP3.LUT R247, R247, 0x40, RZ, 0x3c, !PT ;  /* 0x00000040f7f77812 */ /* 0x000fc600078e3cff */
[----:B------:R1:W-:Y:S01]  /*13120*/  STL [R1+0x854], RZ ;  /* 0x000854ff01007387 */ /* 0x0003e20000100800 */
[----:B---3--:R-:W-:-:S03]  /*13130*/  IMAD.WIDE R6, R246, 0x4, R6 ;  /* 0x00000004f6067825 */ /* 0x008fc600078e0206 */
[----:B------:R4:W-:Y:S04]  /*13140*/  LDGSTS.E [R9+0x4e400], [R220.64], P3 ;  /* 0x4e400000dc097fae */ /* 0x0009e80009921844 */
[----:B------:R1:W-:Y:S04]  /*13150*/  STL [R1+0x858], RZ ;  /* 0x000858ff01007387 */ /* 0x0003e80000100800 */
        /* <DEDUP_REMOVED lines=11> */
[----:B------:R1:W-:Y:S01]  /*13210*/  STL [R1+0x830], RZ ;  /* 0x000830ff01007387 */ /* 0x0003e20000100800 */
[----:B------:R-:W-:-:S03]  /*13220*/  IMAD.WIDE R14, R246, 0x4, R14 ;  /* 0x00000004f60e7825 */ /* 0x000fc600078e020e */
[----:B------:R5:W-:Y:S01]  /*13230*/  LDGSTS.E [R247+0x40200], [R4.64], P3 ;  /* 0x4020000004f77fae */ /* 0x000be20009921844 */
[----:B----4-:R-:W-:-:S03]  /*13240*/  IMAD.WIDE R8, R246, 0x4, R10 ;  /* 0x00000004f6087825 */ /* 0x010fc600078e020a */
[----:B------:R1:W-:Y:S04]  /*13250*/  STL [R1+0x834], RZ ;  /* 0x000834ff01007387 */ /* 0x0003e80000100800 */
[----:B------:R2:W-:Y:S01]  /*13260*/  LDGSTS.E [R247+0x40600], [R6.64], P3 ;  /* 0x4060000006f77fae */ /* 0x0005e20009921844 */
[----:B-----5:R-:W-:-:S03]  /*13270*/  IMAD.WIDE R4, R246, 0x4, R250 ;  /* 0x00000004f6047825 */ /* 0x020fc600078e02fa */
[----:B------:R1:W-:Y:S04]  /*13280*/  STL [R1+0x838], RZ ;  /* 0x000838ff01007387 */ /* 0x0003e80000100800 */
[----:B------:R1:W-:Y:S01]  /*13290*/  STL [R1+0x83c], RZ ;  /* 0x00083cff01007387 */ /* 0x0003e20000100800 */
[----:B------:R-:W-:-:S03]  /*132a0*/  IMAD.WIDE R18, R246, 0x4, R18 ;  /* 0x00000004f6127825 */ /* 0x000fc600078e0212 */
[----:B------:R1:W-:Y:S01]  /*132b0*/  STL [R1+0x2c0], RZ ;  /* 0x0002c0ff01007387 */ /* 0x0003e20000100800 */
[----:B--2---:R-:W-:-:S03]  /*132c0*/  IMAD.WIDE R6, R246, 0x4, R12 ;  /* 0x00000004f6067825 */ /* 0x004fc600078e020c */
[----:B------:R1:W-:Y:S01]  /*132d0*/  STL [R1+0x2c4], RZ ;  /* 0x0002c4ff01007387 */ /* 0x0003e20000100800 */
[----:B------:R-:W-:-:S03]  /*132e0*/  IMAD.WIDE R22, R246, 0x4, R22 ;  /* 0x00000004f6167825 */ /* 0x000fc600078e0216 */
[----:B------:R1:W-:Y:S01]  /*132f0*/  LDGSTS.E [R247+0x40a00], [R8.64], P3 ;  /* 0x40a0000008f77fae */ /* 0x0003e20009921844 */
[----:B------:R-:W-:-:S03]  /*13300*/  IMAD.WIDE R26, R246, 0x4, R26 ;  /* 0x00000004f61a7825 */ /* 0x000fc600078e021a */
        /* <DEDUP_REMOVED lines=109> */
[----:B------:R-:W1:Y:S04]  /*139e0*/  S2R R0, SR_TID.X ;  /* 0x0000000000007919 */ /* 0x000e680000002100 */
[----:B------:R1:W-:Y:S04]  /*139f0*/  LDGSTS.E [R247+0x49a00], [R146.64], P3 ;  /* 0x49a0000092f77fae */ /* 0x0003e80009921844 */
[----:B------:R1:W-:Y:S01]  /*13a00*/  STL [R1+0x188], RZ ;  /* 0x000188ff01007387 */ /* 0x0003e20000100800 */
[----:B------:R-:W-:-:S03]  /*13a10*/  IMAD.WIDE R182, R246, 0x4, R182 ;  /* 0x00000004f6b67825 */ /* 0x000fc600078e02b6 */
[----:B------:R1:W-:Y:S04]  /*13a20*/  LDGSTS.E [R247+0x49e00], [R150.64], P3 ;  /* 0x49e0000096f77fae */ /* 0x0003e80009921844 */
[----:B------:R1:W-:Y:S01]  /*13a30*/  STL [R1+0x18c], RZ ;  /* 0x00018cff01007387 */ /* 0x0003e20000100800 */
[----:B------:R-:W-:-:S03]  /*13a40*/  IMAD.WIDE R186, R246, 0x4, R186 ;  /* 0x00000004f6ba7825 */ /* 0x000fc600078e02ba */
[----:B------:R1:W-:Y:S01]  /*13a50*/  LDGSTS.E [R247+0x4a200], [R154.64], P3 ;  /* 0x4a2000009af77fae */ /* 0x0003e20009921844 */
[----:B------:R-:W-:-:S03]  /*13a60*/  IMAD.MOV.U32 R37, RZ, RZ, 0x1f ;  /* 0x0000001fff257424 */ /* 0x000fc600078e00ff */
        /* <DEDUP_REMOVED lines=15> */
[----:B------:R-:W-:-:S03]  /*13b60*/  IADD3 R37, R37, c[0x0][0x180], RZ ;  /* 0x0000600025257a10 */ /* 0x000fc60007ffe0ff */
        /* <DEDUP_REMOVED lines=9> */
[----:B------:R-:W-:-:S03]  /*13c00*/  IMAD.WIDE R222, R246, 0x4, R222 ;  /* 0x00000004f6de7825 */ /* 0x000fc600078e02de */
[----:B------:R1:W-:Y:S01]  /*13c10*/  LDGSTS.E [R247+0x4c600], [R190.64], P3 ;  /* 0x4c600000bef77fae */ /* 0x0003e20009921844 */
[----:B------:R-:W-:-:S03]  /*13c20*/  ISETP.GE.AND P0, PT, R37, 0x20, PT ;  /* 0x000000202500780c */ /* 0x000fc60003f06270 */
        /* <DEDUP_REMOVED lines=12> */
[----:B------:R1:W-:Y:S04]  /*13cf0*/  LDGSTS.E [R247+0x4e200], [R218.64], P3 ;  /* 0x4e200000daf77fae */ /* 0x0003e80009921844 */
[----:B------:R2:W-:Y:S04]  /*13d00*/  LDGSTS.E [R247+0x4e600], [R222.64], P3 ;  /* 0x4e600000def77fae */ /* 0x0005e80009921844 */
[----:B------:R2:W-:Y:S01]  /*13d10*/  LDGSTS.E [R247+0x4ea00], [R226.64], P3 ;  /* 0x4ea00000e2f77fae */ /* 0x0005e20009921844 */
[----:B------:R-:W-:-:S03]  /*13d20*/  IMAD.MOV.U32 R252, RZ, RZ, c[0x0][0x180] ;  /* 0x00006000fffc7624 */ /* 0x000fc600078e00ff */
[----:B------:R2:W-:Y:S01]  /*13d30*/  LDGSTS.E [R247+0x4ee00], [R230.64], P3 ;  /* 0x4ee00000e6f77fae */ /* 0x0005e20009921844 */
[----:B-1----:R-:W-:-:S03]  /*13d40*/  LOP3.LUT R0, R0, 0x1f, RZ, 0xc0, !PT ;  /* 0x0000001f00007812 */ /* 0x002fc600078ec0ff */
[----:B------:R1:W-:Y:S04]  /*13d50*/  LDGSTS.E [R247+0x4f200], [R234.64], P3 ;  /* 0x4f200000eaf77fae */ /* 0x0003e80009921844 */
[----:B------:R1:W-:Y:S04]  /*13d60*/  LDGSTS.E [R247+0x4f600], [R238.64], P3 ;  /* 0x4f600000eef77fae */ /* 0x0003e80009921844 */
[----:B------:R1:W-:Y:S04]  /*13d70*/  LDGSTS.E [R247+0x4fa00], [R242.64], P3 ;  /* 0x4fa00000f2f77fae */ /* 0x0003e80009921844 */
[----:B------:R1:W-:Y:S01]  /*13d80*/  LDGSTS.E [R247+0x4fe00], [R2.64], P3 ;  /* 0x4fe0000002f77fae */ /* 0x0003e20009921844 */
[----:B------:R-:W-:-:S03]  /*13d90*/  IADD3 R252, R252, -0xa0, RZ ;  /* 0xffffff60fcfc7810 */ /* 0x000fc60007ffe0ff */
[----:B------:R-:W0:Y:S01]  /*13da0*/  LDGDEPBAR ;  /* 0x00000000000079af */ /* 0x000e220000000000 */
[----:B------:R-:W-:Y:S01]  /*13db0*/  IMAD R0, R0, c[0x0][0x18c], RZ ;  /* 0x0000630000007a24 */ /* 0x000fe200078e02ff */
[----:B------:R-:W-:Y:S01]  /*13dc0*/  CS2R R216, SRZ ;  /* 0x0000000000d87805 */ /* 0x000fe2000001ff00 */
        /* <DEDUP_REMOVED lines=42> */
[----:B--2---:R-:W-:Y:S01]  /*14070*/  CS2R R70, SRZ ;  /* 0x0000000000467805 */ /* 0x004fe2000001ff00 */
[----:B------:R-:W-:Y:S01]  /*14080*/  CS2R R72, SRZ ;  /* 0x0000000000487805 */ /* 0x000fe2000001ff00 */
[----:B---3--:R-:W-:Y:S01]  /*14090*/  CS2R R74, SRZ ;  /* 0x00000000004a7805 */ /* 0x008fe2000001ff00 */
[----:B------:R-:W-:Y:S01]  /*140a0*/  CS2R R76, SRZ ;  /* 0x00000000004c7805 */ /* 0x000fe2000001ff00 */
[----:B----4-:R-:W-:Y:S01]  /*140b0*/  CS2R R78, SRZ ;  /* 0x00000000004e7805 */ /* 0x010fe2000001ff00 */
[----:B------:R-:W-:Y:S01]  /*140c0*/  CS2R R80, SRZ ;  /* 0x0000000000507805 */ /* 0x000fe2000001ff00 */
[----:B-----5:R-:W-:Y:S01]  /*140d0*/  CS2R R82, SRZ ;  /* 0x0000000000527805 */ /* 0x020fe2000001ff00 */
        /* <DEDUP_REMOVED lines=23> */
[----:B-1----:R-:W-:Y:S01]  /*14250*/  CS2R R238, SRZ ;  /* 0x0000000000ee7805 */ /* 0x002fe2000001ff00 */
[----:B------:R-:W-:Y:S05]  /*14260*/  @!P0 BRA `(.L_x_0) ;  /* 0x0001812000008947 */ /* 0x000fea0003800000 */
[----:B------:R-:W2:Y:S01]  /*14270*/  LDL.LU R36, [R1+0x190] ;  /* 0x0001900001247983 */ /* 0x000ea20000300800 */
[----:B------:R-:W-:-:S04]  /*14280*/  IMAD.MOV.U32 R247, RZ, RZ, c[0x0][0x188] ;  /* 0x00006200fff77624 */ /* 0x000fc800078e00ff */
[C---:B------:R-:W-:Y:S02]  /*14290*/  IMAD R11, R247.reuse, 0x1f, RZ ;  /* 0x0000001ff70b7824 */ /* 0x040fe400078e02ff */
[C---:B------:R-:W-:Y:S02]  /*142a0*/  IMAD R16, R247.reuse, 0x1c, RZ ;  /* 0x0000001cf7107824 */ /* 0x040fe400078e02ff */
[C---:B------:R-:W-:Y:S02]  /*142b0*/  IMAD R17, R247.reuse, 0x1b, RZ ;  /* 0x0000001bf7117824 */ /* 0x040fe400078e02ff */
[C---:B------:R-:W-:Y:S02]  /*142c0*/  IMAD R246, R247.reuse, 0x1a, RZ ;  /* 0x0000001af7f67824 */ /* 0x040fe400078e02ff */
[----:B------:R-:W-:Y:S02]  /*142d0*/  IMAD R12, R247, 0x1e, RZ ;  /* 0x0000001ef70c7824 */ /* 0x000fe400078e02ff */
[----:B------:R-:W-:-:S02]  /*142e0*/  IMAD.MOV.U32 R25, RZ, RZ, c[0x0][0x188] ;  /* 0x00006200ff197624 */ /* 0x000fc400078e00ff */
[C---:B------:R-:W-:Y:S02]  /*142f0*/  IMAD R13, R247.reuse, 0x1d, RZ ;  /* 0x0000001df70d7824 */ /* 0x040fe400078e02ff */
[----:B------:R-:W-:Y:S02]  /*14300*/  IMAD R247, R247, 0x19, RZ ;  /* 0x00000019f7f77824 */ /* 0x000fe400078e02ff */
[C---:B------:R-:W-:Y:S02]  /*14310*/  IMAD R28, R25.reuse, 0x18, RZ ;  /* 0x00000018191c7824 */ /* 0x040fe400078e02ff */
[C---:B------:R-:W-:Y:S02]  /*14320*/  IMAD R29, R25.reuse, 0x17, RZ ;  /* 0x00000017191d7824 */ /* 0x040fe400078e02ff */
[C---:B------:R-:W-:Y:S02]  /*14330*/  IMAD R20, R25.reuse, 0x16, RZ ;  /* 0x0000001619147824 */ /* 0x040fe400078e02ff */
[----:B------:R-:W-:-:S02]  /*14340*/  IMAD R21, R25, 0x15, RZ ;  /* 0x0000001519157824 */ /* 0x000fc400078e02ff */
[C---:B------:R-:W-:Y:S02]  /*14350*/  IMAD R33, R25.reuse, 0x14, RZ ;  /* 0x0000001419217824 */ /* 0x040fe400078e02ff */
[----:B------:R-:W-:Y:S02]  /*14360*/  IMAD R24, R25, 0x13, RZ ;  /* 0x0000001319187824 */ /* 0x000fe400078e02ff */
[----:B------:R-:W-:Y:S01]  /*14370*/  IMAD.MOV.U32 R238, RZ, RZ, c[0x0][0x188] ;  /* 0x00006200ffee7624 */ /* 0x000fe200078e00ff */
[C---:B--2---:R-:W-:Y:S02]  /*14380*/  IADD3 R4, P2, R36.reuse, R11, RZ ;  /* 0x0000000b24047210 */ /* 0x044fe40007f5e0ff */
[C---:B------:R-:W-:Y:S02]  /*14390*/  IADD3 R7, P5, R36.reuse, R16, RZ ;  /* 0x0000001024077210 */ /* 0x040fe40007fbe0ff */
[----:B------:R-:W-:Y:S02]  /*143a0*/  IADD3 R8, P6, R36, R17, RZ ;  /* 0x0000001124087210 */ /* 0x000fe40007fde0ff */
[----:B------:R-:W-:-:S02]  /*143b0*/  SHF.R.S32.HI R3, RZ, 0x1f, R36 ;  /* 0x0000001fff037819 */ /* 0x000fc40000011424 */
[C---:B------:R-:W-:Y:S01]  /*143c0*/  IADD3 R9, P0, R36.reuse, R246, RZ ;  /* 0x000000f624097210 */ /* 0x040fe20007f1e0ff */
[----:B------:R-:W-:Y:S01]  /*143d0*/  STL [R1+0xfc8], R4 ;  /* 0x000fc80401007387 */ /* 0x000fe20000100800 */
[C---:B------:R-:W-:Y:S02]  /*143e0*/  IADD3 R5, P3, R36.reuse, R12, RZ ;  /* 0x0000000c24057210 */ /* 0x040fe40007f7e0ff */
[C---:B------:R-:W-:Y:S01]  /*143f0*/  IADD3 R6, P4, R36.reuse, R13, RZ ;  /* 0x0000000d24067210 */ /* 0x040fe20007f9e0ff */
[----:B------:R1:W-:Y:S01]  /*14400*/  STL [R1+0xfc4], R7 ;  /* 0x000fc40701007387 */ /* 0x0003e20000100800 */
[----:B------:R-:W-:-:S03]  /*14410*/  IADD3 R10, P1, R36, R247, RZ ;  /* 0x000000f7240a7210 */ /* 0x000fc60007f3e0ff */
[----:B------:R2:W-:Y:S04]  /*14420*/  STL [R1+0xfc0], R8 ;  /* 0x000fc00801007387 */ /* 0x0005e80000100800 */
[----:B------:R3:W-:Y:S01]  /*14430*/  STL [R1+0xfbc], R9 ;  /* 0x000fbc0901007387 */ /* 0x0007e20000100800 */
[-C--:B-1----:R-:W-:Y:S02]  /*14440*/  LEA.HI.X.SX32 R7, R11, R3.reuse, 0x1, P2 ;  /* 0x000000030b077211 */ /* 0x082fe400010f0eff */
[----:B------:R-:W-:Y:S02]  /*14450*/  IADD3 R11, P2, R36, R28, RZ ;  /* 0x0000001c240b7210 */ /* 0x000fe40007f5e0ff */
[----:B--2---:R-:W-:Y:S02]  /*14460*/  LEA.HI.X.SX32 R8, R12, R3, 0x1, P3 ;  /* 0x000000030c087211 */ /* 0x004fe400018f0eff */
[----:B------:R-:W-:-:S02]  /*14470*/  IADD3 R12, P3, R36, R29, RZ ;  /* 0x0000001d240c7210 */ /* 0x000fc40007f7e0ff */
[-C--:B---3--:R-:W-:Y:S02]  /*14480*/  LEA.HI.X.SX32 R9, R13, R3.reuse, 0x1, P4 ;  /* 0x000000030d097211 */ /* 0x088fe400020f0eff */
[----:B------:R-:W-:Y:S01]  /*14490*/  IADD3 R13, P4, R36, R20, RZ ;  /* 0x00000014240d7210 */ /* 0x000fe20007f9e0ff */
[----:B------:R1:W-:Y:S04]  /*144a0*/  STL [R1+0xfb8], R10 ;  /* 0x000fb80a01007387 */ /* 0x0003e80000100800 */
[----:B------:R2:W-:Y:S04]  /*144b0*/  STL [R1+0xfb4], R11 ;  /* 0x000fb40b01007387 */ /* 0x0005e80000100800 */
[----:B------:R3:W-:Y:S01]  /*144c0*/  STL [R1+0xfb0], R12 ;  /* 0x000fb00c01007387 */ /* 0x0007e20000100800 */
[----:B-1----:R-:W-:-:S03]  /*144d0*/  LEA.HI.X.SX32 R10, R16, R3, 0x1, P5 ;  /* 0x00000003100a7211 */ /* 0x002fc600028f0eff */
[----:B------:R1:W-:Y:S01]  /*144e0*/  STL [R1+0xfac], R13 ;  /* 0x000fac0d01007387 */ /* 0x0003e20000100800 */
[----:B------:R-:W-:Y:S02]  /*144f0*/  IADD3 R14, P5, R36, R21, RZ ;  /* 0x00000015240e7210 */ /* 0x000fe40007fbe0ff */
[-C--:B--2---:R-:W-:Y:S02]  /*14500*/  LEA.HI.X.SX32 R11, R17, R3.reuse, 0x1, P6 ;  /* 0x00000003110b7211 */ /* 0x084fe400030f0eff */
[-C--:B---3--:R-:W-:Y:S01]  /*14510*/  LEA.HI.X.SX32 R12, R246, R3.reuse, 0x1, P0 ;  /* 0x00000003f60c7211 */ /* 0x088fe200000f0eff */
[----:B------:R-:W-:Y:S01]  /*14520*/  IMAD R246, R25, 0x12, RZ ;  /* 0x0000001219f67824 */ /* 0x000fe200078e02ff */
[----:B-1----:R-:W-:Y:S01]  /*14530*/  LEA.HI.X.SX32 R13, R247, R3, 0x1, P1 ;  /* 0x00000003f70d7211 */ /* 0x002fe200008f0eff */
[----:B------:R-:W-:Y:S01]  /*14540*/  IMAD.MOV.U32 R247, RZ, RZ, c[0x0][0x188] ;  /* 0x00006200fff77624 */ /* 0x000fe200078e00ff */
[C---:B------:R-:W-:Y:S01]  /*14550*/  IADD3 R15, P6, R36.reuse, R33, RZ ;  /* 0x00000021240f7210 */ /* 0x040fe20007fde0ff */
[----:B------:R-:W-:Y:S01]  /*14560*/  IMAD R25, R25, 0x11, RZ ;  /* 0x0000001119197824 */ /* 0x000fe200078e02ff */
[C---:B------:R-:W-:Y:S01]  /*14570*/  IADD3 R16, P0, R36.reuse, R24, RZ ;  /* 0x0000001824107210 */ /* 0x040fe20007f1e0ff */
[----:B------:R1:W-:Y:S01]  /*14580*/  STL [R1+0xfa8], R14 ;  /* 0x000fa80e01007387 */ /* 0x0003e20000100800 */
[----:B------:R-:W-:Y:S01]  /*14590*/  IADD3 R17, P1, R36, R246, RZ ;  /* 0x000000f624117210 */ /* 0x000fe20007f3e0ff */
[----:B------:R-:W-:-:S02]  /*145a0*/  IMAD.SHL.U32 R45, R247, 0x10, RZ ;  /* 0x00000010f72d7824 */ /* 0x000fc400078e00ff */
[C---:B------:R-:W-:Y:S01]  /*145b0*/  IMAD R40, R247.reuse, 0xf, RZ ;  /* 0x0000000ff7287824 */ /* 0x040fe200078e02ff */
[----:B------:R2:W-:Y:S01]  /*145c0*/  STL [R1+0xfa4], R15 ;  /* 0x000fa40f01007387 */ /* 0x0005e20000100800 */
[----:B-1----:R-:W-:Y:S01]  /*145d0*/  LEA.HI.X.SX32 R14, R28, R3, 0x1, P2 ;  /* 0x000000031c0e7211 */ /* 0x002fe200010f0eff */
[----:B------:R-:W-:Y:S02]  /*145e0*/  IMAD R28, R247, 0xe, RZ ;  /* 0x0000000ef71c7824 */ /* 0x000fe400078e02ff */
[----:B------:R1:W-:Y:S01]  /*145f0*/  STL [R1+0xfa0], R16 ;  /* 0x000fa01001007387 */ /* 0x0003e20000100800 */
[C---:B------:R-:W-:Y:S02]  /*14600*/  IADD3 R18, P2, R36.reuse, R25, RZ ;  /* 0x0000001924127210 */ /* 0x040fe40007f5e0ff */
[----:B--2---:R-:W-:Y:S01]  /*14610*/  LEA.HI.X.SX32 R15, R29, R3, 0x1, P3 ;  /* 0x000000031d0f7211 */ /* 0x004fe200018f0eff */
[----:B------:R2:W-:Y:S01]  /*14620*/  STL [R1+0xf9c], R17 ;  /* 0x000f9c1101007387 */ /* 0x0005e20000100800 */
[----:B------:R-:W-:Y:S01]  /*14630*/  IADD3 R19, P3, R36, R45, RZ ;  /* 0x0000002d24137210 */ /* 0x000fe20007f7e0ff */
[----:B------:R-:W-:Y:S01]  /*14640*/  IMAD R29, R247, 0xd, RZ ;  /* 0x0000000df71d7824 */ /* 0x000fe200078e02ff */
[----:B-1----:R-:W-:-:S02]  /*14650*/  LEA.HI.X.SX32 R16, R20, R3, 0x1, P4 ;  /* 0x0000000314107211 */ /* 0x002fc400020f0eff */
[C---:B------:R-:W-:Y:S02]  /*14660*/  IADD3 R20, P4, R36.reuse, R40, RZ ;  /* 0x0000002824147210 */ /* 0x040fe40007f9e0ff */
[-C--:B--2---:R-:W-:Y:S02]  /*14670*/  LEA.HI.X.SX32 R17, R21, R3.reuse, 0x1, P5 ;  /* 0x0000000315117211 */ /* 0x084fe400028f0eff */
[----:B------:R-:W-:Y:S01]  /*14680*/  IADD3 R21, P5, R36, R28, RZ ;  /* 0x0000001c24157210 */ /* 0x000fe20007fbe0ff */
[----:B------:R1:W-:Y:S01]  /*14690*/  STL [R1+0xf98], R18 ;  /* 0x000f981201007387 */ /* 0x0003e20000100800 */
[C---:B------:R-:W-:Y:S02]  /*146a0*/  IMAD R41, R247.reuse, 0xc, RZ ;  /* 0x0000000cf7297824 */ /* 0x040fe400078e02ff */
[----:B------:R-:W-:Y:S01]  /*146b0*/  IMAD R32, R247, 0xb, RZ ;  /* 0x0000000bf7207824 */ /* 0x000fe200078e02ff */
[----:B------:R2:W-:Y:S04]  /*146c0*/  STL [R1+0xf94], R19 ;  /* 0x000f941301007387 */ /* 0x0005e80000100800 */
[----:B------:R-:W-:Y:S01]  /*146d0*/  STL [R1+0xf8c], R20 ;  /* 0x000f8c1401007387 */ /* 0x000fe20000100800 */
[----:B-1----:R-:W-:Y:S01]  /*146e0*/  LEA.HI.X.SX32 R18, R33, R3, 0x1, P6 ;  /* 0x0000000321127211 */ /* 0x002fe200030f0eff */
[----:B------:R-:W-:-:S02]  /*146f0*/  IMAD.MOV.U32 R33, RZ, RZ, c[0x0][0x188] ;  /* 0x00006200ff217624 */ /* 0x000fc400078e00ff */
[----:B------:R1:W-:Y:S01]  /*14700*/  STL [R1+0xf90], R21 ;  /* 0x000f901501007387 */ /* 0x0003e20000100800 */
[----:B------:R-:W-:Y:S02]  /*14710*/  IADD3 R22, P6, R36, R29, RZ ;  /* 0x0000001d24167210 */ /* 0x000fe40007fde0ff */
[----:B--2---:R-:W-:Y:S02]  /*14720*/  LEA.HI.X.SX32 R19, R24, R3, 0x1, P0 ;  /* 0x0000000318137211 */ /* 0x004fe400000f0eff */
[----:B------:R-:W-:Y:S01]  /*14730*/  IADD3 R23, P0, R36, R41, RZ ;  /* 0x0000002924177210 */ /* 0x000fe20007f1e0ff */
[----:B------:R-:W-:Y:S01]  /*14740*/  IMAD.SHL.U32 R48, R33, 0x8, RZ ;  /* 0x0000000821307824 */ /* 0x000fe200078e00ff */
[-C--:B-1----:R-:W-:Y:S01]  /*14750*/  LEA.HI.X.SX32 R21, R246, R3.reuse, 0x1, P1 ;  /* 0x00000003f6157211 */ /* 0x082fe200008f0eff */
[C---:B------:R-:W-:Y:S01]  /*14760*/  IMAD R246, R247.reuse, 0xa, RZ ;  /* 0x0000000af7f67824 */ /* 0x040fe200078e02ff */
[----:B------:R-:W-:Y:S01]  /*14770*/  IADD3 R24, P1, R36, R32, RZ ;  /* 0x0000002024187210 */ /* 0x000fe20007f3e0ff */
[----:B------:R-:W-:Y:S01]  /*14780*/  IMAD R247, R247, 0x9, RZ ;  /* 0x00000009f7f77824 */ /* 0x000fe200078e02ff */
[----:B------:R1:W-:Y:S01]  /*14790*/  STL [R1+0xf88], R22 ;  /* 0x000f881601007387 */ /* 0x0003e20000100800 */
[----:B------:R-:W-:Y:S01]  /*147a0*/  IMAD R56, R33, 0x7, RZ ;  /* 0x0000000721387824 */ /* 0x000fe200078e02ff */
[----:B------:R-:W-:-:S02]  /*147b0*/  LEA.HI.X.SX32 R20, R25, R3, 0x1, P2 ;  /* 0x0000000319147211 */ /* 0x000fc400010f0eff */
[----:B------:R2:W-:Y:S01]  /*147c0*/  STL [R1+0xf84], R23 ;  /* 0x000f841701007387 */ /* 0x0005e20000100800 */
[C---:B------:R-:W-:Y:S01]  /*147d0*/  IADD3 R25, P2, R36.reuse, R246, RZ ;  /* 0x000000f624197210 */ /* 0x040fe20007f5e0ff */
[----:B------:R-:W-:Y:S02]  /*147e0*/  IMAD R57, R33, 0x6, RZ ;  /* 0x0000000621397824 */ /* 0x000fe400078e02ff */
[----:B------:R3:W-:Y:S01]  /*147f0*/  STL [R1+0xf80], R24 ;  /* 0x000f801801007387 */ /* 0x0007e20000100800 */
[----:B-1----:R-:W-:Y:S02]  /*14800*/  LEA.HI.X.SX32 R22, R45, R3, 0x1, P3 ;  /* 0x000000032d167211 */ /* 0x002fe400018f0eff */
[----:B------:R-:W-:Y:S02]  /*14810*/  IADD3 R26, P3, R36, R247, RZ ;  /* 0x000000f7241a7210 */ /* 0x000fe40007f7e0ff */
[----:B--2---:R-:W-:Y:S01]  /*14820*/  LEA.HI.X.SX32 R23, R40, R3, 0x1, P4 ;  /* 0x0000000328177211 */ /* 0x004fe200020f0eff */
[----:B------:R-:W-:Y:S01]  /*14830*/  IMAD R49, R33, 0x5, RZ ;  /* 0x0000000521317824 */ /* 0x000fe200078e02ff */
[----:B------:R-:W-:-:S02]  /*14840*/  IADD3 R27, P4, R36, R48, RZ ;  /* 0x00000030241b7210 */ /* 0x000fc40007f9e0ff */
[----:B---3--:R-:W-:Y:S01]  /*14850*/  LEA.HI.X.SX32 R24, R28, R3, 0x1, P5 ;  /* 0x000000031c187211 */ /* 0x008fe200028f0eff */
[C---:B------:R-:W-:Y:S01]  /*14860*/  IMAD.SHL.U32 R52, R33.reuse, 0x4, RZ ;  /* 0x0000000421347824 */ /* 0x040fe200078e00ff */
[----:B------:R-:W-:Y:S01]  /*14870*/  IADD3 R28, P5, R36, R56, RZ ;  /* 0x00000038241c7210 */ /* 0x000fe20007fbe0ff */
[----:B------:R1:W-:Y:S01]  /*14880*/  STL [R1+0xf7c], R25 ;  /* 0x000f7c1901007387 */ /* 0x0003e20000100800 */
[----:B------:R-:W-:-:S03]  /*14890*/  IMAD R53, R33, 0x3, RZ ;  /* 0x0000000321357824 */ /* 0x000fc600078e02ff */
[----:B------:R2:W-:Y:S04]  /*148a0*/  STL [R1+0xf78], R26 ;  /* 0x000f781a01007387 */ /* 0x0005e80000100800 */
[----:B------:R3:W-:Y:S01]  /*148b0*/  STL [R1+0xf74], R27 ;  /* 0x000f741b01007387 */ /* 0x0007e20000100800 */
[----:B-1----:R-:W-:Y:S02]  /*148c0*/  LEA.HI.X.SX32 R25, R29, R3, 0x1, P6 ;  /* 0x000000031d197211 */ /* 0x002fe400030f0eff */
[C---:B------:R-:W-:Y:S01]  /*148d0*/  IADD3 R29, P6, R36.reuse, R57, RZ ;  /* 0x00000039241d7210 */ /* 0x040fe20007fde0ff */
[----:B------:R1:W-:Y:S01]  /*148e0*/  STL [R1+0xf70], R28 ;  /* 0x000f701c01007387 */ /* 0x0003e20000100800 */
[----:B--2---:R-:W-:Y:S02]  /*148f0*/  LEA.HI.X.SX32 R26, R41, R3, 0x1, P0 ;  /* 0x00000003291a7211 */ /* 0x004fe400000f0eff */
[----:B------:R-:W-:-:S02]  /*14900*/  IADD3 R30, P0, R36, R49, RZ ;  /* 0x00000031241e7210 */ /* 0x000fc40007f1e0ff */
[-C--:B---3--:R-:W-:Y:S02]  /*14910*/  LEA.HI.X.SX32 R27, R32, R3.reuse, 0x1, P1 ;  /* 0x00000003201b7211 */ /* 0x088fe400008f0eff */
[----:B------:R-:W-:Y:S02]  /*14920*/  IADD3 R31, P1, R36, R52, RZ ;  /* 0x00000034241f7210 */ /* 0x000fe40007f3e0ff */
[----:B-1----:R-:W-:Y:S02]  /*14930*/  LEA.HI.X.SX32 R28, R246, R3, 0x1, P2 ;  /* 0x00000003f61c7211 */ /* 0x002fe400010f0eff */
[----:B------:R-:W-:Y:S01]  /*14940*/  IADD3 R32, P2, R36, R53, RZ ;  /* 0x0000003524207210 */ /* 0x000fe20007f5e0ff */
[----:B------:R1:W-:Y:S04]  /*14950*/  STL [R1+0xf6c], R29 ;  /* 0x000f6c1d01007387 */ /* 0x0003e80000100800 */
[----:B------:R2:W-:Y:S04]  /*14960*/  STL [R1+0xf68], R30 ;  /* 0x000f681e01007387 */ /* 0x0005e80000100800 */
[----:B------:R-:W-:Y:S01]  /*14970*/  STL [R1+0xf64], R31 ;  /* 0x000f641f01007387 */ /* 0x000fe20000100800 */
[----:B-1----:R-:W-:-:S03]  /*14980*/  LEA.HI.X.SX32 R29, R247, R3, 0x1, P3 ;  /* 0x00000003f71d7211 */ /* 0x002fc600018f0eff */
[----:B------:R-:W-:Y:S04]  /*14990*/  STL [R1+0xf60], R32 ;  /* 0x000f602001007387 */ /* 0x000fe80000100800 */
[----:B------:R-:W3:Y:S04]  /*149a0*/  LDL.LU R41, [R1+0x1c0] ;  /* 0x0001c00001297983 */ /* 0x000ee80000300800 */
[----:B------:R-:W4:Y:S04]  /*149b0*/  LDL.LU R246, [R1+0x1c4] ;  /* 0x0001c40001f67983 */ /* 0x000f280000300800 */
[----:B------:R-:W4:Y:S04]  /*149c0*/  LDL.LU R247, [R1+0x194] ;  /* 0x0001940001f77983 */ /* 0x000f280000300800 */
[----:B------:R-:W4:Y:S04]  /*149d0*/  LDL.LU R44, [R1+0x198] ;  /* 0x00019800012c7983 */ /* 0x000f280000300800 */
[----:B------:R-:W4:Y:S04]  /*149e0*/  LDL.LU R45, [R1+0x19c] ;  /* 0x00019c00012d7983 */ /* 0x000f280000300800 */
[----:B------:R-:W4:Y:S01]  /*149f0*/  LDL.LU R61, [R1+0x1a0] ;  /* 0x0001a000013d7983 */ /* 0x000f220000300800 */
[----:B------:R-:W-:-:S05]  /*14a00*/  IMAD.SHL.U32 R40, R33, 0x2, RZ ;  /* 0x0000000221287824 */ /* 0x000fca00078e00ff */
[----:B------:R-:W-:Y:S02]  /*14a10*/  IADD3 R33, P3, R36, R40, RZ ;  /* 0x0000002824217210 */ /* 0x000fe40007f7e0ff */
[----:B--2---:R-:W-:-:S03]  /*14a20*/  LEA.HI.X.SX32 R30, R48, R3, 0x1, P4 ;  /* 0x00000003301e7211 */ /* 0x004fc600020f0eff */
[----:B------:R1:W-:Y:S01]  /*14a30*/  STL [R1+0xf5c], R33 ;  /* 0x000f5c2101007387 */ /* 0x0003e20000100800 */
[----:B------:R-:W-:-:S03]  /*14a40*/  IADD3 R34, P4, R36, c[0x0][0x188], RZ ;  /* 0x0000620024227a10 */ /* 0x000fc60007f9e0ff */
[----:B------:R-:W2:Y:S04]  /*14a50*/  LDL.LU R64, [R1+0x1a4] ;  /* 0x0001a40001407983 */ /* 0x000ea80000300800 */
[----:B------:R-:W2:Y:S01]  /*14a60*/  LDL.LU R48, [R1+0x1a8] ;  /* 0x0001a80001307983 */ /* 0x000ea20000300800 */
[----:B-1----:R-:W-:-:S03]  /*14a70*/  LEA.HI.X.SX32 R33, R49, R3, 0x1, P0 ;  /* 0x0000000331217211 */ /* 0x002fc600000f0eff */
[----:B------:R1:W-:Y:S04]  /*14a80*/  STL [R1+0xf58], R34 ;  /* 0x000f582201007387 */ /* 0x0003e80000100800 */
[----:B------:R-:W2:Y:S01]  /*14a90*/  LDL.LU R49, [R1+0x1ac] ;  /* 0x0001ac0001317983 */ /* 0x000ea20000300800 */
[----:B------:R-:W-:-:S03]  /*14aa0*/  LEA.HI.X.SX32 R4, R53, R3, 0x1, P2 ;  /* 0x0000000335047211 */ /* 0x000fc600010f0eff */
[----:B------:R-:W2:Y:S01]  /*14ab0*/  LDL.LU R65, [R1+0x1dc] ;  /* 0x0001dc0001417983 */ /* 0x000ea20000300800 */
[-C--:B------:R-:W-:Y:S02]  /*14ac0*/  LEA.HI.X.SX32 R35, R40, R3.reuse, 0x1, P3 ;  /* 0x0000000328237211 */ /* 0x080fe400018f0eff */
[-C--:B------:R-:W-:Y:S01]  /*14ad0*/  LEA.HI.X.SX32 R31, R56, R3.reuse, 0x1, P5 ;  /* 0x00000003381f7211 */ /* 0x080fe200028f0eff */
[----:B------:R1:W-:Y:S01]  /*14ae0*/  STL [R1+0x330], R4 ;  /* 0x0003300401007387 */ /* 0x0003e20000100800 */
[-C--:B------:R-:W-:Y:S02]  /*14af0*/  LEA.HI.X.SX32 R32, R57, R3.reuse, 0x1, P6 ;  /* 0x0000000339207211 */ /* 0x080fe400030f0eff */
[-C--:B-1----:R-:W-:Y:S01]  /*14b00*/  LEA.HI.X.SX32 R34, R52, R3.reuse, 0x1, P1 ;  /* 0x0000000334227211 */ /* 0x082fe200008f0eff */
[----:B------:R-:W-:Y:S04]  /*14b10*/  STL [R1+0x338], R35 ;  /* 0x0003382301007387 */ /* 0x000fe80000100800 */
[----:B------:R-:W2:Y:S01]  /*14b20*/  LDL.LU R144, [R1+0x1e0] ;  /* 0x0001e00001907983 */ /* 0x000ea20000300800 */
[----:B------:R-:W-:-:S02]  /*14b30*/  LEA.HI.X.SX32 R4, R238, R3, 0x1, P4 ;  /* 0x00000003ee047211 */ /* 0x000fc400020f0eff */
[----:B------:R-:W-:-:S03]  /*14b40*/  SHF.L.U64.HI R3, R36, 0x2, R3 ;  /* 0x0000000224037819 */ /* 0x000fc60000010203 */
[----:B------:R-:W-:Y:S04]  /*14b50*/  STL [R1+0x3e4], R4 ;  /* 0x0003e40401007387 */ /* 0x000fe80000100800 */
[----:B------:R3:W-:Y:S04]  /*14b60*/  STL [R1+0xe24], R3 ;  /* 0x000e240301007387 */ /* 0x0007e80000100800 */
[----:B------:R-:W2:Y:S04]  /*14b70*/  LDL.LU R52, [R1+0x1e4] ;  /* 0x0001e40001347983 */ /* 0x000ea80000300800 */
[----:B------:R-:W2:Y:S04]  /*14b80*/  LDL.LU R53, [R1+0x1e8] ;  /* 0x0001e80001357983 */ /* 0x000ea80000300800 */
[----:B------:R-:W2:Y:S01]  /*14b90*/  LDL.LU R145, [R1+0x1ec] ;  /* 0x0001ec0001917983 */ /* 0x000ea20000300800 */
[----:B------:R-:W-:-:S04]  /*14ba0*/  SHF.R.S32.HI R2, RZ, 0x1f, R37 ;  /* 0x0000001fff027819 */ /* 0x000fc80000011425 */
[----:B------:R-:W-:Y:S02]  /*14bb0*/  LEA.HI R2, R2, R37, RZ, 0x5 ;  /* 0x0000002502027211 */ /* 0x000fe400078f28ff */
[----:B------:R-:W-:Y:S02]  /*14bc0*/  SHF.R.S32.HI R2, RZ, 0x1f, R0 ;  /* 0x0000001fff027819 */ /* 0x000fe40000011400 */
[C---:B---3--:R-:W-:Y:S02]  /*14bd0*/  IADD3 R3, P1, R0.reuse, R41, RZ ;  /* 0x0000002900037210 */ /* 0x048fe40007f3e0ff */
[C---:B----4-:R-:W-:Y:S02]  /*14be0*/  IADD3 R38, P6, R0.reuse, R45, RZ ;  /* 0x0000002d00267210 */ /* 0x050fe40007fde0ff */
[----:B------:R-:W-:-:S03]  /*14bf0*/  IADD3 R39, P0, R0, R61, RZ ;  /* 0x0000003d00277210 */ /* 0x000fc60007f1e0ff */
[----:B------:R1:W-:Y:S04]  /*14c00*/  STL [R1+0xf54], R38 ;  /* 0x000f542601007387 */ /* 0x0003e80000100800 */
[----:B------:R3:W-:Y:S04]  /*14c10*/  STL [R1+0xf50], R39 ;  /* 0x000f502701007387 */ /* 0x0007e80000100800 */
[----:B------:R-:W4:Y:S04]  /*14c20*/  LDL.LU R56, [R1+0x1f0] ;  /* 0x0001f00001387983 */ /* 0x000f280000300800 */
[----:B------:R-:W4:Y:S01]  /*14c30*/  LDL.LU R57, [R1+0x1f4] ;  /* 0x0001f40001397983 */ /* 0x000f220000300800 */
[----:B------:R-:W-:-:S02]  /*14c40*/  LEA.HI.X.SX32 R4, R41, R2, 0x1, P1 ;  /* 0x0000000229047211 */ /* 0x000fc400008f0eff */
[C---:B--2---:R-:W-:Y:S02]  /*14c50*/  IADD3 R40, P1, R0.reuse, R64, RZ ;  /* 0x0000004000287210 */ /* 0x044fe40007f3e0ff */
[C---:B------:R-:W-:Y:S02]  /*14c60*/  IADD3 R35, P3, R0.reuse, R246, RZ ;  /* 0x000000f600237210 */ /* 0x040fe40007f7e0ff */
[----:B------:R-:W-:Y:S01]  /*14c70*/  IADD3 R41, P2, R0, R48, RZ ;  /* 0x0000003000297210 */ /* 0x000fe20007f5e0ff */
[----:B------:R2:W-:Y:S01]  /*14c80*/  STL [R1+0xf4c], R40 ;  /* 0x000f4c2801007387 */ /* 0x0005e20000100800 */
[----:B-1----:R-:W-:-:S03]  /*14c90*/  LEA.HI.X.SX32 R38, R246, R2, 0x1, P3 ;  /* 0x00000002f6267211 */ /* 0x002fc600018f0eff */
[----:B------:R1:W-:Y:S01]  /*14ca0*/  STL [R1+0xf48], R41 ;  /* 0x000f482901007387 */ /* 0x0003e20000100800 */
[C---:B------:R-:W-:Y:S02]  /*14cb0*/  IADD3 R36, P4, R0.reuse, R247, RZ ;  /* 0x000000f700247210 */ /* 0x040fe40007f9e0ff */
[C---:B------:R-:W-:Y:S01]  /*14cc0*/  IADD3 R42, P3, R0.reuse, R49, RZ ;  /* 0x00000031002a7210 */ /* 0x040fe20007f7e0ff */
[----:B------:R-:W4:Y:S01]  /*14cd0*/  LDL.LU R246, [R1+0x1fc] ;  /* 0x0001fc0001f67983 */ /* 0x000f220000300800 */
[----:B---3--:R-:W-:Y:S02]  /*14ce0*/  LEA.HI.X.SX32 R39, R247, R2, 0x1, P4 ;  /* 0x00000002f7277211 */ /* 0x008fe400020f0eff */
[C---:B------:R-:W-:Y:S01]  /*14cf0*/  IADD3 R43, P4, R0.reuse, R65, RZ ;  /* 0x00000041002b7210 */ /* 0x040fe20007f9e0ff */
[----:B------:R3:W-:Y:S04]  /*14d00*/  STL [R1+0xf44], R42 ;  /* 0x000f442a01007387 */ /* 0x0007e80000100800 */
[----:B------:R-:W4:Y:S01]  /*14d10*/  LDL.LU R247, [R1+0x200] ;  /* 0x0002000001f77983 */ /* 0x000f220000300800 */
[----:B------:R-:W-:-:S03]  /*14d20*/  IADD3 R37, P5, R0, R44, RZ ;  /* 0x0000002c00257210 */ /* 0x000fc60007fbe0ff */
[----:B------:R2:W-:Y:S04]  /*14d30*/  STL [R1+0xf40], R43 ;  /* 0x000f402b01007387 */ /* 0x0005e80000100800 */
[----:B------:R-:W4:Y:S01]  /*14d40*/  LDL.LU R152, [R1+0x208] ;  /* 0x0002080001987983 */ /* 0x000f220000300800 */
[----:B--2---:R-:W-:Y:S02]  /*14d50*/  LEA.HI.X.SX32 R40, R44, R2, 0x1, P5 ;  /* 0x000000022c287211 */ /* 0x004fe400028f0eff */
[----:B------:R-:W-:Y:S02]  /*14d60*/  IADD3 R44, P5, R0, R144, RZ ;  /* 0x00000090002c7210 */ /* 0x000fe40007fbe0ff */
[----:B-1----:R-:W-:-:S03]  /*14d70*/  LEA.HI.X.SX32 R41, R45, R2, 0x1, P6 ;  /* 0x000000022d297211 */ /* 0x002fc600030f0eff */
[----:B------:R1:W-:Y:S01]  /*14d80*/  STL [R1+0xf3c], R44 ;  /* 0x000f3c2c01007387 */ /* 0x0003e20000100800 */
[----:B---3--:R-:W-:-:S03]  /*14d90*/  LEA.HI.X.SX32 R42, R61, R2, 0x1, P0 ;  /* 0x000000023d2a7211 */ /* 0x008fc600000f0eff */
[----:B------:R-:W2:Y:S01]  /*14da0*/  LDL.LU R60, [R1+0x210] ;  /* 0x00021000013c7983 */ /* 0x000ea20000300800 */
[C---:B------:R-:W-:Y:S02]  /*14db0*/  IADD3 R45, P6, R0.reuse, R52, RZ ;  /* 0x00000034002d7210 */ /* 0x040fe40007fde0ff */
[----:B------:R-:W-:-:S03]  /*14dc0*/  IADD3 R46, P0, R0, R53, RZ ;  /* 0x00000035002e7210 */ /* 0x000fc60007f1e0ff */
[----:B------:R3:W-:Y:S04]  /*14dd0*/  STL [R1+0xf38], R45 ;  /* 0x000f382d01007387 */ /* 0x0007e80000100800 */
[----:B------:R-:W2:Y:S04]  /*14de0*/  LDL.LU R61, [R1+0x218] ;  /* 0x00021800013d7983 */ /* 0x000ea80000300800 */
[----:B------:R1:W-:Y:S04]  /*14df0*/  STL [R1+0xf34], R46 ;  /* 0x000f342e01007387 */ /* 0x0003e80000100800 */
[----:B------:R-:W2:Y:S01]  /*14e00*/  LDL.LU R153, [R1+0x21c] ;  /* 0x00021c0001997983 */ /* 0x000ea20000300800 */
[----:B------:R-:W-:-:S02]  /*14e10*/  LEA.HI.X.SX32 R43, R64, R2, 0x1, P1 ;  /* 0x00000002402b7211 */ /* 0x000fc400008f0eff */
[----:B------:R-:W-:-:S05]  /*14e20*/  IADD3 R47, P1, R0, R145, RZ ;  /* 0x00000091002f7210 */ /* 0x000fca0007f3e0ff */
[----:B------:R3:W-:Y:S04]  /*14e30*/  STL [R1+0xf30], R47 ;  /* 0x000f302f01007387 */ /* 0x0007e80000100800 */
[----:B------:R-:W2:Y:S01]  /*14e40*/  LDL.LU R160, [R1+0x234] ;  /* 0x0002340001a07983 */ /* 0x000ea20000300800 */
[-C--:B-1----:R-:W-:Y:S02]  /*14e50*/  LEA.HI.X.SX32 R44, R48, R2.reuse, 0x1, P2 ;  /* 0x00000002302c7211 */ /* 0x082fe400010f0eff */
[-C--:B---3--:R-:W-:Y:S02]  /*14e60*/  LEA.HI.X.SX32 R45, R49, R2.reuse, 0x1, P3 ;  /* 0x00000002312d7211 */ /* 0x088fe400018f0eff */
[-C--:B------:R-:W-:Y:S02]  /*14e70*/  LEA.HI.X.SX32 R46, R65, R2.reuse, 0x1, P4 ;  /* 0x00000002412e7211 */ /* 0x080fe400020f0eff */
[----:B------:R-:W-:-:S02]  /*14e80*/  LEA.HI.X.SX32 R47, R144, R2, 0x1, P5 ;  /* 0x00000002902f7211 */ /* 0x000fc400028f0eff */
[C---:B----4-:R-:W-:Y:S02]  /*14e90*/  IADD3 R48, P2, R0.reuse, R56, RZ ;  /* 0x0000003800307210 */ /* 0x050fe40007f5e0ff */
[----:B------:R-:W-:-:S03]  /*14ea0*/  IADD3 R49, P3, R0, R57, RZ ;  /* 0x0000003900317210 */ /* 0x000fc60007f7e0ff */
[----:B------:R1:W-:Y:S04]  /*14eb0*/  STL [R1+0xf2c], R48 ;  /* 0x000f2c3001007387 */ /* 0x0003e80000100800 */
[----:B------:R-:W3:Y:S04]  /*14ec0*/  LDL.LU R64, [R1+0x238] ;  /* 0x0002380001407983 */ /* 0x000ee80000300800 */
[----:B------:R4:W-:Y:S04]  /*14ed0*/  STL [R1+0xf28], R49 ;  /* 0x000f283101007387 */ /* 0x0009e80000100800 */
[----:B------:R-:W3:Y:S01]  /*14ee0*/  LDL.LU R65, [R1+0x264] ;  /* 0x0002640001417983 */ /* 0x000ee20000300800 */
[----:B------:R-:W-:-:S05]  /*14ef0*/  IADD3 R50, P4, R0, R246, RZ ;  /* 0x000000f600327210 */ /* 0x000fca0007f9e0ff */
[----:B------:R2:W-:Y:S01]  /*14f00*/  STL [R1+0xf24], R50 ;  /* 0x000f243201007387 */ /* 0x0005e20000100800 */
[----:B------:R-:W-:-:S03]  /*14f10*/  IADD3 R51, P5, R0, R247, RZ ;  /* 0x000000f700337210 */ /* 0x000fc60007fbe0ff */
[----:B------:R-:W3:Y:S01]  /*14f20*/  LDL.LU R161, [R1+0x268] ;  /* 0x0002680001a17983 */ /* 0x000ee20000300800 */
[----:B-1----:R-:W-:-:S03]  /*14f30*/  LEA.HI.X.SX32 R48, R52, R2, 0x1, P6 ;  /* 0x0000000234307211 */ /* 0x002fc600030f0eff */
[----:B------:R1:W-:Y:S01]  /*14f40*/  STL [R1+0xf20], R51 ;  /* 0x000f203301007387 */ /* 0x0003e20000100800 */
[----:B------:R-:W-:-:S03]  /*14f50*/  IADD3 R52, P6, R0, R152, RZ ;  /* 0x0000009800347210 */ /* 0x000fc60007fde0ff */
[----:B------:R-:W3:Y:S04]  /*14f60*/  LDL.LU R165, [R1+0x284] ;  /* 0x0002840001a57983 */ /* 0x000ee80000300800 */
[----:B------:R1:W-:Y:S04]  /*14f70*/  STL [R1+0xf1c], R52 ;  /* 0x000f1c3401007387 */ /* 0x0003e80000100800 */
[----:B------:R-:W3:Y:S01]  /*14f80*/  LDL.LU R144, [R1+0x288] ;  /* 0x0002880001907983 */ /* 0x000ee20000300800 */
[----:B----4-:R-:W-:Y:S02]  /*14f90*/  LEA.HI.X.SX32 R49, R53, R2, 0x1, P0 ;  /* 0x0000000235317211 */ /* 0x010fe400000f0eff */
[----:B--2---:R-:W-:-:S02]  /*14fa0*/  IADD3 R53, P0, R0, R60, RZ ;  /* 0x0000003c00357210 */ /* 0x004fc40007f1e0ff */
[----:B------:R-:W-:-:S03]  /*14fb0*/  LEA.HI.X.SX32 R50, R145, R2, 0x1, P1 ;  /* 0x0000000291327211 */ /* 0x000fc600008f0eff */
[----:B------:R2:W-:Y:S01]  /*14fc0*/  STL [R1+0xf18], R53 ;  /* 0x000f183501007387 */ /* 0x0005e20000100800 */
[----:B-1----:R-:W-:-:S03]  /*14fd0*/  LEA.HI.X.SX32 R51, R56, R2, 0x1, P2 ;  /* 0x0000000238337211 */ /* 0x002fc600010f0eff */
[----:B------:R-:W4:Y:S01]  /*14fe0*/  LDL.LU R145, [R1+0x2d4] ;  /* 0x0002d40001917983 */ /* 0x000f220000300800 */
[----:B------:R-:W-:-:S05]  /*14ff0*/  IADD3 R54, P1, R0, R61, RZ ;  /* 0x0000003d00367210 */ /* 0x000fca0007f3e0ff */
[----:B------:R1:W-:Y:S01]  /*15000*/  STL [R1+0xf14], R54 ;  /* 0x000f143601007387 */ /* 0x0003e20000100800 */
[----:B------:R-:W-:-:S03]  /*15010*/  IADD3 R55, P2, R0, R153, RZ ;  /* 0x0000009900377210 */ /* 0x000fc60007f5e0ff */
[----:B------:R-:W4:Y:S04]  /*15020*/  LDL.LU R148, [R1+0x2dc] ;  /* 0x0002dc0001947983 */ /* 0x000f280000300800 */
[----:B------:R1:W-:Y:S04]  /*15030*/  STL [R1+0xf10], R55 ;  /* 0x000f103701007387 */ /* 0x0003e80000100800 */
[----:B------:R-:W4:Y:S01]  /*15040*/  LDL.LU R149, [R1+0x2e4] ;  /* 0x0002e40001957983 */ /* 0x000f220000300800 */
[----:B------:R-:W-:Y:S02]  /*15050*/  LEA.HI.X.SX32 R52, R57, R2, 0x1, P3 ;  /* 0x0000000239347211 */ /* 0x000fe400018f0eff */
[----:B------:R-:W-:-:S02]  /*15060*/  IADD3 R56, P3, R0, R160, RZ ;  /* 0x000000a000387210 */ /* 0x000fc40007f7e0ff */
[----:B--2---:R-:W-:-:S03]  /*15070*/  LEA.HI.X.SX32 R53, R246, R2, 0x1, P4 ;  /* 0x00000002f6357211 */ /* 0x004fc600020f0eff */
[----:B------:R2:W-:Y:S04]  /*15080*/  STL [R1+0xf0c], R56 ;  /* 0x000f0c3801007387 */ /* 0x0005e80000100800 */
[----:B------:R-:W4:Y:S01]  /*15090*/  LDL.LU R246, [R1+0x2ec] ;  /* 0x0002ec0001f67983 */ /* 0x000f220000300800 */
[-C--:B-1----:R-:W-:Y:S02]  /*150a0*/  LEA.HI.X.SX32 R54, R247, R2.reuse, 0x1, P5 ;  /* 0x00000002f7367211 */ /* 0x082fe400028f0eff */
[-C--:B------:R-:W-:Y:S02]  /*150b0*/  LEA.HI.X.SX32 R55, R152, R2.reuse, 0x1, P6 ;  /* 0x0000000298377211 */ /* 0x080fe400030f0eff */
[----:B--2---:R-:W-:Y:S02]  /*150c0*/  LEA.HI.X.SX32 R56, R60, R2, 0x1, P0 ;  /* 0x000000023c387211 */ /* 0x004fe400000f0eff */
[----:B---3--:R-:W-:-:S05]  /*150d0*/  IADD3 R57, P4, R0, R64, RZ ;  /* 0x0000004000397210 */ /* 0x008fca0007f9e0ff */
[----:B------:R1:W-:Y:S01]  /*150e0*/  STL [R1+0xf08], R57 ;  /* 0x000f083901007387 */ /* 0x0003e20000100800 */
[----:B------:R-:W-:-:S03]  /*150f0*/  IADD3 R58, P5, R0, R65, RZ ;  /* 0x00000041003a7210 */ /* 0x000fc60007fbe0ff */
[----:B------:R-:W2:Y:S04]  /*15100*/  LDL.LU R247, [R1+0x2f4] ;  /* 0x0002f40001f77983 */ /* 0x000ea80000300800 */
[----:B------:R3:W-:Y:S04]  /*15110*/  STL [R1+0xf04], R58 ;  /* 0x000f043a01007387 */ /* 0x0007e80000100800 */
[----:B------:R-:W2:Y:S01]  /*15120*/  LDL.LU R189, [R1+0x2f8] ;  /* 0x0002f80001bd7983 */ /* 0x000ea20000300800 */
[----:B------:R-:W-:-:S05]  /*15130*/  IADD3 R59, P6, R0, R161, RZ ;  /* 0x000000a1003b7210 */ /* 0x000fca0007fde0ff */
[----:B------:R3:W-:Y:S01]  /*15140*/  STL [R1+0xf00], R59 ;  /* 0x000f003b01007387 */ /* 0x0007e20000100800 */
[----:B------:R-:W-:-:S03]  /*15150*/  IADD3 R60, P0, R0, R165, RZ ;  /* 0x000000a5003c7210 */ /* 0x000fc60007f1e0ff */
[----:B------:R-:W2:Y:S01]  /*15160*/  LDL.LU R232, [R1+0x300] ;  /* 0x0003000001e87983 */ /* 0x000ea20000300800 */
[----:B-1----:R-:W-:-:S03]  /*15170*/  LEA.HI.X.SX32 R57, R61, R2, 0x1, P1 ;  /* 0x000000023d397211 */ /* 0x002fc600008f0eff */
[----:B------:R1:W-:Y:S01]  /*15180*/  STL [R1+0xefc], R60 ;  /* 0x000efc3c01007387 */ /* 0x0003e20000100800 */
[----:B------:R-:W-:-:S03]  /*15190*/  IADD3 R61, P1, R0, R144, RZ ;  /* 0x00000090003d7210 */ /* 0x000fc60007f3e0ff */
[----:B------:R-:W2:Y:S01]  /*151a0*/  LDL.LU R152, [R1+0x308] ;  /* 0x0003080001987983 */ /* 0x000ea20000300800 */
[----:B---3--:R-:W-:-:S03]  /*151b0*/  LEA.HI.X.SX32 R58, R153, R2, 0x1, P2 ;  /* 0x00000002993a7211 */ /* 0x008fc600010f0eff */
[----:B------:R3:W-:Y:S04]  /*151c0*/  STL [R1+0xef8], R61 ;  /* 0x000ef83d01007387 */ /* 0x0007e80000100800 */
[----:B------:R-:W2:Y:S01]  /*151d0*/  LDL.LU R153, [R1+0x310] ;  /* 0x0003100001997983 */ /* 0x000ea20000300800 */
[-C--:B------:R-:W-:Y:S02]  /*151e0*/  LEA.HI.X.SX32 R59, R160, R2.reuse, 0x1, P3 ;  /* 0x00000002a03b7211 */ /* 0x080fe400018f0eff */
[----:B----4-:R-:W-:Y:S02]  /*151f0*/  IADD3 R62, P2, R0, R145, RZ ;  /* 0x00000091003e7210 */ /* 0x010fe40007f5e0ff */
[----:B-1----:R-:W-:-:S03]  /*15200*/  LEA.HI.X.SX32 R60, R64, R2, 0x1, P4 ;  /* 0x00000002403c7211 */ /* 0x002fc600020f0eff */
[----:B------:R1:W-:Y:S04]  /*15210*/  STL [R1+0xef4], R62 ;  /* 0x000ef43e01007387 */ /* 0x0003e80000100800 */
[----:B------:R-:W4:Y:S01]  /*15220*/  LDL.LU R233, [R1+0x314] ;  /* 0x0003140001e97983 */ /* 0x000f220000300800 */
[----:B------:R-:W-:-:S05]  /*15230*/  IADD3 R63, P3, R0, R148, RZ ;  /* 0x00000094003f7210 */ /* 0x000fca0007f7e0ff */
[----:B------:R1:W-:Y:S01]  /*15240*/  STL [R1+0xef0], R63 ;  /* 0x000ef03f01007387 */ /* 0x0003e20000100800 */
[----:B------:R-:W-:-:S03]  /*15250*/  IADD3 R64, P4, R0, R149, RZ ;  /* 0x0000009500407210 */ /* 0x000fc60007f9e0ff */
[----:B------:R-:W4:Y:S04]  /*15260*/  LDL.LU R240, [R1+0x31c] ;  /* 0x00031c0001f07983 */ /* 0x000f280000300800 */
[----:B------:R1:W-:Y:S04]  /*15270*/  STL [R1+0xeec], R64 ;  /* 0x000eec4001007387 */ /* 0x0003e80000100800 */
[----:B------:R-:W4:Y:S01]  /*15280*/  LDL.LU R160, [R1+0x334] ;  /* 0x0003340001a07983 */ /* 0x000f220000300800 */
[----:B---3--:R-:W-:Y:S02]  /*15290*/  LEA.HI.X.SX32 R61, R65, R2, 0x1, P5 ;  /* 0x00000002413d7211 */ /* 0x008fe400028f0eff */
[----:B------:R-:W-:-:S02]  /*152a0*/  IADD3 R65, P5, R0, R246, RZ ;  /* 0x000000f600417210 */ /* 0x000fc40007fbe0ff */
[----:B-1----:R-:W-:-:S03]  /*152b0*/  LEA.HI.X.SX32 R62, R161, R2, 0x1, P6 ;  /* 0x00000002a13e7211 */ /* 0x002fc600030f0eff */
[----:B------:R1:W-:Y:S04]  /*152c0*/  STL [R1+0xee8], R65 ;  /* 0x000ee84101007387 */ /* 0x0003e80000100800 */
[----:B------:R-:W3:Y:S01]  /*152d0*/  LDL.LU R161, [R1+0x33c] ;  /* 0x00033c0001a17983 */ /* 0x000ee20000300800 */
[-C--:B------:R-:W-:Y:S02]  /*152e0*/  LEA.HI.X.SX32 R63, R165, R2.reuse, 0x1, P0 ;  /* 0x00000002a53f7211 */ /* 0x080fe400000f0eff */
[-C--:B------:R-:W-:Y:S02]  /*152f0*/  LEA.HI.X.SX32 R64, R144, R2.reuse, 0x1, P1 ;  /* 0x0000000290407211 */ /* 0x080fe400008f0eff */
[----:B-1----:R-:W-:Y:S02]  /*15300*/  LEA.HI.X.SX32 R65, R145, R2, 0x1, P2 ;  /* 0x0000000291417211 */ /* 0x002fe400010f0eff */
[----:B--2---:R-:W-:-:S05]  /*15310*/  IADD3 R66, P6, R0, R247, RZ ;  /* 0x000000f700427210 */ /* 0x004fca0007fde0ff */
        /* <DEDUP_REMOVED lines=12> */
[----:B------:R-:W2:Y:S04]  /*153e0*/  LDL.LU R165, [R1+0x35c] ;  /* 0x00035c0001a57983 */ /* 0x000ea80000300800 */
[----:B------:R1:W-:Y:S04]  /*153f0*/  STL [R1+0xed4], R146 ;  /* 0x000ed49201007387 */ /* 0x0003e80000100800 */
[----:B------:R-:W2:Y:S01]  /*15400*/  LDL.LU R188, [R1+0x370] ;  /* 0x0003700001bc7983 */ /* 0x000ea20000300800 */
[----:B------:R-:W-:Y:S02]  /*15410*/  LEA.HI.X.SX32 R67, R149, R2, 0x1, P4 ;  /* 0x0000000295437211 */ /* 0x000fe400020f0eff */
[----:B----4-:R-:W-:-:S02]  /*15420*/  IADD3 R147, P4, R0, R233, RZ ;  /* 0x000000e900937210 */ /* 0x010fc40007f9e0ff */
[----:B------:R-:W-:-:S03]  /*15430*/  LEA.HI.X.SX32 R144, R246, R2, 0x1, P5 ;  /* 0x00000002f6907211 */ /* 0x000fc600028f0eff */
[----:B------:R4:W-:Y:S01]  /*15440*/  STL [R1+0xed0], R147 ;  /* 0x000ed09301007387 */ /* 0x0009e20000100800 */
[----:B-1----:R-:W-:-:S03]  /*15450*/  LEA.HI.X.SX32 R145, R247, R2, 0x1, P6 ;  /* 0x00000002f7917211 */ /* 0x002fc600030f0eff */
[----:B------:R-:W2:Y:S01]  /*15460*/  LDL.LU R246, [R1+0x374] ;  /* 0x0003740001f67983 */ /* 0x000ea20000300800 */
[----:B------:R-:W-:-:S05]  /*15470*/  IADD3 R148, P5, R0, R240, RZ ;  /* 0x000000f000947210 */ /* 0x000fca0007fbe0ff */
[----:B------:R1:W-:Y:S01]  /*15480*/  STL [R1+0xecc], R148 ;  /* 0x000ecc9401007387 */ /* 0x0003e20000100800 */
[----:B------:R-:W-:-:S03]  /*15490*/  IADD3 R149, P6, R0, R160, RZ ;  /* 0x000000a000957210 */ /* 0x000fc60007fde0ff */
[----:B------:R-:W2:Y:S01]  /*154a0*/  LDL.LU R247, [R1+0x378] ;  /* 0x0003780001f77983 */ /* 0x000ea20000300800 */
[----:B------:R-:W-:-:S03]  /*154b0*/  LEA.HI.X.SX32 R146, R189, R2, 0x1, P0 ;  /* 0x00000002bd927211 */ /* 0x000fc600000f0eff */
[----:B------:R1:W-:Y:S04]  /*154c0*/  STL [R1+0xec8], R149 ;  /* 0x000ec89501007387 */ /* 0x0003e80000100800 */
[----:B------:R-:W2:Y:S01]  /*154d0*/  LDL.LU R189, [R1+0x37c] ;  /* 0x00037c0001bd7983 */ /* 0x000ea20000300800 */
[----:B---3--:R-:W-:-:S05]  /*154e0*/  IADD3 R150, P0, R0, R161, RZ ;  /* 0x000000a100967210 */ /* 0x008fca0007f1e0ff */
[----:B------:R3:W-:Y:S04]  /*154f0*/  STL [R1+0xec4], R150 ;  /* 0x000ec49601007387 */ /* 0x0007e80000100800 */
[----:B------:R-:W2:Y:S01]  /*15500*/  LDL.LU R190, [R1+0x380] ;  /* 0x0003800001be7983 */ /* 0x000ea20000300800 */
[-C--:B----4-:R-:W-:Y:S02]  /*15510*/  LEA.HI.X.SX32 R147, R232, R2.reuse, 0x1, P1 ;  /* 0x00000002e8937211 */ /* 0x090fe400008f0eff */
[-C--:B-1----:R-:W-:Y:S02]  /*15520*/  LEA.HI.X.SX32 R148, R152, R2.reuse, 0x1, P2 ;  /* 0x0000000298947211 */ /* 0x082fe400010f0eff */
[-C--:B------:R-:W-:Y:S02]  /*15530*/  LEA.HI.X.SX32 R149, R153, R2.reuse, 0x1, P3 ;  /* 0x0000000299957211 */ /* 0x080fe400018f0eff */
[----:B---3--:R-:W-:-:S02]  /*15540*/  LEA.HI.X.SX32 R150, R233, R2, 0x1, P4 ;  /* 0x00000002e9967211 */ /* 0x008fc400020f0eff */
[----:B--2---:R-:W-:-:S05]  /*15550*/  IADD3 R151, P1, R0, R241, RZ ;  /* 0x000000f100977210 */ /* 0x004fca0007f3e0ff */
[----:B------:R1:W-:Y:S01]  /*15560*/  STL [R1+0xec0], R151 ;  /* 0x000ec09701007387 */ /* 0x0003e20000100800 */
[----:B------:R-:W-:-:S03]  /*15570*/  IADD3 R152, P2, R0, R245, RZ ;  /* 0x000000f500987210 */ /* 0x000fc60007f5e0ff */
[----:B------:R-:W2:Y:S04]  /*15580*/  LDL.LU R191, [R1+0x384] ;  /* 0x0003840001bf7983 */ /* 0x000ea80000300800 */
[----:B------:R3:W-:Y:S04]  /*15590*/  STL [R1+0xebc], R152 ;  /* 0x000ebc9801007387 */ /* 0x0007e80000100800 */
[----:B------:R-:W4:Y:S01]  /*155a0*/  LDL.LU R232, [R1+0x388] ;  /* 0x0003880001e87983 */ /* 0x000f220000300800 */
[----:B------:R-:W-:-:S05]  /*155b0*/  IADD3 R153, P3, R0, R164, RZ ;  /* 0x000000a400997210 */ /* 0x000fca0007f7e0ff */
[----:B------:R3:W-:Y:S01]  /*155c0*/  STL [R1+0xeb8], R153 ;  /* 0x000eb89901007387 */ /* 0x0007e20000100800 */
[----:B------:R-:W-:-:S03]  /*155d0*/  IADD3 R154, P4, R0, R165, RZ ;  /* 0x000000a5009a7210 */ /* 0x000fc60007f9e0ff */
[----:B------:R-:W4:Y:S01]  /*155e0*/  LDL.LU R233, [R1+0x38c] ;  /* 0x00038c0001e97983 */ /* 0x000f220000300800 */
[----:B-1----:R-:W-:-:S03]  /*155f0*/  LEA.HI.X.SX32 R151, R240, R2, 0x1, P5 ;  /* 0x00000002f0977211 */ /* 0x002fc600028f0eff */
[----:B------:R1:W-:Y:S01]  /*15600*/  STL [R1+0xeb4], R154 ;  /* 0x000eb49a01007387 */ /* 0x0003e20000100800 */
[----:B------:R-:W-:-:S03]  /*15610*/  IADD3 R155, P5, R0, R188, RZ ;  /* 0x000000bc009b7210 */ /* 0x000fc60007fbe0ff */
[----:B------:R-:W4:Y:S04]  /*15620*/  LDL.LU R234, [R1+0x3a0] ;  /* 0x0003a00001ea7983 */ /* 0x000f280000300800 */
[----:B------:R1:W-:Y:S04]  /*15630*/  STL [R1+0xeb0], R155 ;  /* 0x000eb09b01007387 */ /* 0x0003e80000100800 */
[----:B------:R-:W4:Y:S01]  /*15640*/  LDL.LU R235, [R1+0x3a4] ;  /* 0x0003a40001eb7983 */ /* 0x000f220000300800 */
[----:B---3--:R-:W-:Y:S02]  /*15650*/  LEA.HI.X.SX32 R152, R160, R2, 0x1, P6 ;  /* 0x00000002a0987211 */ /* 0x008fe400030f0eff */
[----:B------:R-:W-:-:S02]  /*15660*/  IADD3 R160, P6, R0, R246, RZ ;  /* 0x000000f600a07210 */ /* 0x000fc40007fde0ff */
        /* <DEDUP_REMOVED lines=11> */
[----:B------:R-:W-:-:S05]  /*15720*/  IADD3 R163, P2, R0, R190, RZ ;  /* 0x000000be00a37210 */ /* 0x000fca0007f5e0ff */
[----:B------:R1:W-:Y:S04]  /*15730*/  STL [R1+0xea0], R163 ;  /* 0x000ea0a301007387 */ /* 0x0003e80000100800 */
[----:B------:R-:W4:Y:S01]  /*15740*/  LDL.LU R243, [R1+0x3c4] ;  /* 0x0003c40001f37983 */ /* 0x000f220000300800 */
[-C--:B---3--:R-:W-:Y:S02]  /*15750*/  LEA.HI.X.SX32 R160, R164, R2.reuse, 0x1, P3 ;  /* 0x00000002a4a07211 */ /* 0x088fe400018f0eff */
[-C--:B-1----:R-:W-:Y:S02]  /*15760*/  LEA.HI.X.SX32 R161, R165, R2.reuse, 0x1, P4 ;  /* 0x00000002a5a17211 */ /* 0x082fe400020f0eff */
[-C--:B------:R-:W-:Y:S02]  /*15770*/  LEA.HI.X.SX32 R162, R188, R2.reuse, 0x1, P5 ;  /* 0x00000002bca27211 */ /* 0x080fe400028f0eff */
[----:B------:R-:W-:-:S02]  /*15780*/  LEA.HI.X.SX32 R163, R246, R2, 0x1, P6 ;  /* 0x00000002f6a37211 */ /* 0x000fc400030f0eff */
[----:B--2---:R-:W-:-:S05]  /*15790*/  IADD3 R164, P3, R0, R191, RZ ;  /* 0x000000bf00a47210 */ /* 0x004fca0007f7e0ff */
[----:B------:R1:W-:Y:S01]  /*157a0*/  STL [R1+0xe9c], R164 ;  /* 0x000e9ca401007387 */ /* 0x0003e20000100800 */
[----:B----4-:R-:W-:-:S03]  /*157b0*/  IADD3 R165, P4, R0, R232, RZ ;  /* 0x000000e800a57210 */ /* 0x010fc60007f9e0ff */
        /* <DEDUP_REMOVED lines=15> */
[-C--:B------:R-:W-:Y:S02]  /*158b0*/  LEA.HI.X.SX32 R166, R190, R2.reuse, 0x1, P2 ;  /* 0x00000002bea67211 */ /* 0x080fe400010f0eff */
[----:B-1----:R-:W-:Y:S01]  /*158c0*/  LEA.HI.X.SX32 R167, R191, R2, 0x1, P3 ;  /* 0x00000002bfa77211 */ /* 0x002fe200018f0eff */
[----:B------:R1:W-:Y:S01]  /*158d0*/  STL [R1+0xe88], R189 ;  /* 0x000e88bd01007387 */ /* 0x0003e20000100800 */
        /* <DEDUP_REMOVED lines=10> */
[-C--:B-1----:R-:W-:Y:S02]  /*15980*/  LEA.HI.X.SX32 R189, R233, R2.reuse, 0x1, P5 ;  /* 0x00000002e9bd7211 */ /* 0x082fe400028f0eff */
[-C--:B---3--:R-:W-:Y:S02]  /*15990*/  LEA.HI.X.SX32 R190, R234, R2.reuse, 0x1, P6 ;  /* 0x00000002eabe7211 */ /* 0x088fe400030f0eff */
        /* <DEDUP_REMOVED lines=11> */
[----:B------:R-:W2:Y:S04]  /*15a50*/  LDL.LU R231, [R1+0x414] ;  /* 0x0004140001e77983 */ /* 0x000ea80000300800 */
[----:B------:R-:W2:Y:S01]  /*15a60*/  LDL.LU R236, [R1+0x418] ;  /* 0x0004180001ec7983 */ /* 0x000ea20000300800 */
[----:B-1----:R-:W-:Y:S02]  /*15a70*/  LEA.HI.X.SX32 R233, R241, R2, 0x1, P2 ;  /* 0x00000002f1e97211 */ /* 0x002fe400010f0eff */
[----:B------:R-:W-:Y:S01]  /*15a80*/  IADD3 R241, P2, R0, R228, RZ ;  /* 0x000000e400f17210 */ /* 0x000fe20007f5e0ff */
[----:B------:R1:W-:Y:S04]  /*15a90*/  STL [R1+0xe6c], R240 ;  /* 0x000e6cf001007387 */ /* 0x0003e80000100800 */
[----:B------:R-:W2:Y:S04]  /*15aa0*/  LDL.LU R158, [R1+0x41c] ;  /* 0x00041c00019e7983 */ /* 0x000ea80000300800 */
[----:B------:R-:W-:Y:S04]  /*15ab0*/  STL [R1+0xe68], R241 ;  /* 0x000e68f101007387 */ /* 0x000fe80000100800 */
[----:B------:R-:W2:Y:S01]  /*15ac0*/  LDL.LU R159, [R1+0x420] ;  /* 0x00042000019f7983 */ /* 0x000ea20000300800 */
[----:B---3--:R-:W-:-:S03]  /*15ad0*/  LEA.HI.X.SX32 R234, R242, R2, 0x1, P3 ;  /* 0x00000002f2ea7211 */ /* 0x008fc600018f0eff */
[----:B------:R-:W3:Y:S01]  /*15ae0*/  LDL.LU R220, [R1+0x424] ;  /* 0x0004240001dc7983 */ /* 0x000ee20000300800 */
[----:B------:R-:W-:Y:S02]  /*15af0*/  IADD3 R242, P3, R0, R229, RZ ;  /* 0x000000e500f27210 */ /* 0x000fe40007f7e0ff */
[----:B------:R-:W-:-:S03]  /*15b00*/  LEA.HI.X.SX32 R235, R243, R2, 0x1, P4 ;  /* 0x00000002f3eb7211 */ /* 0x000fc600020f0eff */
[----:B------:R1:W-:Y:S01]  /*15b10*/  STL [R1+0xe60], R242 ;  /* 0x000e60f201007387 */ /* 0x0003e20000100800 */
[----:B------:R-:W-:-:S03]  /*15b20*/  IADD3 R243, P4, R0, R239, RZ ;  /* 0x000000ef00f37210 */ /* 0x000fc60007f9e0ff */
[----:B------:R-:W3:Y:S04]  /*15b30*/  LDL.LU R221, [R1+0x428] ;  /* 0x0004280001dd7983 */ /* 0x000ee80000300800 */
[----:B------:R-:W-:Y:S04]  /*15b40*/  STL [R1+0xe64], R243 ;  /* 0x000e64f301007387 */ /* 0x000fe80000100800 */
[----:B------:R-:W3:Y:S01]  /*15b50*/  LDL.LU R222, [R1+0x42c] ;  /* 0x00042c0001de7983 */ /* 0x000ee20000300800 */
[----:B-1----:R-:W-:Y:S02]  /*15b60*/  LEA.HI.X.SX32 R240, R244, R2, 0x1, P5 ;  /* 0x00000002f4f07211 */ /* 0x002fe400028f0eff */
[----:B------:R-:W-:Y:S01]  /*15b70*/  IADD3 R244, P5, R0, R230, RZ ;  /* 0x000000e600f47210 */ /* 0x000fe20007fbe0ff */
[----:B------:R-:W3:Y:S04]  /*15b80*/  LDL.LU R223, [R1+0x440] ;  /* 0x0004400001df7983 */ /* 0x000ee80000300800 */
[----:B------:R1:W-:Y:S04]  /*15b90*/  STL [R1+0xe5c], R244 ;  /* 0x000e5cf401007387 */ /* 0x0003e80000100800 */
[----:B------:R-:W3:Y:S01]  /*15ba0*/  LDL.LU R224, [R1+0x444] ;  /* 0x0004440001e07983 */ /* 0x000ee20000300800 */
[----:B------:R-:W-:-:S03]  /*15bb0*/  LEA.HI.X.SX32 R68, R246, R2, 0x1, P0 ;  /* 0x00000002f6447211 */ /* 0x000fc600000f0eff */
[----:B------:R-:W3:Y:S04]  /*15bc0*/  LDL.LU R225, [R1+0x448] ;  /* 0x0004480001e17983 */ /* 0x000ee80000300800 */
[----:B------:R2:W-:Y:S01]  /*15bd0*/  STL [R1+0x378], R68 ;  /* 0x0003784401007387 */ /* 0x0005e20000100800 */
[-C--:B------:R-:W-:Y:S02]  /*15be0*/  LEA.HI.X.SX32 R242, R228, R2.reuse, 0x1, P2 ;  /* 0x00000002e4f27211 */ /* 0x080fe400010f0eff */
[-C--:B-1----:R-:W-:Y:S02]  /*15bf0*/  LEA.HI.X.SX32 R244, R229, R2.reuse, 0x1, P3 ;  /* 0x00000002e5f47211 */ /* 0x082fe400018f0eff */
[-C--:B------:R-:W-:Y:S02]  /*15c00*/  LEA.HI.X.SX32 R241, R245, R2.reuse, 0x1, P6 ;  /* 0x00000002f5f17211 */ /* 0x080fe400030f0eff */
[----:B------:R-:W-:-:S02]  /*15c10*/  LEA.HI.X.SX32 R69, R230, R2, 0x1, P5 ;  /* 0x00000002e6457211 */ /* 0x000fc400028f0eff */
[----:B------:R-:W-:Y:S02]  /*15c20*/  LEA.HI.X.SX32 R243, R247, R2, 0x1, P1 ;  /* 0x00000002f7f37211 */ /* 0x000fe400008f0eff */
[----:B----4-:R-:W-:-:S05]  /*15c30*/  IADD3 R246, P0, R0, R237, RZ ;  /* 0x000000ed00f67210 */ /* 0x010fca0007f1e0ff */
[----:B------:R1:W-:Y:S04]  /*15c40*/  STL [R1+0xe58], R246 ;  /* 0x000e58f601007387 */ /* 0x0003e80000100800 */
[----:B------:R-:W4:Y:S04]  /*15c50*/  LDL.LU R226, [R1+0x44c] ;  /* 0x00044c0001e27983 */ /* 0x000f280000300800 */
[----:B------:R-:W4:Y:S01]  /*15c60*/  LDL.LU R227, [R1+0x460] ;  /* 0x0004600001e37983 */ /* 0x000f220000300800 */
[----:B--2---:R-:W-:-:S03]  /*15c70*/  IADD3 R68, P2, R0, R236, RZ ;  /* 0x000000ec00447210 */ /* 0x004fc60007f5e0ff */
[----:B------:R-:W2:Y:S04]  /*15c80*/  LDL.LU R228, [R1+0x464] ;  /* 0x0004640001e47983 */ /* 0x000ea80000300800 */
[----:B------:R1:W-:Y:S04]  /*15c90*/  STL [R1+0xb0], R68 ;  /* 0x0000b04401007387 */ /* 0x0003e80000100800 */
[----:B------:R-:W2:Y:S01]  /*15ca0*/  LDL.LU R229, [R1+0x468] ;  /* 0x0004680001e57983 */ /* 0x000ea20000300800 */
[----:B-1----:R-:W-:Y:S02]  /*15cb0*/  LEA.HI.X.SX32 R246, R239, R2, 0x1, P4 ;  /* 0x00000002eff67211 */ /* 0x002fe400020f0eff */
[----:B------:R-:W-:-:S05]  /*15cc0*/  IADD3 R68, P3, R0, R158, RZ ;  /* 0x0000009e00447210 */ /* 0x000fca0007f7e0ff */
[----:B------:R1:W-:Y:S01]  /*15cd0*/  STL [R1+0xb4], R68 ;  /* 0x0000b44401007387 */ /* 0x0003e20000100800 */
[----:B------:R-:W-:-:S03]  /*15ce0*/  IADD3 R245, P6, R0, R157, RZ ;  /* 0x0000009d00f57210 */ /* 0x000fc60007fde0ff */
[----:B------:R-:W2:Y:S01]  /*15cf0*/  LDL.LU R239, [R1+0x46c] ;  /* 0x00046c0001ef7983 */ /* 0x000ea20000300800 */
[----:B-1----:R-:W-:Y:S02]  /*15d00*/  IADD3 R68, P4, R0, R159, RZ ;  /* 0x0000009f00447210 */ /* 0x002fe40007f9e0ff */
[----:B------:R-:W-:-:S03]  /*15d10*/  LEA.HI.X.SX32 R70, R157, R2, 0x1, P6 ;  /* 0x000000029d467211 */ /* 0x000fc600030f0eff */
[----:B------:R3:W-:Y:S04]  /*15d20*/  STL [R1+0xb8], R68 ;  /* 0x0000b84401007387 */ /* 0x0007e80000100800 */
[----:B------:R-:W2:Y:S01]  /*15d30*/  LDL.LU R230, [R1+0x470] ;  /* 0x0004700001e67983 */ /* 0x000ea20000300800 */
[----:B---3--:R-:W-:-:S03]  /*15d40*/  IADD3 R68, P5, R0, R220, RZ ;  /* 0x000000dc00447210 */ /* 0x008fc60007fbe0ff */
[----:B------:R1:W-:Y:S04]  /*15d50*/  STL [R1+0x38c], R69 ;  /* 0x00038c4501007387 */ /* 0x0003e80000100800 */
[----:B------:R3:W-:Y:S04]  /*15d60*/  STL [R1+0xbc], R68 ;  /* 0x0000bc4401007387 */ /* 0x0007e80000100800 */
[----:B------:R-:W-:Y:S01]  /*15d70*/  STL [R1+0x3a0], R70 ;  /* 0x0003a04601007387 */ /* 0x000fe20000100800 */
[----:B-1----:R-:W-:Y:S02]  /*15d80*/  IADD3 R69, P6, R0, R221, RZ ;  /* 0x000000dd00457210 */ /* 0x002fe40007fde0ff */
[----:B---3--:R-:W-:-:S02]  /*15d90*/  LEA.HI.X.SX32 R68, R237, R2, 0x1, P0 ;  /* 0x00000002ed447211 */ /* 0x008fc400000f0eff */
[----:B------:R-:W3:Y:S01]  /*15da0*/  LDL.LU R237, [R1+0x474] ;  /* 0x0004740001ed7983 */ /* 0x000ee20000300800 */
[----:B------:R-:W-:-:S03]  /*15db0*/  IADD3 R247, P1, R0, R231, RZ ;  /* 0x000000e700f77210 */ /* 0x000fc60007f3e0ff */
[----:B------:R1:W-:Y:S04]  /*15dc0*/  STL [R1+0xd0], R69 ;  /* 0x0000d04501007387 */ /* 0x0003e80000100800 */
[----:B------:R1:W-:Y:S02]  /*15dd0*/  STL [R1+0x3a4], R68 ;  /* 0x0003a44401007387 */ /* 0x0003e40000100800 */
[C---:B-1----:R-:W-:Y:S02]  /*15de0*/  IADD3 R69, P0, R0.reuse, R222, RZ ;  /* 0x000000de00457210 */ /* 0x042fe40007f1e0ff */
[----:B------:R-:W-:Y:S02]  /*15df0*/  LEA.HI.X.SX32 R68, R231, R2, 0x1, P1 ;  /* 0x00000002e7447211 */ /* 0x000fe400008f0eff */
[----:B------:R-:W3:Y:S04]  /*15e00*/  LDL.LU R231, [R1+0x478] ;  /* 0x0004780001e77983 */ /* 0x000ee80000300800 */
[----:B------:R1:W-:Y:S04]  /*15e10*/  STL [R1+0xd4], R69 ;  /* 0x0000d44501007387 */ /* 0x0003e80000100800 */
[----:B------:R1:W-:Y:S02]  /*15e20*/  STL [R1+0x3a8], R68 ;  /* 0x0003a84401007387 */ /* 0x0003e40000100800 */
[----:B-1----:R-:W-:-:S02]  /*15e30*/  IADD3 R69, P1, R0, R223, RZ ;  /* 0x000000df00457210 */ /* 0x002fc40007f3e0ff */
[----:B------:R-:W-:Y:S02]  /*15e40*/  LEA.HI.X.SX32 R68, R236, R2, 0x1, P2 ;  /* 0x00000002ec447211 */ /* 0x000fe400010f0eff */
[----:B------:R-:W3:Y:S04]  /*15e50*/  LDL.LU R236, [R1+0x47c] ;  /* 0x00047c0001ec7983 */ /* 0x000ee80000300800 */
[----:B------:R1:W-:Y:S04]  /*15e60*/  STL [R1+0xd8], R69 ;  /* 0x0000d84501007387 */ /* 0x0003e80000100800 */
[----:B------:R1:W-:Y:S04]  /*15e70*/  STL [R1+0x3ac], R68 ;  /* 0x0003ac4401007387 */ /* 0x0003e80000100800 */
[----:B------:R-:W3:Y:S01]  /*15e80*/  LDL.LU R157, [R1+0x480] ;  /* 0x00048000019d7983 */ /* 0x000ee20000300800 */
[----:B-1----:R-:W-:-:S02]  /*15e90*/  IADD3 R69, P2, R0, R224, RZ ;  /* 0x000000e000457210 */ /* 0x002fc40007f5e0ff */
[----:B------:R-:W-:-:S03]  /*15ea0*/  LEA.HI.X.SX32 R68, R158, R2, 0x1, P3 ;  /* 0x000000029e447211 */ /* 0x000fc600018f0eff */
[----:B------:R1:W-:Y:S04]  /*15eb0*/  STL [R1+0xdc], R69 ;  /* 0x0000dc4501007387 */ /* 0x0003e80000100800 */
[----:B------:R1:W-:Y:S04]  /*15ec0*/  STL [R1+0x3c0], R68 ;  /* 0x0003c04401007387 */ /* 0x0003e80000100800 */
[----:B------:R-:W3:Y:S01]  /*15ed0*/  LDL.LU R158, [R1+0x484] ;  /* 0x00048400019e7983 */ /* 0x000ee20000300800 */
[----:B-1----:R-:W-:Y:S02]  /*15ee0*/  IADD3 R69, P3, R0, R225, RZ ;  /* 0x000000e100457210 */ /* 0x002fe40007f7e0ff */
[----:B------:R-:W-:-:S03]  /*15ef0*/  LEA.HI.X.SX32 R68, R159, R2, 0x1, P4 ;  /* 0x000000029f447211 */ /* 0x000fc600020f0eff */
[----:B------:R-:W-:Y:S04]  /*15f00*/  STL [R1+0xe0], R69 ;  /* 0x0000e04501007387 */ /* 0x000fe80000100800 */
[----:B------:R1:W-:Y:S02]  /*15f10*/  STL [R1+0x3c4], R68 ;  /* 0x0003c44401007387 */ /* 0x0003e40000100800 */
[----:B-1----:R-:W-:Y:S02]  /*15f20*/  LEA.HI.X.SX32 R68, R220, R2, 0x1, P5 ;  /* 0x00000002dc447211 */ /* 0x002fe400028f0eff */
[C---:B----4-:R-:W-:Y:S02]  /*15f30*/  IADD3 R70, P4, R0.reuse, R226, RZ ;  /* 0x000000e200467210 */ /* 0x050fe40007f9e0ff */
[----:B------:R-:W-:-:S03]  /*15f40*/  IADD3 R69, P5, R0, R227, RZ ;  /* 0x000000e300457210 */ /* 0x000fc60007fbe0ff */
[----:B------:R-:W-:Y:S04]  /*15f50*/  STL [R1+0xe4], R70 ;  /* 0x0000e44601007387 */ /* 0x000fe80000100800 */
[----:B------:R-:W4:Y:S04]  /*15f60*/  LDL.LU R159, [R1+0x488] ;  /* 0x00048800019f7983 */ /* 0x000f280000300800 */
[----:B------:R1:W-:Y:S04]  /*15f70*/  STL [R1+0x3c8], R68 ;  /* 0x0003c84401007387 */ /* 0x0003e80000100800 */
[----:B------:R2:W-:Y:S04]  /*15f80*/  STL [R1+0xe8], R69 ;  /* 0x0000e84501007387 */ /* 0x0005e80000100800 */
[----:B------:R-:W4:Y:S01]  /*15f90*/  LDL.LU R220, [R1+0x48c] ;  /* 0x00048c0001dc7983 */ /* 0x000f220000300800 */
[----:B-1----:R-:W-:-:S02]  /*15fa0*/  LEA.HI.X.SX32 R68, R221, R2, 0x1, P6 ;  /* 0x00000002dd447211 */ /* 0x002fc400030f0eff */
[----:B--2---:R-:W-:-:S03]  /*15fb0*/  IADD3 R69, P6, R0, R228, RZ ;  /* 0x000000e400457210 */ /* 0x004fc60007fde0ff */
[----:B------:R1:W-:Y:S04]  /*15fc0*/  STL [R1+0x3cc], R68 ;  /* 0x0003cc4401007387 */ /* 0x0003e80000100800 */
[----:B------:R2:W-:Y:S04]  /*15fd0*/  STL [R1+0xec], R69 ;  /* 0x0000ec4501007387 */ /* 0x0005e80000100800 */
[----:B------:R-:W4:Y:S01]  /*15fe0*/  LDL.LU R221, [R1+0x510] ;  /* 0x0005100001dd7983 */ /* 0x000f220000300800 */
[----:B-1----:R-:W-:Y:S02]  /*15ff0*/  LEA.HI.X.SX32 R68, R222, R2, 0x1, P0 ;  /* 0x00000002de447211 */ /* 0x002fe400000f0eff */
        /* <DEDUP_REMOVED lines=13> */
[----:B------:R-:W2:Y:S01]  /*160d0*/  LDL.LU R224, [R1+0x51c] ;  /* 0x00051c0001e07983 */ /* 0x000ea20000300800 */
[----:B-1----:R-:W-:Y:S02]  /*160e0*/  LEA.HI.X.SX32 R68, R225, R2, 0x1, P3 ;  /* 0x00000002e1447211 */ /* 0x002fe400018f0eff */
[----:B---3--:R-:W-:-:S03]  /*160f0*/  IADD3 R69, P3, R0, R237, RZ ;  /* 0x000000ed00457210 */ /* 0x008fc60007f7e0ff */
[----:B------:R1:W-:Y:S04]  /*16100*/  STL [R1+0x3dc], R68 ;  /* 0x0003dc4401007387 */ /* 0x0003e80000100800 */
[----:B------:R-:W3:Y:S01]  /*16110*/  LDL.LU R225, [R1+0x520] ;  /* 0x0005200001e17983 */ /* 0x000ee20000300800 */
[----:B-1----:R-:W-:-:S03]  /*16120*/  LEA.HI.X.SX32 R68, R226, R2, 0x1, P4 ;  /* 0x00000002e2447211 */ /* 0x002fc600020f0eff */
[----:B------:R1:W-:Y:S04]  /*16130*/  STL [R1+0xfc], R69 ;  /* 0x0000fc4501007387 */ /* 0x0003e80000100800 */
[----:B------:R1:W-:Y:S04]  /*16140*/  STL [R1+0x3e0], R68 ;  /* 0x0003e04401007387 */ /* 0x0003e80000100800 */
[----:B------:R-:W3:Y:S01]  /*16150*/  LDL.LU R226, [R1+0x524] ;  /* 0x0005240001e27983 */ /* 0x000ee20000300800 */
[----:B-1----:R-:W-:Y:S02]  /*16160*/  IADD3 R69, P4, R0, R231, RZ ;  /* 0x000000e700457210 */ /* 0x002fe40007f9e0ff */
[----:B------:R-:W-:-:S03]  /*16170*/  LEA.HI.X.SX32 R68, R227, R2, 0x1, P5 ;  /* 0x00000002e3447211 */ /* 0x000fc600028f0eff */
[----:B------:R1:W-:Y:S04]  /*16180*/  STL [R1+0x110], R69 ;  /* 0x0001104501007387 */ /* 0x0003e80000100800 */
[----:B------:R1:W-:Y:S04]  /*16190*/  STL [R1+0x3e8], R68 ;  /* 0x0003e84401007387 */ /* 0x0003e80000100800 */
[----:B------:R-:W3:Y:S01]  /*161a0*/  LDL.LU R227, [R1+0x528] ;  /* 0x0005280001e37983 */ /* 0x000ee20000300800 */
[----:B-1----:R-:W-:Y:S02]  /*161b0*/  IADD3 R69, P5, R0, R236, RZ ;  /* 0x000000ec00457210 */ /* 0x002fe40007fbe0ff */
[----:B------:R-:W-:-:S03]  /*161c0*/  LEA.HI.X.SX32 R68, R228, R2, 0x1, P6 ;  /* 0x00000002e4447211 */ /* 0x000fc600030f0eff */
[----:B------:R1:W-:Y:S04]  /*161d0*/  STL [R1+0x114], R69 ;  /* 0x0001144501007387 */ /* 0x0003e80000100800 */
[----:B------:R-:W3:Y:S01]  /*161e0*/  LDL.LU R228, [R1+0x52c] ;  /* 0x00052c0001e47983 */ /* 0x000ee20000300800 */
[----:B-1----:R-:W-:-:S03]  /*161f0*/  IADD3 R69, P6, R0, R157, RZ ;  /* 0x0000009d00457210 */ /* 0x002fc60007fde0ff */
[----:B------:R1:W-:Y:S04]  /*16200*/  STL [R1+0x3ec], R68 ;  /* 0x0003ec4401007387 */ /* 0x0003e80000100800 */
[----:B------:R1:W-:Y:S02]  /*16210*/  STL [R1+0x118], R69 ;  /* 0x0001184501007387 */ /* 0x0003e40000100800 */
[----:B-1----:R-:W-:Y:S02]  /*16220*/  LEA.HI.X.SX32 R68, R229, R2, 0x1, P0 ;  /* 0x00000002e5447211 */ /* 0x002fe400000f0eff */
[----:B------:R-:W3:Y:S01]  /*16230*/  LDL.LU R229, [R1+0x530] ;  /* 0x0005300001e57983 */ /* 0x000ee20000300800 */
[----:B------:R-:W-:-:S03]  /*16240*/  IADD3 R69, P0, R0, R158, RZ ;  /* 0x0000009e00457210 */ /* 0x000fc60007f1e0ff */
[----:B------:R1:W-:Y:S04]  /*16250*/  STL [R1+0x410], R68 ;  /* 0x0004104401007387 */ /* 0x0003e80000100800 */
[----:B------:R-:W-:Y:S01]  /*16260*/  STL [R1+0x11c], R69 ;  /* 0x00011c4501007387 */ /* 0x000fe20000100800 */
[----:B-1----:R-:W-:-:S03]  /*16270*/  LEA.HI.X.SX32 R68, R239, R2, 0x1, P1 ;  /* 0x00000002ef447211 */ /* 0x002fc600008f0eff */
[----:B------:R-:W3:Y:S04]  /*16280*/  LDL.LU R239, [R1+0x534] ;  /* 0x0005340001ef7983 */ /* 0x000ee80000300800 */
[----:B------:R1:W-:Y:S02]  /*16290*/  STL [R1+0x414], R68 ;  /* 0x0004144401007387 */ /* 0x0003e40000100800 */
[----:B-1----:R-:W-:Y:S02]  /*162a0*/  LEA.HI.X.SX32 R68, R230, R2, 0x1, P2 ;  /* 0x00000002e6447211 */ /* 0x002fe400010f0eff */
[----:B------:R-:W3:Y:S01]  /*162b0*/  LDL.LU R230, [R1+0x538] ;  /* 0x0005380001e67983 */ /* 0x000ee20000300800 */
[----:B----4-:R-:W-:-:S05]  /*162c0*/  IADD3 R69, P1, R0, R159, RZ ;  /* 0x0000009f00457210 */ /* 0x010fca0007f3e0ff */
[----:B------:R1:W-:Y:S04]  /*162d0*/  STL [R1+0x120], R69 ;  /* 0x0001204501007387 */ /* 0x0003e80000100800 */
[----:B------:R4:W-:Y:S01]  /*162e0*/  STL [R1+0x418], R68 ;  /* 0x0004184401007387 */ /* 0x0009e20000100800 */
[C---:B-1----:R-:W-:Y:S02]  /*162f0*/  IADD3 R69, P2, R0.reuse, R220, RZ ;  /* 0x000000dc00457210 */ /* 0x042fe40007f5e0ff */
[----:B----4-:R-:W-:Y:S02]  /*16300*/  LEA.HI.X.SX32 R68, R237, R2, 0x1, P3 ;  /* 0x00000002ed447211 */ /* 0x010fe400018f0eff */
[----:B------:R-:W4:Y:S04]  /*16310*/  LDL.LU R237, [R1+0x53c] ;  /* 0x00053c0001ed7983 */ /* 0x000f280000300800 */
[----:B------:R1:W-:Y:S04]  /*16320*/  STL [R1+0x124], R69 ;  /* 0x0001244501007387 */ /* 0x0003e80000100800 */
[----:B------:R1:W-:Y:S02]  /*16330*/  STL [R1+0x41c], R68 ;  /* 0x00041c4401007387 */ /* 0x0003e40000100800 */
[----:B-1----:R-:W-:-:S02]  /*16340*/  IADD3 R69, P3, R0, R221, RZ ;  /* 0x000000dd00457210 */ /* 0x002fc40007f7e0ff */
[----:B------:R-:W-:Y:S02]  /*16350*/  LEA.HI.X.SX32 R68, R231, R2, 0x1, P4 ;  /* 0x00000002e7447211 */ /* 0x000fe400020f0eff */
[----:B------:R-:W4:Y:S04]  /*16360*/  LDL.LU R231, [R1+0x540] ;  /* 0x0005400001e77983 */ /* 0x000f280000300800 */
[----:B------:R1:W-:Y:S04]  /*16370*/  STL [R1+0x128], R69 ;  /* 0x0001284501007387 */ /* 0x0003e80000100800 */
[----:B------:R1:W-:Y:S02]  /*16380*/  STL [R1+0x420], R68 ;  /* 0x0004204401007387 */ /* 0x0003e40000100800 */
[----:B-1----:R-:W-:-:S02]  /*16390*/  IADD3 R69, P4, R0, R222, RZ ;  /* 0x000000de00457210 */ /* 0x002fc40007f9e0ff */
[----:B------:R-:W-:Y:S02]  /*163a0*/  LEA.HI.X.SX32 R68, R236, R2, 0x1, P5 ;  /* 0x00000002ec447211 */ /* 0x000fe400028f0eff */
[----:B------:R-:W4:Y:S01]  /*163b0*/  LDL.LU R236, [R1+0x544] ;  /* 0x0005440001ec7983 */ /* 0x000f220000300800 */
[----:B------:R-:W-:-:S03]  /*163c0*/  IADD3 R70, P5, R0, R223, RZ ;  /* 0x000000df00467210 */ /* 0x000fc60007fbe0ff */
[----:B------:R1:W-:Y:S04]  /*163d0*/  STL [R1+0x12c], R69 ;  /* 0x00012c4501007387 */ /* 0x0003e80000100800 */
[----:B------:R2:W-:Y:S04]  /*163e0*/  STL [R1+0x424], R68 ;  /* 0x0004244401007387 */ /* 0x0005e80000100800 */
[----:B------:R2:W-:Y:S01]  /*163f0*/  STL [R1+0x130], R70 ;  /* 0x0001304601007387 */ /* 0x0005e20000100800 */
[----:B-1----:R-:W-:-:S03]  /*16400*/  LEA.HI.X.SX32 R69, R157, R2, 0x1, P6 ;  /* 0x000000029d457211 */ /* 0x002fc600030f0eff */
[----:B------:R-:W4:Y:S01]  /*16410*/  LDL.LU R93, [R1+0x548] ;  /* 0x00054800015d7983 */ /* 0x000f220000300800 */
[----:B--2---:R-:W-:Y:S02]  /*16420*/  IADD3 R68, P6, R0, R224, RZ ;  /* 0x000000e000447210 */ /* 0x004fe40007fde0ff */
[----:B------:R-:W-:Y:S01]  /*16430*/  LEA.HI.X.SX32 R70, R158, R2, 0x1, P0 ;  /* 0x000000029e467211 */ /* 0x000fe200000f0eff */
[----:B------:R3:W-:Y:S04]  /*16440*/  STL [R1+0x428], R69 ;  /* 0x0004284501007387 */ /* 0x0007e80000100800 */
[----:B------:R1:W-:Y:S04]  /*16450*/  STL [R1+0x134], R68 ;  /* 0x0001344401007387 */ /* 0x0003e80000100800 */
[----:B------:R2:W-:Y:S01]  /*16460*/  STL [R1+0x42c], R70 ;  /* 0x00042c4601007387 */ /* 0x0005e20000100800 */
[----:B---3--:R-:W-:-:S03]  /*16470*/  IADD3 R69, P0, R0, R225, RZ ;  /* 0x000000e100457210 */ /* 0x008fc60007f1e0ff */
[----:B------:R-:W3:Y:S01]  /*16480*/  LDL.LU R94, [R1+0x54c] ;  /* 0x00054c00015e7983 */ /* 0x000ee20000300800 */
[----:B-1----:R-:W-:Y:S02]  /*16490*/  LEA.HI.X.SX32 R68, R159, R2, 0x1, P1 ;  /* 0x000000029f447211 */ /* 0x002fe400008f0eff */
[----:B--2---:R-:W-:Y:S01]  /*164a0*/  IADD3 R70, P1, R0, R226, RZ ;  /* 0x000000e200467210 */ /* 0x004fe20007f3e0ff */
[----:B------:R1:W-:Y:S04]  /*164b0*/  STL [R1+0x138], R69 ;  /* 0x0001384501007387 */ /* 0x0003e80000100800 */
[----:B------:R2:W-:Y:S04]  /*164c0*/  STL [R1+0x440], R68 ;  /* 0x0004404401007387 */ /* 0x0005e80000100800 */
[----:B------:R2:W-:Y:S01]  /*164d0*/  STL [R1+0x13c], R70 ;  /* 0x00013c4601007387 */ /* 0x0005e20000100800 */
[----:B-1----:R-:W-:-:S03]  /*164e0*/  LEA.HI.X.SX32 R69, R220, R2, 0x1, P2 ;  /* 0x00000002dc457211 */ /* 0x002fc600010f0eff */
[----:B------:R-:W3:Y:S01]  /*164f0*/  LDL.LU R95, [R1+0x550] ;  /* 0x00055000015f7983 */ /* 0x000ee20000300800 */
[C---:B--2---:R-:W-:Y:S02]  /*16500*/  IADD3 R68, P2, R0.reuse, R227, RZ ;  /* 0x000000e300447210 */ /* 0x044fe40007f5e0ff */
[----:B------:R-:W-:Y:S01]  /*16510*/  LEA.HI.X.SX32 R70, R221, R2, 0x1, P3 ;  /* 0x00000002dd467211 */ /* 0x000fe200018f0eff */
[----:B------:R1:W-:Y:S04]  /*16520*/  STL [R1+0x444], R69 ;  /* 0x0004444501007387 */ /* 0x0003e80000100800 */
[----:B------:R2:W-:Y:S04]  /*16530*/  STL [R1+0x140], R68 ;  /* 0x0001404401007387 */ /* 0x0005e80000100800 */
[----:B------:R2:W-:Y:S01]  /*16540*/  STL [R1+0x448], R70 ;  /* 0x0004484601007387 */ /* 0x0005e20000100800 */
[----:B-1----:R-:W-:-:S03]  /*16550*/  IADD3 R69, P3, R0, R228, RZ ;  /* 0x000000e400457210 */ /* 0x002fc60007f7e0ff */
[----:B------:R-:W3:Y:S01]  /*16560*/  LDL.LU R156, [R1+0x554] ;  /* 0x00055400019c7983 */ /* 0x000ee20000300800 */
[----:B--2---:R-:W-:-:S03]  /*16570*/  LEA.HI.X.SX32 R68, R222, R2, 0x1, P4 ;  /* 0x00000002de447211 */ /* 0x004fc600020f0eff */
[----:B------:R1:W-:Y:S01]  /*16580*/  STL [R1+0x144], R69 ;  /* 0x0001444501007387 */ /* 0x0003e20000100800 */
[----:B------:R-:W-:-:S03]  /*16590*/  IADD3 R70, P4, R0, R229, RZ ;  /* 0x000000e500467210 */ /* 0x000fc60007f9e0ff */
[----:B------:R2:W-:Y:S01]  /*165a0*/  STL [R1+0x44c], R68 ;  /* 0x00044c4401007387 */ /* 0x0005e20000100800 */
[----:B-1----:R-:W-:-:S03]  /*165b0*/  LEA.HI.X.SX32 R69, R223, R2, 0x1, P5 ;  /* 0x00000002df457211 */ /* 0x002fc600028f0eff */
[----:B------:R1:W-:Y:S04]  /*165c0*/  STL [R1+0x148], R70 ;  /* 0x0001484601007387 */ /* 0x0003e80000100800 */
[----:B------:R-:W3:Y:S01]  /*165d0*/  LDL.LU R157, [R1+0x558] ;  /* 0x00055800019d7983 */ /* 0x000ee20000300800 */
[----:B--2---:R-:W-:Y:S02]  /*165e0*/  IADD3 R68, P5, R0, R239, RZ ;  /* 0x000000ef00447210 */ /* 0x004fe40007fbe0ff */
[----:B-1----:R-:W-:Y:S01]  /*165f0*/  LEA.HI.X.SX32 R70, R224, R2, 0x1, P6 ;  /* 0x00000002e0467211 */ /* 0x002fe200030f0eff */
[----:B------:R-:W-:Y:S04]  /*16600*/  STL [R1+0x460], R69 ;  /* 0x0004604501007387 */ /* 0x000fe80000100800 */
[----:B------:R1:W-:Y:S04]  /*16610*/  STL [R1+0x14c], R68 ;  /* 0x00014c4401007387 */ /* 0x0003e80000100800 */
[----:B------:R-:W-:Y:S04]  /*16620*/  STL [R1+0x464], R70 ;  /* 0x0004644601007387 */ /* 0x000fe80000100800 */
[----:B------:R-:W3:Y:S01]  /*16630*/  LDL.LU R158, [R1+0x55c] ;  /* 0x00055c00019e7983 */ /* 0x000ee20000300800 */
[----:B-1----:R-:W-:-:S02]  /*16640*/  IADD3 R68, P6, R0, R230, RZ ;  /* 0x000000e600447210 */ /* 0x002fc40007fde0ff */
[----:B------:R-:W-:-:S03]  /*16650*/  LEA.HI.X.SX32 R69, R225, R2, 0x1, P0 ;  /* 0x00000002e1457211 */ /* 0x000fc600000f0eff */
[----:B------:R-:W-:Y:S04]  /*16660*/  STL [R1+0x150], R68 ;  /* 0x0001504401007387 */ /* 0x000fe80000100800 */
[----:B------:R1:W-:Y:S04]  /*16670*/  STL [R1+0x468], R69 ;  /* 0x0004684501007387 */ /* 0x0003e80000100800 */
[----:B------:R-:W3:Y:S01]  /*16680*/  LDL.LU R159, [R1+0x560] ;  /* 0x00056000019f7983 */ /* 0x000ee20000300800 */
[----:B-1----:R-:W-:Y:S02]  /*16690*/  LEA.HI.X.SX32 R69, R226, R2, 0x1, P1 ;  /* 0x00000002e2457211 */ /* 0x002fe400008f0eff */
[----:B----4-:R-:W-:-:S05]  /*166a0*/  IADD3 R68, P0, R0, R237, RZ ;  /* 0x000000ed00447210 */ /* 0x010fca0007f1e0ff */
[----:B------:R1:W-:Y:S04]  /*166b0*/  STL [R1+0x154], R68 ;  /* 0x0001544401007387 */ /* 0x0003e80000100800 */
[----:B------:R4:W-:Y:S04]  /*166c0*/  STL [R1+0x46c], R69 ;  /* 0x00046c4501007387 */ /* 0x0009e80000100800 */
[----:B------:R-:W2:Y:S01]  /*166d0*/  LDL.LU R220, [R1+0x564] ;  /* 0x0005640001dc7983 */ /* 0x000ea20000300800 */
[----:B-1----:R-:W-:Y:S02]  /*166e0*/  IADD3 R68, P1, R0, R231, RZ ;  /* 0x000000e700447210 */ /* 0x002fe40007f3e0ff */
[----:B----4-:R-:W-:-:S03]  /*166f0*/  LEA.HI.X.SX32 R69, R227, R2, 0x1, P2 ;  /* 0x00000002e3457211 */ /* 0x010fc600010f0eff */
[----:B------:R1:W-:Y:S04]  /*16700*/  STL [R1+0x158], R68 ;  /* 0x0001584401007387 */ /* 0x0003e80000100800 */
[----:B------:R4:W-:Y:S04]  /*16710*/  STL [R1+0x470], R69 ;  /* 0x0004704501007387 */ /* 0x0009e80000100800 */
[----:B------:R-:W2:Y:S01]  /*16720*/  LDL.LU R221, [R1+0x568] ;  /* 0x0005680001dd7983 */ /* 0x000ea20000300800 */
[----:B-1----:R-:W-:Y:S02]  /*16730*/  IADD3 R68, P2, R0, R236, RZ ;  /* 0x000000ec00447210 */ /* 0x002fe40007f5e0ff */
[----:B----4-:R-:W-:-:S03]  /*16740*/  LEA.HI.X.SX32 R69, R228, R2, 0x1, P3 ;  /* 0x00000002e4457211 */ /* 0x010fc600018f0eff */
[----:B------:R1:W-:Y:S04]  /*16750*/  STL [R1+0x15c], R68 ;  /* 0x00015c4401007387 */ /* 0x0003e80000100800 */
[----:B------:R-:W4:Y:S04]  /*16760*/  LDL.LU R222, [R1+0x56c] ;  /* 0x00056c0001de7983 */ /* 0x000f280000300800 */
[----:B------:R1:W-:Y:S02]  /*16770*/  STL [R1+0x474], R69 ;  /* 0x0004744501007387 */ /* 0x0003e40000100800 */
[----:B-1----:R-:W-:-:S02]  /*16780*/  IADD3 R68, P3, R0, R93, RZ ;  /* 0x0000005d00447210 */ /* 0x002fc40007f7e0ff */
[----:B------:R-:W4:Y:S01]  /*16790*/  LDL.LU R223, [R1+0x570] ;  /* 0x0005700001df7983 */ /* 0x000f220000300800 */
[----:B------:R-:W-:-:S03]  /*167a0*/  LEA.HI.X.SX32 R69, R229, R2, 0x1, P4 ;  /* 0x00000002e5457211 */ /* 0x000fc600020f0eff */
[----:B------:R3:W-:Y:S04]  /*167b0*/  STL [R1+0x160], R68 ;  /* 0x0001604401007387 */ /* 0x0007e80000100800 */
[----:B------:R-:W4:Y:S04]  /*167c0*/  LDL.LU R224, [R1+0x574] ;  /* 0x0005740001e07983 */ /* 0x000f280000300800 */
[----:B------:R1:W-:Y:S01]  /*167d0*/  STL [R1+0x478], R69 ;  /* 0x0004784501007387 */ /* 0x0003e20000100800 */
[----:B---3--:R-:W-:-:S03]  /*167e0*/  IADD3 R68, P4, R0, R94, RZ ;  /* 0x0000005e00447210 */ /* 0x008fc60007f9e0ff */
[----:B------:R-:W3:Y:S04]  /*167f0*/  LDL.LU R225, [R1+0x578] ;  /* 0x0005780001e17983 */ /* 0x000ee80000300800 */
[----:B------:R1:W-:Y:S02]  /*16800*/  STL [R1+0x164], R68 ;  /* 0x0001644401007387 */ /* 0x0003e40000100800 */
[----:B-1----:R-:W-:Y:S02]  /*16810*/  LEA.HI.X.SX32 R69, R239, R2, 0x1, P5 ;  /* 0x00000002ef457211 */ /* 0x002fe400028f0eff */
[----:B------:R-:W3:Y:S04]  /*16820*/  LDL.LU R239, [R1+0x57c] ;  /* 0x00057c0001ef7983 */ /* 0x000ee80000300800 */
[----:B------:R1:W-:Y:S04]  /*16830*/  STL [R1+0x47c], R69 ;  /* 0x00047c4501007387 */ /* 0x0003e80000100800 */
[----:B------:R-:W3:Y:S01]  /*16840*/  LDL.LU R226, [R1+0x580] ;  /* 0x0005800001e27983 */ /* 0x000ee20000300800 */
[----:B------:R-:W-:-:S02]  /*16850*/  IADD3 R68, P5, R0, R95, RZ ;  /* 0x0000005f00447210 */ /* 0x000fc40007fbe0ff */
[----:B-1----:R-:W-:-:S03]  /*16860*/  LEA.HI.X.SX32 R69, R230, R2, 0x1, P6 ;  /* 0x00000002e6457211 */ /* 0x002fc600030f0eff */
[----:B------:R1:W-:Y:S04]  /*16870*/  STL [R1+0x168], R68 ;  /* 0x0001684401007387 */ /* 0x0003e80000100800 */
[----:B------:R-:W3:Y:S04]  /*16880*/  LDL.LU R227, [R1+0x584] ;  /* 0x0005840001e37983 */ /* 0x000ee80000300800 */
[----:B------:R1:W-:Y:S04]  /*16890*/  STL [R1+0x480], R69 ;  /* 0x0004804501007387 */ /* 0x0003e80000100800 */
[----:B------:R-:W3:Y:S01]  /*168a0*/  LDL.LU R228, [R1+0x588] ;  /* 0x0005880001e47983 */ /* 0x000ee20000300800 */
[----:B-1----:R-:W-:-:S02]  /*168b0*/  IADD3 R68, P6, R0, R156, RZ ;  /* 0x0000009c00447210 */ /* 0x002fc40007fde0ff */
[----:B------:R-:W-:-:S03]  /*168c0*/  LEA.HI.X.SX32 R69, R237, R2, 0x1, P0 ;  /* 0x00000002ed457211 */ /* 0x000fc600000f0eff */
        /* <DEDUP_REMOVED lines=17> */
[----:B------:R2:W-:Y:S01]  /*169e0*/  STL [R1+0x178], R68 ;  /* 0x0001784401007387 */ /* 0x0005e20000100800 */
[----:B------:R-:W-:-:S03]  /*169f0*/  LEA.HI.X.SX32 R69, R94, R2, 0x1, P4 ;  /* 0x000000025e457211 */ /* 0x000fc600020f0eff */
[----:B------:R-:W-:Y:S01]  /*16a00*/  STL [R1+0x510], R70 ;  /* 0x0005104601007387 */ /* 0x000fe20000100800 */
[----:B------:R-:W-:-:S05]  /*16a10*/  IMAD.SHL.U32 R238, R238, 0x20, RZ ;  /* 0x00000020eeee7824 */ /* 0x000fca00078e00ff */
[----:B------:R-:W-:-:S05]  /*16a20*/  SHF.R.S32.HI R74, RZ, 0x1f, R238 ;  /* 0x0000001fff4a7819 */ /* 0x000fca00000114ee */
[----:B------:R-:W-:Y:S01]  /*16a30*/  IMAD R74, R74, 0x14, RZ ;  /* 0x000000144a4a7824 */ /* 0x000fe200078e02ff */
[----:B--2---:R-:W-:-:S05]  /*16a40*/  IADD3 R68, P3, R0, R220, RZ ;  /* 0x000000dc00447210 */ /* 0x004fca0007f7e0ff */
[----:B------:R1:W-:Y:S04]  /*16a50*/  STL [R1+0x17c], R68 ;  /* 0x00017c4401007387 */ /* 0x0003e80000100800 */
[----:B------:R4:W-:Y:S01]  /*16a60*/  STL [R1+0x514], R69 ;  /* 0x0005144501007387 */ /* 0x0009e20000100800 */
[----:B-1----:R-:W-:Y:S02]  /*16a70*/  LEA.HI.X.SX32 R68, R95, R2, 0x1, P5 ;  /* 0x000000025f447211 */ /* 0x002fe400028f0eff */
[----:B------:R-:W-:-:S05]  /*16a80*/  IADD3 R70, P4, R0, R221, RZ ;  /* 0x000000dd00467210 */ /* 0x000fca0007f9e0ff */
[----:B------:R1:W-:Y:S04]  /*16a90*/  STL [R1+0x180], R70 ;  /* 0x0001804601007387 */ /* 0x0003e80000100800 */
[----:B------:R2:W-:Y:S01]  /*16aa0*/  STL [R1+0x518], R68 ;  /* 0x0005184401007387 */ /* 0x0005e20000100800 */
[----:B----4-:R-:W-:Y:S02]  /*16ab0*/  IADD3 R69, P5, R0, R222, RZ ;  /* 0x000000de00457210 */ /* 0x010fe40007fbe0ff */
[----:B-1----:R-:W-:-:S03]  /*16ac0*/  LEA.HI.X.SX32 R70, R156, R2, 0x1, P6 ;  /* 0x000000029c467211 */ /* 0x002fc600030f0eff */
[----:B------:R1:W-:Y:S01]  /*16ad0*/  STL [R1+0x184], R69 ;  /* 0x0001844501007387 */ /* 0x0003e20000100800 */
[----:B--2---:R-:W-:-:S03]  /*16ae0*/  IADD3 R68, P6, R0, R223, RZ ;  /* 0x000000df00447210 */ /* 0x004fc60007fde0ff */
[----:B------:R2:W-:Y:S01]  /*16af0*/  STL [R1+0x51c], R70 ;  /* 0x00051c4601007387 */ /* 0x0005e20000100800 */
[----:B-1----:R-:W-:-:S03]  /*16b00*/  LEA.HI.X.SX32 R69, R157, R2, 0x1, P0 ;  /* 0x000000029d457211 */ /* 0x002fc600000f0eff */
[----:B------:R1:W-:Y:S01]  /*16b10*/  STL [R1+0x188], R68 ;  /* 0x0001884401007387 */ /* 0x0003e20000100800 */
[----:B--2---:R-:W-:-:S03]  /*16b20*/  IADD3 R70, P0, R0, R224, RZ ;  /* 0x000000e000467210 */ /* 0x004fc60007f1e0ff */
[----:B------:R3:W-:Y:S01]  /*16b30*/  STL [R1+0x520], R69 ;  /* 0x0005204501007387 */ /* 0x0007e20000100800 */
[----:B-1----:R-:W-:-:S03]  /*16b40*/  LEA.HI.X.SX32 R68, R158, R2, 0x1, P1 ;  /* 0x000000029e447211 */ /* 0x002fc600008f0eff */
[----:B------:R1:W-:Y:S01]  /*16b50*/  STL [R1+0x18c], R70 ;  /* 0x00018c4601007387 */ /* 0x0003e20000100800 */
[----:B---3--:R-:W-:-:S03]  /*16b60*/  IADD3 R69, P1, R0, R225, RZ ;  /* 0x000000e100457210 */ /* 0x008fc60007f3e0ff */
[----:B------:R2:W-:Y:S04]  /*16b70*/  STL [R1+0x524], R68 ;  /* 0x0005244401007387 */ /* 0x0005e80000100800 */
[----:B------:R3:W-:Y:S01]  /*16b80*/  STL [R1+0x190], R69 ;  /* 0x0001904501007387 */ /* 0x0007e20000100800 */
[----:B-1----:R-:W-:Y:S02]  /*16b90*/  LEA.HI.X.SX32 R70, R159, R2, 0x1, P2 ;  /* 0x000000029f467211 */ /* 0x002fe400010f0eff */
[----:B--2---:R-:W-:-:S03]  /*16ba0*/  IADD3 R68, P2, R0, R239, RZ ;  /* 0x000000ef00447210 */ /* 0x004fc60007f5e0ff */
[----:B------:R1:W-:Y:S01]  /*16bb0*/  STL [R1+0x528], R70 ;  /* 0x0005284601007387 */ /* 0x0003e20000100800 */
[----:B---3--:R-:W-:-:S03]  /*16bc0*/  LEA.HI.X.SX32 R69, R220, R2, 0x1, P3 ;  /* 0x00000002dc457211 */ /* 0x008fc600018f0eff */
[----:B------:R2:W-:Y:S04]  /*16bd0*/  STL [R1+0x194], R68 ;  /* 0x0001944401007387 */ /* 0x0005e80000100800 */
[----:B------:R3:W-:Y:S01]  /*16be0*/  STL [R1+0x52c], R69 ;  /* 0x00052c4501007387 */ /* 0x0007e20000100800 */
[----:B-1----:R-:W-:Y:S02]  /*16bf0*/  IADD3 R70, P3, R0, R226, RZ ;  /* 0x000000e200467210 */ /* 0x002fe40007f7e0ff */
[----:B--2---:R-:W-:-:S03]  /*16c00*/  LEA.HI.X.SX32 R68, R221, R2, 0x1, P4 ;  /* 0x00000002dd447211 */ /* 0x004fc600020f0eff */
        /* <DEDUP_REMOVED lines=17> */
[----:B--2---:R-:W-:Y:S02]  /*16d20*/  IADD3 R68, P1, R0, R230, RZ ;  /* 0x000000e600447210 */ /* 0x004fe40007f3e0ff */
[-C--:B---3--:R-:W-:Y:S02]  /*16d30*/  LEA.HI.X.SX32 R69, R239, R2.reuse, 0x1, P2 ;  /* 0x00000002ef457211 */ /* 0x088fe400010f0eff */
[----:B------:R-:W1:Y:S04]  /*16d40*/  S2R R239, SR_TID.X ;  /* 0x0000000000ef7919 */ /* 0x000e680000002100 */
[----:B------:R2:W-:Y:S04]  /*16d50*/  STL [R1+0x540], R70 ;  /* 0x0005404601007387 */ /* 0x0005e80000100800 */
[----:B------:R3:W-:Y:S04]  /*16d60*/  STL [R1+0x1ac], R68 ;  /* 0x0001ac4401007387 */ /* 0x0007e80000100800 */
[----:B------:R4:W-:Y:S01]  /*16d70*/  STL [R1+0x544], R69 ;  /* 0x0005444501007387 */ /* 0x0009e20000100800 */
[----:B--2---:R-:W-:-:S02]  /*16d80*/  LEA.HI.X.SX32 R70, R226, R2, 0x1, P3 ;  /* 0x00000002e2467211 */ /* 0x004fc400018f0eff */
[C---:B---3--:R-:W-:Y:S02]  /*16d90*/  IADD3 R68, P2, R0.reuse, R231, RZ ;  /* 0x000000e700447210 */ /* 0x048fe40007f5e0ff */
[----:B----4-:R-:W-:-:S03]  /*16da0*/  IADD3 R69, P3, R0, R236, RZ ;  /* 0x000000ec00457210 */ /* 0x010fc60007f7e0ff */
[----:B------:R-:W-:Y:S04]  /*16db0*/  STL [R1+0x1b0], R68 ;  /* 0x0001b04401007387 */ /* 0x000fe80000100800 */
[----:B------:R-:W-:Y:S04]  /*16dc0*/  STL [R1+0x548], R70 ;  /* 0x0005484601007387 */ /* 0x000fe80000100800 */
[----:B------:R2:W-:Y:S01]  /*16dd0*/  STL [R1+0x1b4], R69 ;  /* 0x0001b44501007387 */ /* 0x0005e20000100800 */
[-C--:B------:R-:W-:Y:S02]  /*16de0*/  LEA.HI.X.SX32 R71, R228, R2.reuse, 0x1, P5 ;  /* 0x00000002e4477211 */ /* 0x080fe400028f0eff */
[----:B--2---:R-:W-:-:S02]  /*16df0*/  LEA.HI.X.SX32 R69, R227, R2, 0x1, P4 ;  /* 0x00000002e3457211 */ /* 0x004fc400020f0eff */
[----:B------:R-:W-:-:S03]  /*16e00*/  LEA.HI.X.SX32 R70, R229, R2, 0x1, P6 ;  /* 0x00000002e5467211 */ /* 0x000fc600030f0eff */
[----:B------:R2:W-:Y:S01]  /*16e10*/  STL [R1+0x54c], R69 ;  /* 0x00054c4501007387 */ /* 0x0005e20000100800 */
[C---:B-1----:R-:W-:Y:S02]  /*16e20*/  LOP3.LUT R68, R239.reuse, 0x3, RZ, 0xc0, !PT ;  /* 0x00000003ef447812 */ /* 0x042fe400078ec0ff */
[----:B------:R-:W-:Y:S01]  /*16e30*/  LOP3.LUT R0, R239, 0x1c, RZ, 0xc0, !PT ;  /* 0x0000001cef007812 */ /* 0x000fe200078ec0ff */
[----:B------:R-:W-:Y:S01]  /*16e40*/  STL [R1+0x550], R71 ;  /* 0x0005504701007387 */ /* 0x000fe20000100800 */
[----:B--2---:R-:W-:-:S03]  /*16e50*/  LEA.HI.X.SX32 R69, R237, R2, 0x1, P0 ;  /* 0x00000002ed457211 */ /* 0x004fc600000f0eff */
[----:B------:R1:W-:Y:S01]  /*16e60*/  STL [R1+0x554], R70 ;  /* 0x0005544601007387 */ /* 0x0003e20000100800 */
[----:B------:R-:W-:-:S03]  /*16e70*/  IMAD.MOV.U32 R237, RZ, RZ, c[0x0][0x18c] ;  /* 0x00006300ffed7624 */ /* 0x000fc600078e00ff */
[----:B------:R2:W-:Y:S01]  /*16e80*/  STL [R1+0x558], R69 ;  /* 0x0005584501007387 */ /* 0x0005e20000100800 */
[----:B------:R-:W-:Y:S01]  /*16e90*/  IMAD R0, R68, 0x220, R0 ;  /* 0x0000022044007824 */ /* 0x000fe200078e0200 */
[-C--:B-1----:R-:W-:Y:S01]  /*16ea0*/  LEA.HI.X.SX32 R70, R230, R2.reuse, 0x1, P1 ;  /* 0x00000002e6467211 */ /* 0x082fe200008f0eff */
[----:B------:R-:W-:Y:S01]  /*16eb0*/  IMAD.SHL.U32 R237, R237, 0x20, RZ ;  /* 0x00000020eded7824 */ /* 0x000fe200078e00ff */
[-C--:B--2---:R-:W-:Y:S02]  /*16ec0*/  LEA.HI.X.SX32 R69, R231, R2.reuse, 0x1, P2 ;  /* 0x00000002e7457211 */ /* 0x084fe400010f0eff */
[----:B------:R-:W-:Y:S01]  /*16ed0*/  LEA.HI.X.SX32 R2, R236, R2, 0x1, P3 ;  /* 0x00000002ec027211 */ /* 0x000fe200018f0eff */
[----:B------:R1:W-:Y:S04]  /*16ee0*/  STL [R1+0x55c], R70 ;  /* 0x00055c4601007387 */ /* 0x0003e80000100800 */
[----:B------:R-:W-:Y:S01]  /*16ef0*/  STL [R1+0x560], R69 ;  /* 0x0005604501007387 */ /* 0x000fe20000100800 */
[----:B------:R-:W-:-:S03]  /*16f00*/  IMAD.MOV.U32 R68, RZ, RZ, 0x14 ;  /* 0x00000014ff447424 */ /* 0x000fc600078e00ff */
[----:B------:R-:W-:Y:S04]  /*16f10*/  STL [R1+0x564], R2 ;  /* 0x0005640201007387 */ /* 0x000fe80000100800 */
[----:B------:R2:W-:Y:S01]  /*16f20*/  STL [R1+0x910], R0 ;  /* 0x0009100001007387 */ /* 0x0005e20000100800 */
[----:B-1----:R-:W-:Y:S01]  /*16f30*/  IMAD.WIDE.U32 R70, R237, R68, c[0x0][0x168] ;  /* 0x00005a00ed467625 */ /* 0x002fe200078e0044 */
[----:B------:R-:W-:Y:S02]  /*16f40*/  LOP3.LUT R73, R239, 0x7, RZ, 0xc0, !PT ;  /* 0x00000007ef497812 */ /* 0x000fe400078ec0ff */
[----:B--2---:R-:W-:-:S05]  /*16f50*/  SHF.R.S32.HI R0, RZ, 0x1f, R237 ;  /* 0x0000001fff007819 */ /* 0x004fca00000114ed */
[----:B------:R-:W-:Y:S02]  /*16f60*/  IMAD R0, R0, 0x14, RZ ;  /* 0x0000001400007824 */ /* 0x000fe400078e02ff */
[----:B------:R-:W-:Y:S02]  /*16f70*/  IMAD.SHL.U32 R2, R239, 0x2, RZ ;  /* 0x00000002ef027824 */ /* 0x000fe400078e00ff */
[----:B------:R-:W-:Y:S01]  /*16f80*/  IMAD.IADD R0, R71, 0x1, R0 ;  /* 0x0000000147007824 */ /* 0x000fe200078e0200 */
[----:B------:R-:W-:Y:S01]  /*16f90*/  LOP3.LUT R239, R239, 0x60, RZ, 0xc0, !PT ;  /* 0x00000060efef7812 */ /* 0x000fe200078ec0ff */
[C---:B------:R-:W-:Y:S02]  /*16fa0*/  IMAD.SHL.U32 R72, R73.reuse, 0x10, RZ ;  /* 0x0000001049487824 */ /* 0x040fe400078e00ff */
[----:B------:R-:W-:Y:S01]  /*16fb0*/  IMAD.WIDE.U32 R68, R238, R68, c[0x0][0x160] ;  /* 0x00005800ee447625 */ /* 0x000fe200078e0044 */
[----:B------:R1:W-:Y:S02]  /*16fc0*/  STL [R1+0xe54], R0 ;  /* 0x000e540001007387 */ /* 0x0003e40000100800 */
[----:B------:R-:W-:Y:S01]  /*16fd0*/  LOP3.LUT R72, R72, 0x30, R2, 0x78, !PT ;  /* 0x0000003048487812 */ /* 0x000fe200078e7802 */
[----:B------:R-:W-:Y:S01]  /*16fe0*/  IMAD R73, R73, 0x4, R239 ;  /* 0x0000000449497824 */ /* 0x000fe200078e02ef */
[----:B------:R2:W-:Y:S01]  /*16ff0*/  STL [R1+0x268], R68 ;  /* 0x0002684401007387 */ /* 0x0005e20000100800 */
[----:B-1----:R-:W-:-:S05]  /*17000*/  IMAD.IADD R0, R69, 0x1, R74 ;  /* 0x0000000145007824 */ /* 0x002fca00078e024a */
[----:B------:R1:W-:Y:S01]  /*17010*/  STL [R1+0x264], R0 ;  /* 0x0002640001007387 */ /* 0x0003e20000100800 */
[----:B--2---:R-:W-:Y:S02]  /*17020*/  IMAD.MOV.U32 R69, RZ, RZ, 0x4 ;  /* 0x00000004ff457424 */ /* 0x004fe400078e00ff */
[----:B------:R-:W-:Y:S01]  /*17030*/  IMAD.MOV.U32 R68, RZ, RZ, -0x1 ;  /* 0xffffffffff447424 */ /* 0x000fe200078e00ff */
[----:B------:R-:W-:Y:S01]  /*17040*/  STL [R1+0x90c], RZ ;  /* 0x00090cff01007387 */ /* 0x000fe20000100800 */
[----:B-1----:R-:W-:-:S05]  /*17050*/  IMAD.U32 R0, R73, 0x20, R72 ;  /* 0x0000002049007824 */ /* 0x002fca00078e0048 */
[----:B------:R-:W-:Y:S04]  /*17060*/  STL [R1+0x914], R0 ;  /* 0x0009140001007387 */ /* 0x000fe80000100800 */
[----:B------:R-:W-:Y:S04]  /*17070*/  STL [R1+0x904], R69 ;  /* 0x0009044501007387 */ /* 0x000fe80000100800 */
[----:B------:R-:W-:Y:S04]  /*17080*/  STL [R1+0x5a0], RZ ;  /* 0x0005a0ff01007387 */ /* 0x000fe80000100800 */
[----:B------:R-:W-:Y:S04]  /*17090*/  STL [R1+0x900], R68 ;  /* 0x0009004401007387 */ /* 0x000fe80000100800 */
[----:B------:R-:W-:Y:S04]  /*170a0*/  STL [R1+0x5a4], RZ ;  /* 0x0005a4ff01007387 */ /* 0x000fe80000100800 */
        /* <DEDUP_REMOVED lines=62> */
[----:B------:R-:W-:Y:S04]  /*17490*/  STL [R1], RZ ;  /* 0x000000ff01007387 */ /* 0x000fe80000100800 */
        /* <DEDUP_REMOVED lines=246> */
[----:B------:R-:W-:Y:S01]  /*18400*/  STL [R1+0x84c], RZ ;  /* 0x00084cff01007387 */ /* 0x000fe20000100800 */
[----:B------:R-:W-:-:S03]  /*18410*/  SHF.L.U64.HI R4, R3, 0x2, R4 ;  /* 0x0000000203047819 */ /* 0x000fc60000010204 */
        /* <DEDUP_REMOVED lines=8> */
[----:B------:R1:W-:Y:S04]  /*184a0*/  STL [R1+0xe20], R4 ;  /* 0x000e200401007387 */ /* 0x0003e80000100800 */
[----:B-1----:R-:W2:Y:S01]  /*184b0*/  LDL.LU R4, [R1+0xfc8] ;  /* 0x000fc80001047983 */ /* 0x002ea20000300800 */
[----:B------:R-:W-:-:S05]  /*184c0*/  IMAD.SHL.U32 R3, R3, 0x4, RZ ;  /* 0x0000000403037824 */ /* 0x000fca00078e00ff */
[----:B------:R2:W-:Y:S02]  /*184d0*/  STL [R1+0xe1c], R3 ;  /* 0x000e1c0301007387 */ /* 0x0005e40000100800 */
[C---:B--2---:R-:W-:Y:S02]  /*184e0*/  SHF.L.U64.HI R3, R4.reuse, 0x2, R7 ;  /* 0x0000000204037819 */ /* 0x044fe40000010207 */
[----:B------:R-:W2:Y:S04]  /*184f0*/  LDL.LU R7, [R1+0xfc4] ;  /* 0x000fc40001077983 */ /* 0x000ea80000300800 */
[----:B------:R1:W-:Y:S02]  /*18500*/  STL [R1+0xe18], R3 ;  /* 0x000e180301007387 */ /* 0x0003e40000100800 */
[----:B-1----:R-:W-:Y:S01]  /*18510*/  IMAD.SHL.U32 R3, R4, 0x4, RZ ;  /* 0x0000000404037824 */ /* 0x002fe200078e00ff */
[----:B------:R-:W-:-:S02]  /*18520*/  SHF.L.U64.HI R4, R5, 0x2, R8 ;  /* 0x0000000205047819 */ /* 0x000fc40000010208 */
[----:B------:R-:W3:Y:S04]  /*18530*/  LDL.LU R8, [R1+0xfc0] ;  /* 0x000fc00001087983 */ /* 0x000ee80000300800 */
[----:B------:R1:W-:Y:S04]  /*18540*/  STL [R1+0xe14], R3 ;  /* 0x000e140301007387 */ /* 0x0003e80000100800 */
[----:B------:R4:W-:Y:S01]  /*18550*/  STL [R1+0xe10], R4 ;  /* 0x000e100401007387 */ /* 0x0009e20000100800 */
[----:B-1----:R-:W-:Y:S01]  /*18560*/  IMAD.SHL.U32 R3, R5, 0x4, RZ ;  /* 0x0000000405037824 */ /* 0x002fe200078e00ff */
[----:B----4-:R-:W-:-:S02]  /*18570*/  SHF.L.U64.HI R4, R6, 0x2, R9 ;  /* 0x0000000206047819 */ /* 0x010fc40000010209 */
[----:B------:R-:W4:Y:S04]  /*18580*/  LDL.LU R9, [R1+0xfbc] ;  /* 0x000fbc0001097983 */ /* 0x000f280000300800 */
[----:B------:R1:W-:Y:S04]  /*18590*/  STL [R1+0xe0c], R3 ;  /* 0x000e0c0301007387 */ /* 0x0003e80000100800 */
[----:B------:R3:W-:Y:S01]  /*185a0*/  STL [R1+0xe08], R4 ;  /* 0x000e080401007387 */ /* 0x0007e20000100800 */
[----:B--2---:R-:W-:-:S03]  /*185b0*/  SHF.L.U64.HI R5, R7, 0x2, R10 ;  /* 0x0000000207057819 */ /* 0x004fc6000001020a */
[----:B------:R-:W2:Y:S01]  /*185c0*/  LDL.LU R10, [R1+0xfb8] ;  /* 0x000fb800010a7983 */ /* 0x000ea20000300800 */
[----:B-1----:R-:W-:-:S05]  /*185d0*/  IMAD.SHL.U32 R3, R6, 0x4, RZ ;  /* 0x0000000406037824 */ /* 0x002fca00078e00ff */
[----:B------:R1:W-:Y:S04]  /*185e0*/  STL [R1+0xe04], R3 ;  /* 0x000e040301007387 */ /* 0x0003e80000100800 */
[----:B------:R-:W-:Y:S01]  /*185f0*/  STL [R1+0xe00], R5 ;  /* 0x000e000501007387 */ /* 0x000fe20000100800 */
[C---:B---3--:R-:W-:Y:S01]  /*18600*/  SHF.L.U64.HI R4, R8.reuse, 0x2, R11 ;  /* 0x0000000208047819 */ /* 0x048fe2000001020b */
[----:B-1----:R-:W-:Y:S02]  /*18610*/  IMAD.SHL.U32 R3, R7, 0x4, RZ ;  /* 0x0000000407037824 */ /* 0x002fe400078e00ff */
        /* <DEDUP_REMOVED lines=37> */
[----:B------:R-:W-:Y:S01]  /*18870*/  STL [R1+0xdc0], R5 ;  /* 0x000dc00501007387 */ /* 0x000fe20000100800 */
[----:B--2---:R-:W-:-:S03]  /*18880*/  SHF.L.U64.HI R4, R16, 0x2, R19 ;  /* 0x0000000210047819 */ /* 0x004fc60000010213 */
[----:B------:R-:W2:Y:S01]  /*18890*/  LDL.LU R19, [R1+0xf94] ;  /* 0x000f940001137983 */ /* 0x000ea20000300800 */
[----:B-1----:R-:W-:-:S05]  /*188a0*/  IMAD.SHL.U32 R3, R15, 0x4, RZ ;  /* 0x000000040f037824 */ /* 0x002fca00078e00ff */
[----:B------:R1:W-:Y:S04]  /*188b0*/  STL [R1+0xdbc], R3 ;  /* 0x000dbc0301007387 */ /* 0x0003e80000100800 */
[----:B------:R-:W-:Y:S01]  /*188c0*/  STL [R1+0xdb8], R4 ;  /* 0x000db80401007387 */ /* 0x000fe20000100800 */
[----:B-1----:R-:W-:Y:S01]  /*188d0*/  IMAD.SHL.U32 R3, R16, 0x4, RZ ;  /* 0x0000000410037824 */ /* 0x002fe200078e00ff */
[C---:B---3--:R-:W-:Y:S02]  /*188e0*/  SHF.L.U64.HI R5, R17.reuse, 0x2, R21 ;  /* 0x0000000211057819 */ /* 0x048fe40000010215 */
[----:B------:R-:W3:Y:S04]  /*188f0*/  LDL.LU R21, [R1+0xf90] ;  /* 0x000f900001157983 */ /* 0x000ee80000300800 */
[----:B------:R1:W-:Y:S04]  /*18900*/  STL [R1+0xdb4], R3 ;  /* 0x000db40301007387 */ /* 0x0003e80000100800 */
[----:B------:R-:W-:Y:S01]  /*18910*/  STL [R1+0xdb0], R5 ;  /* 0x000db00501007387 */ /* 0x000fe20000100800 */
[----:B-1----:R-:W-:Y:S01]  /*18920*/  IMAD.SHL.U32 R3, R17, 0x4, RZ ;  /* 0x0000000411037824 */ /* 0x002fe200078e00ff */
[----:B----4-:R-:W-:-:S02]  /*18930*/  SHF.L.U64.HI R4, R18, 0x2, R20 ;  /* 0x0000000212047819 */ /* 0x010fc40000010214 */
[----:B------:R-:W4:Y:S04]  /*18940*/  LDL.LU R20, [R1+0xf8c] ;  /* 0x000f8c0001147983 */ /* 0x000f280000300800 */
[----:B------:R1:W-:Y:S04]  /*18950*/  STL [R1+0xdac], R3 ;  /* 0x000dac0301007387 */ /* 0x0003e80000100800 */
[----:B------:R-:W4:Y:S01]  /*18960*/  LDL.LU R6, [R1+0x330] ;  /* 0x0003300001067983 */ /* 0x000f220000300800 */
[----:B-1----:R-:W-:-:S03]  /*18970*/  IMAD.SHL.U32 R3, R18, 0x4, RZ ;  /* 0x0000000412037824 */ /* 0x002fc600078e00ff */
[----:B------:R1:W-:Y:S04]  /*18980*/  STL [R1+0xda8], R4 ;  /* 0x000da80401007387 */ /* 0x0003e80000100800 */
[----:B-1----:R-:W4:Y:S04]  /*18990*/  LDL.LU R4, [R1+0x338] ;  /* 0x0003380001047983 */ /* 0x002f280000300800 */
[----:B------:R1:W-:Y:S01]  /*189a0*/  STL [R1+0xda4], R3 ;  /* 0x000da40301007387 */ /* 0x0003e20000100800 */
[----:B--2---:R-:W-:-:S03]  /*189b0*/  SHF.L.U64.HI R7, R19, 0x2, R22 ;  /* 0x0000000213077819 */ /* 0x004fc60000010216 */
[----:B------:R-:W2:Y:S01]  /*189c0*/  LDL.LU R22, [R1+0xf88] ;  /* 0x000f880001167983 */ /* 0x000ea20000300800 */
[----:B-1----:R-:W-:-:S03]  /*189d0*/  IMAD.SHL.U32 R3, R19, 0x4, RZ ;  /* 0x0000000413037824 */ /* 0x002fc600078e00ff */
[----:B------:R-:W2:Y:S04]  /*189e0*/  LDL.LU R5, [R1+0x3e4] ;  /* 0x0003e40001057983 */ /* 0x000ea80000300800 */
[----:B------:R4:W-:Y:S04]  /*189f0*/  STL [R1+0xda0], R7 ;  /* 0x000da00701007387 */ /* 0x0009e80000100800 */
[----:B------:R1:W-:Y:S01]  /*18a00*/  STL [R1+0xd9c], R3 ;  /* 0x000d9c0301007387 */ /* 0x0003e20000100800 */
[----:B---3--:R-:W-:Y:S02]  /*18a10*/  SHF.L.U64.HI R8, R21, 0x2, R24 ;  /* 0x0000000215087819 */ /* 0x008fe40000010218 */
[----:B----4-:R-:W-:-:S02]  /*18a20*/  SHF.L.U64.HI R7, R20, 0x2, R23 ;  /* 0x0000000214077819 */ /* 0x010fc40000010217 */
[----:B------:R-:W3:Y:S01]  /*18a30*/  LDL.LU R23, [R1+0xf84] ;  /* 0x000f840001177983 */ /* 0x000ee20000300800 */
[----:B-1----:R-:W-:-:S03]  /*18a40*/  IMAD.SHL.U32 R3, R20, 0x4, RZ ;  /* 0x0000000414037824 */ /* 0x002fc600078e00ff */
[----:B------:R2:W-:Y:S04]  /*18a50*/  STL [R1+0xd98], R7 ;  /* 0x000d980701007387 */ /* 0x0005e80000100800 */
[----:B------:R-:W4:Y:S04]  /*18a60*/  LDL.LU R24, [R1+0xf80] ;  /* 0x000f800001187983 */ /* 0x000f280000300800 */
[----:B------:R1:W-:Y:S04]  /*18a70*/  STL [R1+0x990], R3 ;  /* 0x0009900301007387 */ /* 0x0003e80000100800 */
[----:B------:R-:W-:Y:S01]  /*18a80*/  STL [R1+0x98c], R8 ;  /* 0x00098c0801007387 */ /* 0x000fe20000100800 */
[----:B--2---:R-:W-:-:S03]  /*18a90*/  SHF.L.U64.HI R7, R22, 0x2, R25 ;  /* 0x0000000216077819 */ /* 0x004fc60000010219 */
[----:B------:R-:W2:Y:S01]  /*18aa0*/  LDL.LU R25, [R1+0xf7c] ;  /* 0x000f7c0001197983 */ /* 0x000ea20000300800 */
[----:B-1----:R-:W-:-:S05]  /*18ab0*/  IMAD.SHL.U32 R3, R21, 0x4, RZ ;  /* 0x0000000415037824 */ /* 0x002fca00078e00ff */
[----:B------:R1:W-:Y:S04]  /*18ac0*/  STL [R1+0x988], R3 ;  /* 0x0009880301007387 */ /* 0x0003e80000100800 */
[----:B------:R4:W-:Y:S01]  /*18ad0*/  STL [R1+0x984], R7 ;  /* 0x0009840701007387 */ /* 0x0009e20000100800 */
[----:B-1----:R-:W-:Y:S01]  /*18ae0*/  IMAD.SHL.U32 R3, R22, 0x4, RZ ;  /* 0x0000000416037824 */ /* 0x002fe200078e00ff */
[----:B---3--:R-:W-:Y:S02]  /*18af0*/  SHF.L.U64.HI R8, R23, 0x2, R26 ;  /* 0x0000000217087819 */ /* 0x008fe4000001021a */
[----:B------:R-:W3:Y:S04]  /*18b00*/  LDL.LU R26, [R1+0xf78] ;  /* 0x000f7800011a7983 */ /* 0x000ee80000300800 */
[----:B------:R1:W-:Y:S01]  /*18b10*/  STL [R1+0x980], R3 ;  /* 0x0009800301007387 */ /* 0x0003e20000100800 */
[----:B----4-:R-:W-:-:S03]  /*18b20*/  SHF.L.U64.HI R7, R24, 0x2, R27 ;  /* 0x0000000218077819 */ /* 0x010fc6000001021b */
[----:B------:R2:W-:Y:S04]  /*18b30*/  STL [R1+0x97c], R8 ;  /* 0x00097c0801007387 */ /* 0x0005e80000100800 */
[----:B------:R-:W4:Y:S01]  /*18b40*/  LDL.LU R27, [R1+0xf74] ;  /* 0x000f7400011b7983 */ /* 0x000f220000300800 */
[----:B-1----:R-:W-:-:S05]  /*18b50*/  IMAD.SHL.U32 R3, R23, 0x4, RZ ;  /* 0x0000000417037824 */ /* 0x002fca00078e00ff */
        /* <DEDUP_REMOVED lines=10> */
[----:B------:R1:W-:Y:S04]  /*18c00*/  STL [R1+0x968], R3 ;  /* 0x0009680301007387 */ /* 0x0003e80000100800 */
[----:B------:R2:W-:Y:S01]  /*18c10*/  STL [R1+0x964], R7 ;  /* 0x0009640701007387 */ /* 0x0005e20000100800 */
[----:B----4-:R-:W-:-:S03]  /*18c20*/  SHF.L.U64.HI R8, R27, 0x2, R30 ;  /* 0x000000021b087819 */ /* 0x010fc6000001021e */
        /* <DEDUP_REMOVED lines=18> */
[----:B------:R1:W-:Y:S01]  /*18d50*/  STL [R1+0x944], R7 ;  /* 0x0009440701007387 */ /* 0x0003e20000100800 */
[----:B--2---:R-:W-:-:S03]  /*18d60*/  SHF.L.U64.HI R8, R31, 0x2, R34 ;  /* 0x000000021f087819 */ /* 0x004fc60000010222 */
[----:B------:R-:W2:Y:S01]  /*18d70*/  LDL.LU R34, [R1+0xf58] ;  /* 0x000f580001227983 */ /* 0x000ea20000300800 */
[----:B-1----:R-:W-:Y:S02]  /*18d80*/  IMAD.SHL.U32 R3, R30, 0x4, RZ ;  /* 0x000000041e037824 */ /* 0x002fe400078e00ff */
[----:B------:R-:W-:-:S03]  /*18d90*/  IMAD.SHL.U32 R7, R31, 0x4, RZ ;  /* 0x000000041f077824 */ /* 0x000fc600078e00ff */
[----:B------:R1:W-:Y:S04]  /*18da0*/  STL [R1+0x940], R3 ;  /* 0x0009400301007387 */ /* 0x0003e80000100800 */
[----:B------:R3:W-:Y:S04]  /*18db0*/  STL [R1+0x93c], R8 ;  /* 0x00093c0801007387 */ /* 0x0007e80000100800 */
[----:B------:R4:W-:Y:S01]  /*18dc0*/  STL [R1+0x938], R7 ;  /* 0x0009380701007387 */ /* 0x0009e20000100800 */
[----:B-1----:R-:W-:Y:S01]  /*18dd0*/  IMAD.MOV.U32 R3, RZ, RZ, c[0x0][0x18c] ;  /* 0x00006300ff037624 */ /* 0x002fe200078e00ff */
[C---:B---3--:R-:W-:Y:S01]  /*18de0*/  SHF.L.U64.HI R8, R32.reuse, 0x2, R6 ;  /* 0x0000000220087819 */ /* 0x048fe20000010206 */
[----:B------:R-:W-:-:S04]  /*18df0*/  IMAD.SHL.U32 R6, R32, 0x4, RZ ;  /* 0x0000000420067824 */ /* 0x000fc800078e00ff */
[----:B------:R-:W-:Y:S04]  /*18e00*/  STL [R1+0x934], R8 ;  /* 0x0009340801007387 */ /* 0x000fe80000100800 */
[----:B------:R1:W-:Y:S01]  /*18e10*/  STL [R1+0x930], R6 ;  /* 0x0009300601007387 */ /* 0x0003e20000100800 */
[C---:B----4-:R-:W-:Y:S01]  /*18e20*/  SHF.L.U64.HI R7, R33.reuse, 0x2, R4 ;  /* 0x0000000221077819 */ /* 0x050fe20000010204 */
[----:B-1----:R-:W-:-:S04]  /*18e30*/  IMAD.SHL.U32 R6, R33, 0x4, RZ ;  /* 0x0000000421067824 */ /* 0x002fc800078e00ff */
[----:B------:R-:W-:Y:S01]  /*18e40*/  STL [R1+0x92c], R7 ;  /* 0x00092c0701007387 */ /* 0x000fe20000100800 */
[----:B------:R-:W-:-:S03]  /*18e50*/  IMAD.SHL.U32 R4, R3, 0x20, RZ ;  /* 0x0000002003047824 */ /* 0x000fc600078e00ff */
[----:B------:R1:W-:Y:S01]  /*18e60*/  STL [R1+0x928], R6 ;  /* 0x0009280601007387 */ /* 0x0003e20000100800 */
[----:B------:R-:W-:Y:S01]  /*18e70*/  IMAD.SHL.U32 R3, R3, 0x20, RZ ;  /* 0x0000002003037824 */ /* 0x000fe200078e00ff */
[----:B------:R-:W-:Y:S02]  /*18e80*/  SHF.R.S32.HI R4, RZ, 0x1f, R4 ;  /* 0x0000001fff047819 */ /* 0x000fe40000011404 */
[----:B-1----:R-:W-:Y:S02]  /*18e90*/  SHF.L.U64.HI R6, R35, 0x2, R38 ;  /* 0x0000000223067819 */ /* 0x002fe40000010226 */
[----:B------:R-:W-:Y:S02]  /*18ea0*/  SHF.L.U64.HI R3, R3, 0x2, R4 ;  /* 0x0000000203037819 */ /* 0x000fe40000010204 */
[----:B------:R-:W-:Y:S02]  /*18eb0*/  SHF.L.U64.HI R4, R36, 0x2, R39 ;  /* 0x0000000224047819 */ /* 0x000fe40000010227 */
[----:B--2---:R-:W-:-:S05]  /*18ec0*/  SHF.L.U64.HI R5, R34, 0x2, R5 ;  /* 0x0000000222057819 */ /* 0x004fca0000010205 */
[----:B------:R1:W-:Y:S04]  /*18ed0*/  STL [R1+0x924], R5 ;  /* 0x0009240501007387 */ /* 0x0003e80000100800 */
[----:B------:R-:W2:Y:S01]  /*18ee0*/  LDL.LU R38, [R1+0xf54] ;  /* 0x000f540001267983 */ /* 0x000ea20000300800 */
[----:B-1----:R-:W-:-:S05]  /*18ef0*/  IMAD.SHL.U32 R5, R34, 0x4, RZ ;  /* 0x0000000422057824 */ /* 0x002fca00078e00ff */
[----:B------:R1:W-:Y:S04]  /*18f00*/  STL [R1+0x920], R5 ;  /* 0x0009200501007387 */ /* 0x0003e80000100800 */
[----:B------:R-:W-:Y:S01]  /*18f10*/  STL [R1+0xd8c], R6 ;  /* 0x000d8c0601007387 */ /* 0x000fe20000100800 */
[----:B-1----:R-:W-:-:S05]  /*18f20*/  IMAD.SHL.U32 R5, R35, 0x4, RZ ;  /* 0x0000000423057824 */ /* 0x002fca00078e00ff */
[----:B------:R1:W-:Y:S04]  /*18f30*/  STL [R1+0xd88], R5 ;  /* 0x000d880501007387 */ /* 0x0003e80000100800 */
[----:B------:R-:W3:Y:S04]  /*18f40*/  LDL.LU R39, [R1+0xf50] ;  /* 0x000f500001277983 */ /* 0x000ee80000300800 */
[----:B------:R-:W-:Y:S01]  /*18f50*/  STL [R1+0xd84], R4 ;  /* 0x000d840401007387 */ /* 0x000fe20000100800 */
[----:B-1----:R-:W-:-:S03]  /*18f60*/  SHF.L.U64.HI R5, R37, 0x2, R40 ;  /* 0x0000000225057819 */ /* 0x002fc60000010228 */
[----:B------:R-:W4:Y:S01]  /*18f70*/  LDL.LU R40, [R1+0xf4c] ;  /* 0x000f4c0001287983 */ /* 0x000f220000300800 */
[----:B------:R-:W-:-:S05]  /*18f80*/  IMAD.SHL.U32 R3, R36, 0x4, RZ ;  /* 0x0000000424037824 */ /* 0x000fca00078e00ff */
[----:B------:R1:W-:Y:S04]  /*18f90*/  STL [R1+0xd80], R3 ;  /* 0x000d800301007387 */ /* 0x0003e80000100800 */
[----:B------:R-:W-:Y:S01]  /*18fa0*/  STL [R1+0xd7c], R5 ;  /* 0x000d7c0501007387 */ /* 0x000fe20000100800 */
[----:B-1----:R-:W-:Y:S01]  /*18fb0*/  IMAD.SHL.U32 R3, R37, 0x4, RZ ;  /* 0x0000000425037824 */ /* 0x002fe200078e00ff */
[C---:B--2---:R-:W-:Y:S02]  /*18fc0*/  SHF.L.U64.HI R4, R38.reuse, 0x2, R41 ;  /* 0x0000000226047819 */ /* 0x044fe40000010229 */
[----:B------:R-:W2:Y:S04]  /*18fd0*/  LDL.LU R41, [R1+0xf48] ;  /* 0x000f480001297983 */ /* 0x000ea80000300800 */
[----:B------:R1:W-:Y:S04]  /*18fe0*/  STL [R1+0xd78], R3 ;  /* 0x000d780301007387 */ /* 0x0003e80000100800 */
[----:B------:R4:W-:Y:S01]  /*18ff0*/  STL [R1+0xd74], R4 ;  /* 0x000d740401007387 */ /* 0x0009e20000100800 */
[----:B-1----:R-:W-:Y:S01]  /*19000*/  IMAD.SHL.U32 R3, R38, 0x4, RZ ;  /* 0x0000000426037824 */ /* 0x002fe200078e00ff */
[----:B---3--:R-:W-:-:S02]  /*19010*/  SHF.L.U64.HI R5, R39, 0x2, R42 ;  /* 0x0000000227057819 */ /* 0x008fc4000001022a */
[----:B------:R-:W3:Y:S04]  /*19020*/  LDL.LU R42, [R1+0xf44] ;  /* 0x000f4400012a7983 */ /* 0x000ee80000300800 */
[----:B------:R1:W-:Y:S01]  /*19030*/  STL [R1+0xd70], R3 ;  /* 0x000d700301007387 */ /* 0x0003e20000100800 */
[----:B----4-:R-:W-:-:S03]  /*19040*/  SHF.L.U64.HI R4, R40, 0x2, R43 ;  /* 0x0000000228047819 */ /* 0x010fc6000001022b */
[----:B------:R-:W-:Y:S04]  /*19050*/  STL [R1+0xd6c], R5 ;  /* 0x000d6c0501007387 */ /* 0x000fe80000100800 */
[----:B------:R-:W4:Y:S01]  /*19060*/  LDL.LU R43, [R1+0xf40] ;  /* 0x000f4000012b7983 */ /* 0x000f220000300800 */
[----:B-1----:R-:W-:-:S05]  /*19070*/  IMAD.SHL.U32 R3, R39, 0x4, RZ ;  /* 0x0000000427037824 */ /* 0x002fca00078e00ff */
        /* <DEDUP_REMOVED lines=10> */
[----:B------:R1:W-:Y:S04]  /*19120*/  STL [R1+0xd58], R3 ;  /* 0x000d580301007387 */ /* 0x0003e80000100800 */
[----:B------:R-:W-:Y:S01]  /*19130*/  STL [R1+0xd54], R4 ;  /* 0x000d540401007387 */ /* 0x000fe20000100800 */
[----:B----4-:R-:W-:-:S03]  /*19140*/  SHF.L.U64.HI R5, R43, 0x2, R46 ;  /* 0x000000022b057819 */ /* 0x010fc6000001022e */
        /* <DEDUP_REMOVED lines=178> */
[----:B------:R1:W-:Y:S01]  /*19c70*/  STL [R1+0xc30], R4 ;  /* 0x000c300401007387 */ /* 0x0003e20000100800 */
[----:B----4-:R-:W-:-:S03]  /*19c80*/  SHF.L.U64.HI R5, R155, 0x2, R162 ;  /* 0x000000029b057819 */ /* 0x010fc600000102a2 */
[----:B------:R-:W4:Y:S01]  /*19c90*/  LDL.LU R162, [R1+0xea4] ;  /* 0x000ea40001a27983 */ /* 0x000f220000300800 */
[----:B-1----:R-:W-:Y:S02]  /*19ca0*/  IMAD.SHL.U32 R3, R154, 0x4, RZ ;  /* 0x000000049a037824 */ /* 0x002fe400078e00ff */
[----:B------:R-:W-:-:S03]  /*19cb0*/  IMAD.SHL.U32 R4, R155, 0x4, RZ ;  /* 0x000000049b047824 */ /* 0x000fc600078e00ff */
[----:B------:R1:W-:Y:S04]  /*19cc0*/  STL [R1+0xc2c], R3 ;  /* 0x000c2c0301007387 */ /* 0x0003e80000100800 */
[----:B-1----:R-:W4:Y:S04]  /*19cd0*/  LDL.LU R3, [R1+0x378] ;  /* 0x0003780001037983 */ /* 0x002f280000300800 */
[----:B------:R-:W-:Y:S04]  /*19ce0*/  STL [R1+0xc28], R5 ;  /* 0x000c280501007387 */ /* 0x000fe80000100800 */
[----:B------:R1:W-:Y:S01]  /*19cf0*/  STL [R1+0xc24], R4 ;  /* 0x000c240401007387 */ /* 0x0003e20000100800 */
[----:B--2---:R-:W-:-:S03]  /*19d00*/  SHF.L.U64.HI R6, R160, 0x2, R163 ;  /* 0x00000002a0067819 */ /* 0x004fc600000102a3 */
[----:B------:R-:W2:Y:S01]  /*19d10*/  LDL.LU R163, [R1+0xea0] ;  /* 0x000ea00001a37983 */ /* 0x000ea20000300800 */
[----:B-1----:R-:W-:-:S03]  /*19d20*/  IMAD.SHL.U32 R4, R160, 0x4, RZ ;  /* 0x00000004a0047824 */ /* 0x002fc600078e00ff */
[----:B------:R4:W-:Y:S01]  /*19d30*/  STL [R1+0xc20], R6 ;  /* 0x000c200601007387 */ /* 0x0009e20000100800 */
[----:B---3--:R-:W-:-:S03]  /*19d40*/  SHF.L.U64.HI R5, R161, 0x2, R164 ;  /* 0x00000002a1057819 */ /* 0x008fc600000102a4 */
        /* <DEDUP_REMOVED lines=68> */
[----:B-1----:R-:W-:-:S05]  /*1a190*/  IMAD.SHL.U32 R4, R234, 0x4, RZ ;  /* 0x00000004ea047824 */ /* 0x002fca00078e00ff */
[----:B------:R3:W-:Y:S01]  /*1a1a0*/  STL [R1+0xbac], R4 ;  /* 0x000bac0401007387 */ /* 0x0007e20000100800 */
[C---:B--2---:R-:W-:Y:S01]  /*1a1b0*/  SHF.L.U64.HI R5, R235.reuse, 0x2, R3 ;  /* 0x00000002eb057819 */ /* 0x044fe20000010203 */
[----:B------:R-:W-:-:S04]  /*1a1c0*/  IMAD.SHL.U32 R3, R235, 0x4, RZ ;  /* 0x00000004eb037824 */ /* 0x000fc800078e00ff */
[----:B------:R-:W-:Y:S01]  /*1a1d0*/  STL [R1+0xba8], R5 ;  /* 0x000ba80501007387 */ /* 0x000fe20000100800 */
[----:B---3--:R-:W-:-:S03]  /*1a1e0*/  SHF.L.U64.HI R4, R240, 0x2, R243 ;  /* 0x00000002f0047819 */ /* 0x008fc600000102f3 */
[----:B------:R-:W2:Y:S04]  /*1a1f0*/  LDL.LU R243, [R1+0xe64] ;  /* 0x000e640001f37983 */ /* 0x000ea80000300800 */
[----:B------:R1:W-:Y:S04]  /*1a200*/  STL [R1+0xba4], R3 ;  /* 0x000ba40301007387 */ /* 0x0003e80000100800 */
[----:B------:R-:W3:Y:S01]  /*1a210*/  LDL.LU R26, [R1+0x38c] ;  /* 0x00038c00011a7983 */ /* 0x000ee20000300800 */
[----:B-1----:R-:W-:-:S03]  /*1a220*/  IMAD.SHL.U32 R3, R240, 0x4, RZ ;  /* 0x00000004f0037824 */ /* 0x002fc600078e00ff */
[----:B------:R4:W-:Y:S04]  /*1a230*/  STL [R1+0xba0], R4 ;  /* 0x000ba00401007387 */ /* 0x0009e80000100800 */
[----:B------:R-:W3:Y:S04]  /*1a240*/  LDL.LU R25, [R1+0x3a0] ;  /* 0x0003a00001197983 */ /* 0x000ee80000300800 */
[----:B------:R1:W-:Y:S01]  /*1a250*/  STL [R1+0xb9c], R3 ;  /* 0x000b9c0301007387 */ /* 0x0003e20000100800 */
[----:B----4-:R-:W-:-:S03]  /*1a260*/  SHF.L.U64.HI R4, R241, 0x2, R242 ;  /* 0x00000002f1047819 */ /* 0x010fc600000102f2 */
[----:B------:R-:W4:Y:S04]  /*1a270*/  LDL.LU R242, [R1+0xe60] ;  /* 0x000e600001f27983 */ /* 0x000f280000300800 */
[----:B------:R-:W3:Y:S01]  /*1a280*/  LDL.LU R24, [R1+0x3a4] ;  /* 0x0003a40001187983 */ /* 0x000ee20000300800 */
[----:B-1----:R-:W-:-:S03]  /*1a290*/  IMAD.SHL.U32 R3, R241, 0x4, RZ ;  /* 0x00000004f1037824 */ /* 0x002fc600078e00ff */
[----:B------:R-:W-:Y:S04]  /*1a2a0*/  STL [R1+0xb98], R4 ;  /* 0x000b980401007387 */ /* 0x000fe80000100800 */
[----:B------:R-:W3:Y:S04]  /*1a2b0*/  LDL.LU R23, [R1+0x3a8] ;  /* 0x0003a80001177983 */ /* 0x000ee80000300800 */
[----:B------:R-:W3:Y:S04]  /*1a2c0*/  LDL.LU R22, [R1+0x3ac] ;  /* 0x0003ac0001167983 */ /* 0x000ee80000300800 */
[----:B------:R1:W-:Y:S04]  /*1a2d0*/  STL [R1+0xb94], R3 ;  /* 0x000b940301007387 */ /* 0x0003e80000100800 */
[----:B------:R-:W3:Y:S04]  /*1a2e0*/  LDL.LU R21, [R1+0xb0] ;  /* 0x0000b00001157983 */ /* 0x000ee80000300800 */
        /* <DEDUP_REMOVED lines=13> */
[----:B-1----:R-:W3:Y:S01]  /*1a3c0*/  LDL.LU R3, [R1+0xdc] ;  /* 0x0000dc0001037983 */ /* 0x002ee20000300800 */
[----:B--2---:R-:W-:-:S02]  /*1a3d0*/  SHF.L.U64.HI R8, R243, 0x2, R246 ;  /* 0x00000002f3087819 */ /* 0x004fc400000102f6 */
[C---:B----4-:R-:W-:Y:S02]  /*1a3e0*/  SHF.L.U64.HI R9, R242.reuse, 0x2, R244 ;  /* 0x00000002f2097819 */ /* 0x050fe400000102f4 */
[----:B------:R-:W2:Y:S04]  /*1a3f0*/  LDL.LU R244, [R1+0xe5c] ;  /* 0x000e5c0001f47983 */ /* 0x000ea80000300800 */
[----:B------:R-:W-:Y:S04]  /*1a400*/  STL [R1+0xb90], R9 ;  /* 0x000b900901007387 */ /* 0x000fe80000100800 */
[----:B------:R-:W4:Y:S01]  /*1a410*/  LDL.LU R246, [R1+0xe58] ;  /* 0x000e580001f67983 */ /* 0x000f220000300800 */
[----:B------:R-:W-:-:S05]  /*1a420*/  IMAD.SHL.U32 R4, R242, 0x4, RZ ;  /* 0x00000004f2047824 */ /* 0x000fca00078e00ff */
[----:B------:R1:W-:Y:S01]  /*1a430*/  STL [R1+0xb8c], R4 ;  /* 0x000b8c0401007387 */ /* 0x0003e20000100800 */
[----:B---3--:R-:W-:-:S03]  /*1a440*/  SHF.L.U64.HI R25, R245, 0x2, R25 ;  /* 0x00000002f5197819 */ /* 0x008fc60000010219 */
[----:B------:R-:W3:Y:S01]  /*1a450*/  LDL.LU R10, [R1+0x3dc] ;  /* 0x0003dc00010a7983 */ /* 0x000ee20000300800 */
[----:B-1----:R-:W-:-:S03]  /*1a460*/  IMAD.SHL.U32 R4, R243, 0x4, RZ ;  /* 0x00000004f3047824 */ /* 0x002fc600078e00ff */
[----:B------:R1:W-:Y:S04]  /*1a470*/  STL [R1+0xb88], R8 ;  /* 0x000b880801007387 */ /* 0x0003e80000100800 */
[----:B------:R-:W3:Y:S04]  /*1a480*/  LDL.LU R9, [R1+0xe0] ;  /* 0x0000e00001097983 */ /* 0x000ee80000300800 */
[----:B------:R1:W-:Y:S04]  /*1a490*/  STL [R1+0xb84], R4 ;  /* 0x000b840401007387 */ /* 0x0003e80000100800 */
[----:B-1----:R-:W3:Y:S04]  /*1a4a0*/  LDL.LU R8, [R1+0x3e0] ;  /* 0x0003e00001087983 */ /* 0x002ee80000300800 */
[----:B------:R-:W3:Y:S01]  /*1a4b0*/  LDL.LU R4, [R1+0xe4] ;  /* 0x0000e40001047983 */ /* 0x000ee20000300800 */
[C---:B------:R-:W-:Y:S01]  /*1a4c0*/  SHF.L.U64.HI R22, R21.reuse, 0x2, R22 ;  /* 0x0000000215167819 */ /* 0x040fe20000010216 */
[----:B------:R-:W-:Y:S01]  /*1a4d0*/  IMAD.SHL.U32 R21, R21, 0x4, RZ ;  /* 0x0000000415157824 */ /* 0x000fe200078e00ff */
        /* <DEDUP_REMOVED lines=14> */
[C---:B--2---:R-:W-:Y:S01]  /*1a5c0*/  SHF.L.U64.HI R27, R244.reuse, 0x2, R26 ;  /* 0x00000002f41b7819 */ /* 0x044fe2000001021a */
[----:B------:R-:W-:-:S04]  /*1a5d0*/  IMAD.SHL.U32 R26, R244, 0x4, RZ ;  /* 0x00000004f41a7824 */ /* 0x000fc800078e00ff */
[----:B------:R1:W-:Y:S04]  /*1a5e0*/  STL [R1+0xb80], R27 ;  /* 0x000b801b01007387 */ /* 0x0003e80000100800 */
[----:B------:R4:W-:Y:S04]  /*1a5f0*/  STL [R1+0xb7c], R26 ;  /* 0x000b7c1a01007387 */ /* 0x0009e80000100800 */
[----:B------:R2:W-:Y:S01]  /*1a600*/  STL [R1+0xb78], R25 ;  /* 0x000b781901007387 */ /* 0x0005e20000100800 */
[----:B-1----:R-:W-:Y:S01]  /*1a610*/  IMAD.SHL.U32 R27, R245, 0x4, RZ ;  /* 0x00000004f51b7824 */ /* 0x002fe200078e00ff */
[----:B----4-:R-:W-:-:S02]  /*1a620*/  SHF.L.U64.HI R26, R246, 0x2, R24 ;  /* 0x00000002f61a7819 */ /* 0x010fc40000010218 */
[C---:B------:R-:W-:Y:S01]  /*1a630*/  SHF.L.U64.HI R24, R247.reuse, 0x2, R23 ;  /* 0x00000002f7187819 */ /* 0x040fe20000010217 */
[----:B--2---:R-:W-:Y:S01]  /*1a640*/  IMAD.SHL.U32 R25, R246, 0x4, RZ ;  /* 0x00000004f6197824 */ /* 0x004fe200078e00ff */
[----:B------:R-:W-:Y:S01]  /*1a650*/  STL [R1+0xb74], R27 ;  /* 0x000b741b01007387 */ /* 0x000fe20000100800 */
[----:B------:R-:W-:-:S03]  /*1a660*/  IMAD.SHL.U32 R23, R247, 0x4, RZ ;  /* 0x00000004f7177824 */ /* 0x000fc600078e00ff */
        /* <DEDUP_REMOVED lines=16> */
[----:B------:R1:W-:Y:S04]  /*1a770*/  STL [R1+0xb30], R7 ;  /* 0x000b300701007387 */ /* 0x0003e80000100800 */
[----:B------:R2:W-:Y:S04]  /*1a780*/  STL [R1+0xb2c], R6 ;  /* 0x000b2c0601007387 */ /* 0x0005e80000100800 */
[----:B-1----:R-:W4:Y:S04]  /*1a790*/  LDL.LU R7, [R1+0x3e8] ;  /* 0x0003e80001077983 */ /* 0x002f280000300800 */
[----:B------:R1:W-:Y:S04]  /*1a7a0*/  STL [R1+0xb28], R5 ;  /* 0x000b280501007387 */ /* 0x0003e80000100800 */
[----:B--2---:R-:W4:Y:S04]  /*1a7b0*/  LDL.LU R6, [R1+0xe8] ;  /* 0x0000e80001067983 */ /* 0x004f280000300800 */
[----:B------:R2:W-:Y:S04]  /*1a7c0*/  STL [R1+0xb24], R3 ;  /* 0x000b240301007387 */ /* 0x0005e80000100800 */
[----:B-1----:R-:W4:Y:S04]  /*1a7d0*/  LDL.LU R5, [R1+0x3ec] ;  /* 0x0003ec0001057983 */ /* 0x002f280000300800 */
[----:B--2---:R-:W2:Y:S01]  /*1a7e0*/  LDL.LU R3, [R1+0xec] ;  /* 0x0000ec0001037983 */ /* 0x004ea20000300800 */
[C---:B---3--:R-:W-:Y:S01]  /*1a7f0*/  SHF.L.U64.HI R10, R9.reuse, 0x2, R10 ;  /* 0x00000002090a7819 */ /* 0x048fe2000001020a */
[----:B------:R-:W-:Y:S01]  /*1a800*/  IMAD.SHL.U32 R9, R9, 0x4, RZ ;  /* 0x0000000409097824 */ /* 0x000fe200078e00ff */
[C---:B------:R-:W-:Y:S01]  /*1a810*/  SHF.L.U64.HI R8, R4.reuse, 0x2, R8 ;  /* 0x0000000204087819 */ /* 0x040fe20000010208 */
[----:B------:R-:W-:-:S02]  /*1a820*/  IMAD.SHL.U32 R4, R4, 0x4, RZ ;  /* 0x0000000404047824 */ /* 0x000fc400078e00ff */
[----:B------:R1:W-:Y:S04]  /*1a830*/  STL [R1+0xb20], R10 ;  /* 0x000b200a01007387 */ /* 0x0003e80000100800 */
[----:B------:R3:W-:Y:S04]  /*1a840*/  STL [R1+0xb1c], R9 ;  /* 0x000b1c0901007387 */ /* 0x0007e80000100800 */
[----:B------:R-:W2:Y:S04]  /*1a850*/  LDL.LU R30, [R1+0x410] ;  /* 0x00041000011e7983 */ /* 0x000ea80000300800 */
[----:B------:R1:W-:Y:S04]  /*1a860*/  STL [R1+0xb18], R8 ;  /* 0x000b180801007387 */ /* 0x0003e80000100800 */
[----:B------:R-:W2:Y:S04]  /*1a870*/  LDL.LU R29, [R1+0xf0] ;  /* 0x0000f000011d7983 */ /* 0x000ea80000300800 */
[----:B------:R1:W-:Y:S04]  /*1a880*/  STL [R1+0xb14], R4 ;  /* 0x000b140401007387 */ /* 0x0003e80000100800 */
[----:B------:R-:W2:Y:S04]  /*1a890*/  LDL.LU R28, [R1+0x414] ;  /* 0x00041400011c7983 */ /* 0x000ea80000300800 */
        /* <DEDUP_REMOVED lines=17> */
[----:B-1----:R-:W2:Y:S04]  /*1a9b0*/  LDL.LU R10, [R1+0x448] ;  /* 0x00044800010a7983 */ /* 0x002ea80000300800 */
[----:B---3--:R-:W3:Y:S04]  /*1a9c0*/  LDL.LU R9, [R1+0x128] ;  /* 0x0001280001097983 */ /* 0x008ee80000300800 */
[----:B------:R-:W3:Y:S04]  /*1a9d0*/  LDL.LU R8, [R1+0x44c] ;  /* 0x00044c0001087983 */ /* 0x000ee80000300800 */
[----:B------:R-:W3:Y:S01]  /*1a9e0*/  LDL.LU R4, [R1+0x12c] ;  /* 0x00012c0001047983 */ /* 0x000ee20000300800 */
[C---:B----4-:R-:W-:Y:S01]  /*1a9f0*/  SHF.L.U64.HI R7, R6.reuse, 0x2, R7 ;  /* 0x0000000206077819 */ /* 0x050fe20000010207 */
[----:B------:R-:W-:-:S04]  /*1aa00*/  IMAD.SHL.U32 R6, R6, 0x4, RZ ;  /* 0x0000000406067824 */ /* 0x000fc800078e00ff */
[----:B------:R1:W-:Y:S04]  /*1aa10*/  STL [R1+0xb10], R7 ;  /* 0x000b100701007387 */ /* 0x0003e80000100800 */
[----:B------:R4:W-:Y:S01]  /*1aa20*/  STL [R1+0xb0c], R6 ;  /* 0x000b0c0601007387 */ /* 0x0009e20000100800 */
[C---:B--2---:R-:W-:Y:S01]  /*1aa30*/  SHF.L.U64.HI R5, R3.reuse, 0x2, R5 ;  /* 0x0000000203057819 */ /* 0x044fe20000010205 */
[----:B------:R-:W-:Y:S02]  /*1aa40*/  IMAD.SHL.U32 R3, R3, 0x4, RZ ;  /* 0x0000000403037824 */ /* 0x000fe400078e00ff */
[----:B-1----:R-:W2:Y:S04]  /*1aa50*/  LDL.LU R7, [R1+0x460] ;  /* 0x0004600001077983 */ /* 0x002ea80000300800 */
[----:B------:R1:W-:Y:S04]  /*1aa60*/  STL [R1+0xb08], R5 ;  /* 0x000b080501007387 */ /* 0x0003e80000100800 */
[----:B----4-:R-:W2:Y:S04]  /*1aa70*/  LDL.LU R6, [R1+0x130] ;  /* 0x0001300001067983 */ /* 0x010ea80000300800 */
[----:B------:R4:W-:Y:S04]  /*1aa80*/  STL [R1+0xb04], R3 ;  /* 0x000b040301007387 */ /* 0x0009e80000100800 */
[----:B-1----:R-:W2:Y:S04]  /*1aa90*/  LDL.LU R5, [R1+0x464] ;  /* 0x0004640001057983 */ /* 0x002ea80000300800 */
[----:B----4-:R-:W2:Y:S01]  /*1aaa0*/  LDL.LU R3, [R1+0x134] ;  /* 0x0001340001037983 */ /* 0x010ea20000300800 */
[C---:B------:R-:W-:Y:S01]  /*1aab0*/  SHF.L.U64.HI R30, R29.reuse, 0x2, R30 ;  /* 0x000000021d1e7819 */ /* 0x040fe2000001021e */
[----:B------:R-:W-:-:S04]  /*1aac0*/  IMAD.SHL.U32 R29, R29, 0x4, RZ ;  /* 0x000000041d1d7824 */ /* 0x000fc800078e00ff */
[----:B------:R-:W-:Y:S01]  /*1aad0*/  STL [R1+0xb00], R30 ;  /* 0x000b001e01007387 */ /* 0x000fe20000100800 */
[C---:B------:R-:W-:Y:S01]  /*1aae0*/  SHF.L.U64.HI R28, R27.reuse, 0x2, R28 ;  /* 0x000000021b1c7819 */ /* 0x040fe2000001021c */
[----:B------:R-:W-:Y:S02]  /*1aaf0*/  IMAD.SHL.U32 R27, R27, 0x4, RZ ;  /* 0x000000041b1b7824 */ /* 0x000fe400078e00ff */
[----:B------:R-:W-:Y:S01]  /*1ab00*/  STL [R1+0xafc], R29 ;  /* 0x000afc1d01007387 */ /* 0x000fe20000100800 */
[C---:B------:R-:W-:Y:S01]  /*1ab10*/  SHF.L.U64.HI R26, R25.reuse, 0x2, R26 ;  /* 0x00000002191a7819 */ /* 0x040fe2000001021a */
[----:B------:R-:W-:Y:S02]  /*1ab20*/  IMAD.SHL.U32 R25, R25, 0x4, RZ ;  /* 0x0000000419197824 */ /* 0x000fe400078e00ff */
[----:B------:R-:W-:Y:S04]  /*1ab30*/  STL [R1+0xaf8], R28 ;  /* 0x000af81c01007387 */ /* 0x000fe80000100800 */
[----:B------:R-:W-:Y:S01]  /*1ab40*/  STL [R1+0xaf4], R27 ;  /* 0x000af41b01007387 */ /* 0x000fe20000100800 */
[C---:B------:R-:W-:Y:S01]  /*1ab50*/  SHF.L.U64.HI R24, R23.reuse, 0x2, R24 ;  /* 0x0000000217187819 */ /* 0x040fe20000010218 */
[----:B------:R-:W-:-:S02]  /*1ab60*/  IMAD.SHL.U32 R23, R23, 0x4, RZ ;  /* 0x0000000417177824 */ /* 0x000fc400078e00ff */
[----:B------:R-:W-:Y:S04]  /*1ab70*/  STL [R1+0xaf0], R26 ;  /* 0x000af01a01007387 */ /* 0x000fe80000100800 */
        /* <DEDUP_REMOVED lines=25> */
[C---:B---3--:R-:W-:Y:S01]  /*1ad10*/  SHF.L.U64.HI R10, R9.reuse, 0x2, R10 ;  /* 0x00000002090a7819 */ /* 0x048fe2000001020a */
[----:B------:R-:W-:Y:S02]  /*1ad20*/  IMAD.SHL.U32 R9, R9, 0x4, RZ ;  /* 0x0000000409097824 */ /* 0x000fe400078e00ff */
[----:B------:R-:W-:Y:S04]  /*1ad30*/  STL [R1+0xab8], R12 ;  /* 0x000ab80c01007387 */ /* 0x000fe80000100800 */
[----:B------:R-:W-:Y:S01]  /*1ad40*/  STL [R1+0xab4], R11 ;  /* 0x000ab40b01007387 */ /* 0x000fe20000100800 */
[C---:B------:R-:W-:Y:S01]  /*1ad50*/  SHF.L.U64.HI R8, R4.reuse, 0x2, R8 ;  /* 0x0000000204087819 */ /* 0x040fe20000010208 */
[----:B------:R-:W-:-:S02]  /*1ad60*/  IMAD.SHL.U32 R4, R4, 0x4, RZ ;  /* 0x0000000404047824 */ /* 0x000fc400078e00ff */
[----:B------:R1:W-:Y:S04]  /*1ad70*/  STL [R1+0xab0], R10 ;  /* 0x000ab00a01007387 */ /* 0x0003e80000100800 */
[----:B------:R3:W-:Y:S04]  /*1ad80*/  STL [R1+0xaac], R9 ;  /* 0x000aac0901007387 */ /* 0x0007e80000100800 */
[----:B-1----:R-:W4:Y:S04]  /*1ad90*/  LDL.LU R10, [R1+0x468] ;  /* 0x00046800010a7983 */ /* 0x002f280000300800 */
[----:B------:R1:W-:Y:S04]  /*1ada0*/  STL [R1+0xaa8], R8 ;  /* 0x000aa80801007387 */ /* 0x0003e80000100800 */
[----:B---3--:R-:W4:Y:S04]  /*1adb0*/  LDL.LU R9, [R1+0x138] ;  /* 0x0001380001097983 */ /* 0x008f280000300800 */
[----:B------:R3:W-:Y:S04]  /*1adc0*/  STL [R1+0xaa4], R4 ;  /* 0x000aa40401007387 */ /* 0x0007e80000100800 */
[----:B-1----:R-:W4:Y:S04]  /*1add0*/  LDL.LU R8, [R1+0x46c] ;  /* 0x00046c0001087983 */ /* 0x002f280000300800 */
[----:B---3--:R-:W4:Y:S01]  /*1ade0*/  LDL.LU R4, [R1+0x13c] ;  /* 0x00013c0001047983 */ /* 0x008f220000300800 */
[C---:B--2---:R-:W-:Y:S01]  /*1adf0*/  SHF.L.U64.HI R7, R6.reuse, 0x2, R7 ;  /* 0x0000000206077819 */ /* 0x044fe20000010207 */
[----:B------:R-:W-:-:S04]  /*1ae00*/  IMAD.SHL.U32 R6, R6, 0x4, RZ ;  /* 0x0000000406067824 */ /* 0x000fc800078e00ff */
[----:B------:R1:W-:Y:S04]  /*1ae10*/  STL [R1+0xaa0], R7 ;  /* 0x000aa00701007387 */ /* 0x0003e80000100800 */
[----:B------:R2:W-:Y:S04]  /*1ae20*/  STL [R1+0xa9c], R6 ;  /* 0x000a9c0601007387 */ /* 0x0005e80000100800 */
[----:B------:R-:W3:Y:S01]  /*1ae30*/  LDL.LU R30, [R1+0x470] ;  /* 0x00047000011e7983 */ /* 0x000ee20000300800 */
[C---:B------:R-:W-:Y:S01]  /*1ae40*/  SHF.L.U64.HI R5, R3.reuse, 0x2, R5 ;  /* 0x0000000203057819 */ /* 0x040fe20000010205 */
[----:B------:R-:W-:-:S04]  /*1ae50*/  IMAD.SHL.U32 R3, R3, 0x4, RZ ;  /* 0x0000000403037824 */ /* 0x000fc800078e00ff */
[----:B------:R1:W-:Y:S04]  /*1ae60*/  STL [R1+0xa98], R5 ;  /* 0x000a980501007387 */ /* 0x0003e80000100800 */
        /* <DEDUP_REMOVED lines=20> */
[----:B-1----:R-:W3:Y:S04]  /*1afb0*/  LDL.LU R7, [R1+0x518] ;  /* 0x0005180001077983 */ /* 0x002ee80000300800 */
[----:B--2---:R-:W2:Y:S04]  /*1afc0*/  LDL.LU R6, [R1+0x168] ;  /* 0x0001680001067983 */ /* 0x004ea80000300800 */
[----:B------:R-:W2:Y:S04]  /*1afd0*/  LDL.LU R5, [R1+0x51c] ;  /* 0x00051c0001057983 */ /* 0x000ea80000300800 */
[----:B------:R-:W2:Y:S01]  /*1afe0*/  LDL.LU R3, [R1+0x16c] ;  /* 0x00016c0001037983 */ /* 0x000ea20000300800 */
[C---:B----4-:R-:W-:Y:S01]  /*1aff0*/  SHF.L.U64.HI R10, R9.reuse, 0x2, R10 ;  /* 0x00000002090a7819 */ /* 0x050fe2000001020a */
[----:B------:R-:W-:-:S04]  /*1b000*/  IMAD.SHL.U32 R9, R9, 0x4, RZ ;  /* 0x0000000409097824 */ /* 0x000fc800078e00ff */
[----:B------:R1:W-:Y:S04]  /*1b010*/  STL [R1+0xa90], R10 ;  /* 0x000a900a01007387 */ /* 0x0003e80000100800 */
[----:B------:R4:W-:Y:S01]  /*1b020*/  STL [R1+0xa8c], R9 ;  /* 0x000a8c0901007387 */ /* 0x0009e20000100800 */
[C---:B------:R-:W-:Y:S01]  /*1b030*/  SHF.L.U64.HI R8, R4.reuse, 0x2, R8 ;  /* 0x0000000204087819 */ /* 0x040fe20000010208 */
[----:B------:R-:W-:Y:S02]  /*1b040*/  IMAD.SHL.U32 R4, R4, 0x4, RZ ;  /* 0x0000000404047824 */ /* 0x000fe400078e00ff */
[----:B-1----:R-:W2:Y:S04]  /*1b050*/  LDL.LU R10, [R1+0x520] ;  /* 0x00052000010a7983 */ /* 0x002ea80000300800 */
[----:B------:R1:W-:Y:S04]  /*1b060*/  STL [R1+0xa88], R8 ;  /* 0x000a880801007387 */ /* 0x0003e80000100800 */
[----:B----4-:R-:W4:Y:S04]  /*1b070*/  LDL.LU R9, [R1+0x170] ;  /* 0x0001700001097983 */ /* 0x010f280000300800 */
[----:B------:R1:W-:Y:S04]  /*1b080*/  STL [R1+0xa84], R4 ;  /* 0x000a840401007387 */ /* 0x0003e80000100800 */
[----:B-1----:R-:W4:Y:S04]  /*1b090*/  LDL.LU R8, [R1+0x524] ;  /* 0x0005240001087983 */ /* 0x002f280000300800 */
[----:B------:R-:W4:Y:S01]  /*1b0a0*/  LDL.LU R4, [R1+0x174] ;  /* 0x0001740001047983 */ /* 0x000f220000300800 */
[C---:B---3--:R-:W-:Y:S01]  /*1b0b0*/  SHF.L.U64.HI R30, R29.reuse, 0x2, R30 ;  /* 0x000000021d1e7819 */ /* 0x048fe2000001021e */
        /* <DEDUP_REMOVED lines=37> */
[C---:B--2---:R-:W-:Y:S01]  /*1b310*/  SHF.L.U64.HI R7, R6.reuse, 0x2, R7 ;  /* 0x0000000206077819 */ /* 0x044fe20000010207 */
[----:B------:R-:W-:Y:S02]  /*1b320*/  IMAD.SHL.U32 R6, R6, 0x4, RZ ;  /* 0x0000000406067824 */ /* 0x000fe400078e00ff */
[----:B------:R-:W-:Y:S04]  /*1b330*/  STL [R1+0xa38], R12 ;  /* 0x000a380c01007387 */ /* 0x000fe80000100800 */
[----:B------:R-:W-:Y:S01]  /*1b340*/  STL [R1+0xa34], R11 ;  /* 0x000a340b01007387 */ /* 0x000fe20000100800 */
[C---:B------:R-:W-:Y:S01]  /*1b350*/  SHF.L.U64.HI R5, R3.reuse, 0x2, R5 ;  /* 0x0000000203057819 */ /* 0x040fe20000010205 */
[----:B------:R-:W-:-:S02]  /*1b360*/  IMAD.SHL.U32 R3, R3, 0x4, RZ ;  /* 0x0000000403037824 */ /* 0x000fc400078e00ff */
[----:B------:R1:W-:Y:S04]  /*1b370*/  STL [R1+0xa30], R7 ;  /* 0x000a300701007387 */ /* 0x0003e80000100800 */
[----:B------:R-:W-:Y:S04]  /*1b380*/  STL [R1+0xa2c], R6 ;  /* 0x000a2c0601007387 */ /* 0x000fe80000100800 */
[----:B-1----:R-:W2:Y:S04]  /*1b390*/  LDL.LU R7, [R1+0x528] ;  /* 0x0005280001077983 */ /* 0x002ea80000300800 */
[----:B------:R1:W-:Y:S04]  /*1b3a0*/  STL [R1+0xa28], R5 ;  /* 0x000a280501007387 */ /* 0x0003e80000100800 */
[----:B-1----:R-:W2:Y:S04]  /*1b3b0*/  LDL.LU R5, [R1+0x178] ;  /* 0x0001780001057983 */ /* 0x002ea80000300800 */
[----:B------:R1:W-:Y:S04]  /*1b3c0*/  STL [R1+0xa24], R3 ;  /* 0x000a240301007387 */ /* 0x0003e80000100800 */
[----:B-1----:R-:W3:Y:S04]  /*1b3d0*/  LDL.LU R3, [R1+0x52c] ;  /* 0x00052c0001037983 */ /* 0x002ee80000300800 */
[----:B------:R-:W3:Y:S01]  /*1b3e0*/  LDL.LU R6, [R1+0x17c] ;  /* 0x00017c0001067983 */ /* 0x000ee20000300800 */
[C---:B----4-:R-:W-:Y:S01]  /*1b3f0*/  SHF.L.U64.HI R10, R9.reuse, 0x2, R10 ;  /* 0x00000002090a7819 */ /* 0x050fe2000001020a */
[----:B------:R-:W-:Y:S01]  /*1b400*/  IMAD.SHL.U32 R9, R9, 0x4, RZ ;  /* 0x0000000409097824 */ /* 0x000fe200078e00ff */
[C---:B------:R-:W-:Y:S01]  /*1b410*/  SHF.L.U64.HI R8, R4.reuse, 0x2, R8 ;  /* 0x0000000204087819 */ /* 0x040fe20000010208 */
[----:B------:R-:W-:-:S02]  /*1b420*/  IMAD.SHL.U32 R4, R4, 0x4, RZ ;  /* 0x0000000404047824 */ /* 0x000fc400078e00ff */
[----:B------:R1:W-:Y:S04]  /*1b430*/  STL [R1+0xa20], R10 ;  /* 0x000a200a01007387 */ /* 0x0003e80000100800 */
[----:B------:R-:W-:Y:S04]  /*1b440*/  STL [R1+0xa1c], R9 ;  /* 0x000a1c0901007387 */ /* 0x000fe80000100800 */
[----:B------:R-:W4:Y:S04]  /*1b450*/  LDL.LU R30, [R1+0x530] ;  /* 0x00053000011e7983 */ /* 0x000f280000300800 */
[----:B------:R1:W-:Y:S04]  /*1b460*/  STL [R1+0xa18], R8 ;  /* 0x000a180801007387 */ /* 0x0003e80000100800 */
[----:B------:R-:W4:Y:S04]  /*1b470*/  LDL.LU R29, [R1+0x180] ;  /* 0x00018000011d7983 */ /* 0x000f280000300800 */
[----:B------:R1:W-:Y:S04]  /*1b480*/  STL [R1+0xa14], R4 ;  /* 0x000a140401007387 */ /* 0x0003e80000100800 */
[----:B------:R-:W4:Y:S04]  /*1b490*/  LDL.LU R28, [R1+0x534] ;  /* 0x00053400011c7983 */ /* 0x000f280000300800 */
        /* <DEDUP_REMOVED lines=17> */
[----:B-1----:R-:W4:Y:S04]  /*1b5b0*/  LDL.LU R10, [R1+0x558] ;  /* 0x00055800010a7983 */ /* 0x002f280000300800 */
[----:B------:R-:W4:Y:S04]  /*1b5c0*/  LDL.LU R8, [R1+0x1a8] ;  /* 0x0001a80001087983 */ /* 0x000f280000300800 */
[----:B------:R-:W4:Y:S04]  /*1b5d0*/  LDL.LU R4, [R1+0x55c] ;  /* 0x00055c0001047983 */ /* 0x000f280000300800 */
[----:B------:R-:W4:Y:S01]  /*1b5e0*/  LDL.LU R9, [R1+0x1ac] ;  /* 0x0001ac0001097983 */ /* 0x000f220000300800 */
[C---:B--2---:R-:W-:Y:S01]  /*1b5f0*/  SHF.L.U64.HI R32, R5.reuse, 0x2, R7 ;  /* 0x0000000205207819 */ /* 0x044fe20000010207 */
[----:B------:R-:W-:-:S04]  /*1b600*/  IMAD.SHL.U32 R31, R5, 0x4, RZ ;  /* 0x00000004051f7824 */ /* 0x000fc800078e00ff */
[----:B------:R-:W-:Y:S04]  /*1b610*/  STL [R1+0xa10], R32 ;  /* 0x000a102001007387 */ /* 0x000fe80000100800 */
[----:B------:R-:W2:Y:S04]  /*1b620*/  LDL.LU R5, [R1+0x560] ;  /* 0x0005600001057983 */ /* 0x000ea80000300800 */
[----:B------:R1:W-:Y:S01]  /*1b630*/  STL [R1+0xa0c], R31 ;  /* 0x000a0c1f01007387 */ /* 0x0003e20000100800 */
[----:B---3--:R-:W-:-:S03]  /*1b640*/  SHF.L.U64.HI R7, R6, 0x2, R3 ;  /* 0x0000000206077819 */ /* 0x008fc60000010203 */
[----:B------:R-:W2:Y:S01]  /*1b650*/  LDL.LU R3, [R1+0x1b0] ;  /* 0x0001b00001037983 */ /* 0x000ea20000300800 */
[----:B-1----:R-:W-:-:S03]  /*1b660*/  IMAD.SHL.U32 R31, R6, 0x4, RZ ;  /* 0x00000004061f7824 */ /* 0x002fc600078e00ff */
[----:B------:R1:W-:Y:S04]  /*1b670*/  STL [R1+0xa08], R7 ;  /* 0x000a080701007387 */ /* 0x0003e80000100800 */
[----:B-1----:R-:W3:Y:S04]  /*1b680*/  LDL.LU R7, [R1+0x564] ;  /* 0x0005640001077983 */ /* 0x002ee80000300800 */
[----:B------:R-:W3:Y:S01]  /*1b690*/  LDL.LU R6, [R1+0x1b4] ;  /* 0x0001b40001067983 */ /* 0x000ee20000300800 */
[----:B----4-:R-:W-:-:S03]  /*1b6a0*/  SHF.L.U64.HI R32, R29, 0x2, R30 ;  /* 0x000000021d207819 */ /* 0x010fc6000001021e */
[----:B------:R1:W-:Y:S04]  /*1b6b0*/  STL [R1+0xa04], R31 ;  /* 0x000a041f01007387 */ /* 0x0003e80000100800 */
[----:B------:R-:W-:Y:S01]  /*1b6c0*/  STL [R1+0xa00], R32 ;  /* 0x000a002001007387 */ /* 0x000fe20000100800 */
[----:B-1----:R-:W-:Y:S01]  /*1b6d0*/  IMAD.SHL.U32 R31, R29, 0x4, RZ ;  /* 0x000000041d1f7824 */ /* 0x002fe200078e00ff */
[C---:B------:R-:W-:Y:S01]  /*1b6e0*/  SHF.L.U64.HI R30, R27.reuse, 0x2, R28 ;  /* 0x000000021b1e7819 */ /* 0x040fe2000001021c */
[----:B------:R-:W-:-:S03]  /*1b6f0*/  IMAD.SHL.U32 R29, R27, 0x4, RZ ;  /* 0x000000041b1d7824 */ /* 0x000fc600078e00ff */
        /* <DEDUP_REMOVED lines=41> */
[----:B------:R-:W-:-:S03]  /*1b990*/  IMAD.MOV.U32 R4, RZ, RZ, c[0x0][0x188] ;  /* 0x00006200ff047624 */ /* 0x000fc600078e00ff */
[----:B------:R2:W-:Y:S04]  /*1b9a0*/  STL [R1+0x9a8], R10 ;  /* 0x0009a80a01007387 */ /* 0x0005e80000100800 */
[----:B------:R1:W-:Y:S01]  /*1b9b0*/  STL [R1+0x9a4], R9 ;  /* 0x0009a40901007387 */ /* 0x0003e20000100800 */
[C---:B--2---:R-:W-:Y:S01]  /*1b9c0*/  SHF.L.U64.HI R10, R3.reuse, 0x2, R5 ;  /* 0x00000002030a7819 */ /* 0x044fe20000010205 */
[----:B-1----:R-:W-:Y:S02]  /*1b9d0*/  IMAD.SHL.U32 R9, R3, 0x4, RZ ;  /* 0x0000000403097824 */ /* 0x002fe400078e00ff */
[C---:B------:R-:W-:Y:S02]  /*1b9e0*/  IMAD.SHL.U32 R5, R4.reuse, 0x20, RZ ;  /* 0x0000002004057824 */ /* 0x040fe400078e00ff */
[----:B------:R-:W-:Y:S04]  /*1b9f0*/  STL [R1+0x9a0], R10 ;  /* 0x0009a00a01007387 */ /* 0x000fe80000100800 */
[----:B------:R-:W-:Y:S01]  /*1ba00*/  STL [R1+0x99c], R9 ;  /* 0x00099c0901007387 */ /* 0x000fe20000100800 */
[----:B------:R-:W-:Y:S01]  /*1ba10*/  IMAD.SHL.U32 R4, R4, 0x20, RZ ;  /* 0x0000002004047824 */ /* 0x000fe200078e00ff */
[C---:B---3--:R-:W-:Y:S01]  /*1ba20*/  SHF.L.U64.HI R7, R6.reuse, 0x2, R7 ;  /* 0x0000000206077819 */ /* 0x048fe20000010207 */
[----:B------:R-:W-:-:S04]  /*1ba30*/  IMAD.SHL.U32 R6, R6, 0x4, RZ ;  /* 0x0000000406067824 */ /* 0x000fc800078e00ff */
[----:B------:R1:W-:Y:S01]  /*1ba40*/  STL [R1+0x998], R7 ;  /* 0x0009980701007387 */ /* 0x0003e20000100800 */
[----:B------:R-:W-:-:S03]  /*1ba50*/  SHF.R.S32.HI R5, RZ, 0x1f, R5 ;  /* 0x0000001fff057819 */ /* 0x000fc60000011405 */
[----:B------:R2:W-:Y:S04]  /*1ba60*/  STL [R1+0x994], R6 ;  /* 0x0009940601007387 */ /* 0x0005e80000100800 */
[----:B------:R3:W-:Y:S04]  /*1ba70*/  STL [R1+0x2b0], RZ ;  /* 0x0002b0ff01007387 */ /* 0x0007e80000100800 */
[----:B------:R3:W-:Y:S04]  /*1ba80*/  STL [R1+0x2b4], RZ ;  /* 0x0002b4ff01007387 */ /* 0x0007e80000100800 */
[----:B------:R3:W-:Y:S01]  /*1ba90*/  STL [R1+0x2b8], RZ ;  /* 0x0002b8ff01007387 */ /* 0x0007e20000100800 */
[----:B------:R-:W-:-:S03]  /*1baa0*/  SHF.L.U64.HI R4, R4, 0x2, R5 ;  /* 0x0000000204047819 */ /* 0x000fc60000010205 */
        /* <DEDUP_REMOVED lines=9> */
[----:B------:R-:W1:Y:S04]  /*1bb40*/  LDL R4, [R1+0x910] ;  /* 0x0009100001047983 */ /* 0x000e680000100800 */
[----:B------:R3:W-:Y:S04]  /*1bb50*/  STL [R1+0x270], RZ ;  /* 0x000270ff01007387 */ /* 0x0007e80000100800 */
[----:B------:R3:W-:Y:S04]  /*1bb60*/  STL [R1+0x274], RZ ;  /* 0x000274ff01007387 */ /* 0x0007e80000100800 */
[----:B------:R3:W-:Y:S01]  /*1bb70*/  STL [R1+0x278], RZ ;  /* 0x000278ff01007387 */ /* 0x0007e20000100800 */
[----:B------:R-:W-:-:S03]  /*1bb80*/  IMAD.MOV.U32 R8, RZ, RZ, 0x1f ;  /* 0x0000001fff087424 */ /* 0x000fc600078e00ff */
[----:B------:R3:W-:Y:S04]  /*1bb90*/  STL [R1+0x27c], RZ ;  /* 0x00027cff01007387 */ /* 0x0007e80000100800 */
[----:B------:R3:W-:Y:S04]  /*1bba0*/  STL [R1+0x250], RZ ;  /* 0x000250ff01007387 */ /* 0x0007e80000100800 */
[----:B------:R3:W-:Y:S04]  /*1bbb0*/  STL [R1+0x254], RZ ;  /* 0x000254ff01007387 */ /* 0x0007e80000100800 */
[----:B------:R3:W-:Y:S04]  /*1bbc0*/  STL [R1+0x258], RZ ;  /* 0x000258ff01007387 */ /* 0x0007e80000100800 */
[----:B------:R3:W-:Y:S01]  /*1bbd0*/  STL [R1+0x25c], RZ ;  /* 0x00025cff01007387 */ /* 0x0007e20000100800 */
[----:B------:R-:W-:-:S03]  /*1bbe0*/  IADD3 R8, R8, c[0x0][0x180], RZ ;  /* 0x0000600008087a10 */ /* 0x000fc60007ffe0ff */
[----:B------:R3:W-:Y:S04]  /*1bbf0*/  STL [R1+0x240], RZ ;  /* 0x000240ff01007387 */ /* 0x0007e80000100800 */
[----:B------:R3:W-:Y:S04]  /*1bc00*/  STL [R1+0x244], RZ ;  /* 0x000244ff01007387 */ /* 0x0007e80000100800 */
[----:B------:R3:W-:Y:S04]  /*1bc10*/  STL [R1+0x248], RZ ;  /* 0x000248ff01007387 */ /* 0x0007e80000100800 */
[----:B------:R3:W-:Y:S01]  /*1bc20*/  STL [R1+0x24c], RZ ;  /* 0x00024cff01007387 */ /* 0x0007e20000100800 */
[----:B------:R-:W-:-:S03]  /*1bc30*/  SHF.R.S32.HI R3, RZ, 0x1f, R8 ;  /* 0x0000001fff037819 */ /* 0x000fc60000011408 */
[----:B------:R3:W-:Y:S04]  /*1bc40*/  STL [R1+0x220], RZ ;  /* 0x000220ff01007387 */ /* 0x0007e80000100800 */
[----:B------:R3:W-:Y:S04]  /*1bc50*/  STL [R1+0x224], RZ ;  /* 0x000224ff01007387 */ /* 0x0007e80000100800 */
[----:B------:R3:W-:Y:S04]  /*1bc60*/  STL [R1+0x228], RZ ;  /* 0x000228ff01007387 */ /* 0x0007e80000100800 */
[----:B------:R3:W-:Y:S01]  /*1bc70*/  STL [R1+0x22c], RZ ;  /* 0x00022cff01007387 */ /* 0x0007e20000100800 */
[----:B------:R-:W-:-:S03]  /*1bc80*/  LEA.HI R3, R3, R8, RZ, 0x5 ;  /* 0x0000000803037211 */ /* 0x000fc600078f28ff */
        /* <DEDUP_REMOVED lines=17> */
[----:B------:R-:W-:Y:S01]  /*1bda0*/  IMAD.MOV.U32 R2, RZ, RZ, R70 ;  /* 0x000000ffff027224 */ /* 0x000fe200078e0046 */
        /* <DEDUP_REMOVED lines=74> */
[----:B-1----:R-:W-:-:S02]  /*1c250*/  LOP3.LUT R7, R4, 0x20, RZ, 0x3c, !PT ;  /* 0x0000002004077812 */ /* 0x002fc400078e3cff */
[C---:B--2---:R-:W-:Y:S02]  /*1c260*/  LOP3.LUT R6, R4.reuse, 0x40, RZ, 0x3c, !PT ;  /* 0x0000004004067812 */ /* 0x044fe400078e3cff */
[----:B------:R-:W-:Y:S02]  /*1c270*/  LOP3.LUT R5, R4, 0x60, RZ, 0x3c, !PT ;  /* 0x0000006004057812 */ /* 0x000fe400078e3cff */
[----:B------:R-:W-:Y:S02]  /*1c280*/  IADD3 R4, R3, -0x5, RZ ;  /* 0xfffffffb03047810 */ /* 0x000fe40007ffe0ff */
[----:B------:R-:W-:Y:S02]  /*1c290*/  LOP3.LUT R3, R0, 0x40, RZ, 0x3c, !PT ;  /* 0x0000004000037812 */ /* 0x000fe400078e3cff */
[----:B------:R3:W5:Y:S04]  /*1c2a0*/  LDL.LU R0, [R1+0xe54] ;  /* 0x000e540001007983 */ /* 0x0007680000300800 */
[----:B------:R3:W-:Y:S02]  /*1c2b0*/  STL [R1+0xe40], R3 ;  /* 0x000e400301007387 */ /* 0x0007e40000100800 */
.L_x_1:
[----:B-1-3--:R-:W2:Y:S01]  /*1c2c0*/  LDL.LU R3, [R1+0x900] ;  /* 0x0009000001037983 */ /* 0x00aea20000300800 */
[----:B------:R-:W-:-:S04]  /*1c2d0*/  DEPBAR.LE SB0, 0x8 ;  /* 0x000082000000791a */ /* 0x000fc80000000000 */
[----:B------:R-:W3:Y:S04]  /*1c2e0*/  LDL R10, [R1+0x914] ;  /* 0x00091400010a7983 */ /* 0x000ee80000100800 */
[----:B------:R-:W1:Y:S04]  /*1c2f0*/  S2R R4, SR_TID.X ;  /* 0x0000000000047919 */ /* 0x000e680000002100 */
[----:B------:R-:W-:Y:S04]  /*1c300*/  STL [R1+0xe5c], R252 ;  /* 0x000e5cfc01007387 */ /* 0x000fe80000100800 */
[----:B------:R4:W-:Y:S04]  /*1c310*/  STL [R1+0xe58], R2 ;  /* 0x000e580201007387 */ /* 0x0009e80000100800 */
[----:B-----5:R1:W-:Y:S04]  /*1c320*/  STL [R1+0xe54], R0 ;  /* 0x000e540001007387 */ /* 0x0203e80000100800 */
[----:B------:R-:W4:Y:S01]  /*1c330*/  S2R R8, SR_TID.X ;  /* 0x0000000000087919 */ /* 0x000f220000002100 */
[----:B-1----:R-:W-:-:S02]  /*1c340*/  LOP3.LUT R7, R4, 0x1c, RZ, 0xc0, !PT ;  /* 0x0000001c04077812 */ /* 0x002fc400078ec0ff */
[C---:B------:R-:W-:Y:S02]  /*1c350*/  LOP3.LUT R6, R4.reuse, 0x3, RZ, 0xc0, !PT ;  /* 0x0000000304067812 */ /* 0x040fe400078ec0ff */
[C---:B------:R-:W-:Y:S02]  /*1c360*/  LOP3.LUT R9, R4.reuse, 0x1c, RZ, 0xc0, !PT ;  /* 0x0000001c04097812 */ /* 0x040fe400078ec0ff */
[----:B------:R-:W-:Y:S01]  /*1c370*/  LOP3.LUT R4, R4, 0x3, RZ, 0xc0, !PT ;  /* 0x0000000304047812 */ /* 0x000fe200078ec0ff */
[----:B------:R-:W-:-:S04]  /*1c380*/  IMAD R6, R6, 0x220, R7 ;  /* 0x0000022006067824 */ /* 0x000fc800078e0207 */
[----:B------:R-:W-:Y:S01]  /*1c390*/  IMAD R4, R4, 0x220, R9 ;  /* 0x0000022004047824 */ /* 0x000fe200078e0209 */
[----:B------:R-:W-:Y:S02]  /*1c3a0*/  LOP3.LUT R6, R6, 0x20, RZ, 0x3c, !PT ;  /* 0x0000002006067812 */ /* 0x000fe400078e3cff */
[C---:B----4-:R-:W-:Y:S02]  /*1c3b0*/  LOP3.LUT R7, R8.reuse, 0x1c, RZ, 0xc0, !PT ;  /* 0x0000001c08077812 */ /* 0x050fe400078ec0ff */
[----:B------:R-:W-:Y:S01]  /*1c3c0*/  LOP3.LUT R9, R8, 0x1c, RZ, 0xc0, !PT ;  /* 0x0000001c08097812 */ /* 0x000fe200078ec0ff */
[----:B------:R-:W-:Y:S01]  /*1c3d0*/  BAR.SYNC.DEFER_BLOCKING 0x0 ;  /* 0x0000000000007b1d */ /* 0x000fe20000010000 */
[----:B--2---:R-:W-:-:S04]  /*1c3e0*/  IADD3 R3, R3, 0x1, RZ ;  /* 0x0000000103037810 */ /* 0x004fc80007ffe0ff */
[----:B------:R-:W-:-:S04]  /*1c3f0*/  ISETP.GT.AND P0, PT, R3, 0x4, PT ;  /* 0x000000040300780c */ /* 0x000fc80003f04270 */
[----:B------:R-:W-:-:S05]  /*1c400*/  SEL R5, R3, RZ, !P0 ;  /* 0x000000ff03057207 */ /* 0x000fca0004000000 */
[C---:B------:R-:W-:Y:S01]  /*1c410*/  IMAD R4, R5.reuse, 0x4000, R4 ;  /* 0x0000400005047824 */ /* 0x040fe200078e0204 */
[----:B------:R-:W-:Y:S01]  /*1c420*/  STL [R1+0x900], R5 ;  /* 0x0009000501007387 */ /* 0x000fe20000100800 */
[C---:B------:R-:W-:Y:S01]  /*1c430*/  IMAD R2, R5.reuse, 0x4000, R6 ;  /* 0x0000400005027824 */ /* 0x040fe200078e0206 */
[C---:B------:R-:W-:Y:S01]  /*1c440*/  LOP3.LUT R6, R8.reuse, 0x3, RZ, 0xc0, !PT ;  /* 0x0000000308067812 */ /* 0x040fe200078ec0ff */
[----:B---3--:R-:W-:Y:S01]  /*1c450*/  IMAD R3, R5, 0x10000, R10 ;  /* 0x0001000005037824 */ /* 0x008fe200078e020a */
[----:B------:R-:W-:Y:S01]  /*1c460*/  STL [R1+0x8fc], R4 ;  /* 0x0008fc0401007387 */ /* 0x000fe20000100800 */
[----:B------:R-:W-:Y:S02]  /*1c470*/  LOP3.LUT R8, R8, 0x3, RZ, 0xc0, !PT ;  /* 0x0000000308087812 */ /* 0x000fe400078ec0ff */
[----:B------:R-:W-:Y:S01]  /*1c480*/  IMAD R6, R6, 0x220, R7 ;  /* 0x0000022006067824 */ /* 0x000fe200078e0207 */
[----:B------:R-:W-:Y:S02]  /*1c490*/  STL [R1+0x8f0], R2 ;  /* 0x0008f00201007387 */ /* 0x000fe40000100800 */
[----:B------:R-:W-:-:S02]  /*1c4a0*/  IMAD R8, R8, 0x220, R9 ;  /* 0x0000022008087824 */ /* 0x000fc400078e0209 */
[----:B------:R-:W2:Y:S01]  /*1c4b0*/  LDL.LU.64 R12, [R1+0x5a0] ;  /* 0x0005a000010c7983 */ /* 0x000ea20000300a00 */
[----:B------:R-:W-:Y:S02]  /*1c4c0*/  LOP3.LUT R6, R6, 0x60, RZ, 0x3c, !PT ;  /* 0x0000006006067812 */ /* 0x000fe400078e3cff */
[----:B------:R-:W-:Y:S01]  /*1c4d0*/  LOP3.LUT R8, R8, 0x40, RZ, 0x3c, !PT ;  /* 0x0000004008087812 */ /* 0x000fe200078e3cff */
[----:B------:R-:W2:Y:S02]  /*1c4e0*/  LDL.LU.64 R14, [R1+0x5a8] ;  /* 0x0005a800010e7983 */ /* 0x000ea40000300a00 */
[C---:B------:R-:W-:Y:S02]  /*1c4f0*/  IMAD R252, R5.reuse, 0x4000, R6 ;  /* 0x0000400005fc7824 */ /* 0x040fe400078e0206 */
[----:B------:R-:W-:Y:S01]  /*1c500*/  IMAD R0, R5, 0x4000, R8 ;  /* 0x0000400005007824 */ /* 0x000fe200078e0208 */
[----:B------:R-:W-:Y:S04]  /*1c510*/  LDS R164, [R4+0x50000] ;  /* 0x0500000004a47984 */ /* 0x000fe80000000800 */
[----:B------:R-:W-:Y:S04]  /*1c520*/  STL [R1+0x8f4], R0 ;  /* 0x0008f40001007387 */ /* 0x000fe80000100800 */
[----:B------:R-:W3:Y:S04]  /*1c530*/  LDL.LU.64 R8, [R1+0x340] ;  /* 0x0003400001087983 */ /* 0x000ee80000300a00 */
[----:B------:R-:W3:Y:S04]  /*1c540*/  LDL.LU.64 R10, [R1+0x348] ;  /* 0x00034800010a7983 */ /* 0x000ee80000300a00 */
[----:B------:R-:W-:Y:S04]  /*1c550*/  LDS R166, [R4+0x50800] ;  /* 0x0508000004a67984 */ /* 0x000fe80000000800 */
[----:B------:R-:W-:Y:S04]  /*1c560*/  LDS R152, [R4+0x50080] ;  /* 0x0500800004987984 */ /* 0x000fe80000000800 */
[----:B------:R-:W-:Y:S04]  /*1c570*/  LDS R154, [R4+0x50880] ;  /* 0x05088000049a7984 */ /* 0x000fe80000000800 */
[----:B------:R-:W-:Y:S04]  /*1c580*/  LDS R188, [R4+0x50100] ;  /* 0x0501000004bc7984 */ /* 0x000fe80000000800 */
[----:B------:R-:W-:Y:S04]  /*1c590*/  LDS R190, [R4+0x50900] ;  /* 0x0509000004be7984 */ /* 0x000fe80000000800 */
[----:B------:R-:W-:Y:S04]  /*1c5a0*/  LDS R232, [R4+0x50180] ;  /* 0x0501800004e87984 */ /* 0x000fe80000000800 */
[----:B------:R1:W-:Y:S04]  /*1c5b0*/  LDS R234, [R4+0x50980] ;  /* 0x0509800004ea7984 */ /* 0x0003e80000000800 */
[----:B------:R-:W-:Y:S04]  /*1c5c0*/  LDS R165, [R2+0x50000] ;  /* 0x0500000002a57984 */ /* 0x000fe80000000800 */
[----:B-1----:R-:W4:Y:S04]  /*1c5d0*/  LDL.LU.64 R4, [R1] ;  /* 0x0000000001047983 */ /* 0x002f280000300a00 */
[----:B------:R-:W4:Y:S04]  /*1c5e0*/  LDL.LU.64 R6, [R1+0x8] ;  /* 0x0000080001067983 */ /* 0x000f280000300a00 */
[----:B------:R-:W-:Y:S04]  /*1c5f0*/  LDS R167, [R2+0x50800] ;  /* 0x0508000002a77984 */ /* 0x000fe80000000800 */
[----:B------:R-:W1:Y:S04]  /*1c600*/  LDSM.16.M88.4 R64, [R3] ;  /* 0x000000000340783b */ /* 0x000e680000000200 */
[----:B------:R-:W-:Y:S04]  /*1c610*/  LDS R160, [R0+0x50000] ;  /* 0x0500000000a07984 */ /* 0x000fe80000000800 */
[----:B------:R-:W-:Y:S04]  /*1c620*/  LDS R162, [R0+0x50800] ;  /* 0x0508000000a27984 */ /* 0x000fe80000000800 */
[----:B------:R-:W-:Y:S04]  /*1c630*/  LDS R161, [R252+0x50000] ;  /* 0x05000000fca17984 */ /* 0x000fe80000000800 */
[----:B------:R-:W-:Y:S04]  /*1c640*/  LDS R163, [R252+0x50800] ;  /* 0x05080000fca37984 */ /* 0x000fe80000000800 */
[----:B------:R-:W-:Y:S04]  /*1c650*/  LDSM.16.M88.4 R60, [R3+0x1000] ;  /* 0x00100000033c783b */ /* 0x000fe80000000200 */
[----:B------:R-:W-:Y:S04]  /*1c660*/  LDS R153, [R2+0x50080] ;  /* 0x0500800002997984 */ /* 0x000fe80000000800 */
[----:B------:R-:W1:Y:S04]  /*1c670*/  LDS R155, [R2+0x50880] ;  /* 0x05088000029b7984 */ /* 0x000e680000000800 */
[----:B------:R-:W-:Y:S04]  /*1c680*/  LDS R144, [R0+0x50080] ;  /* 0x0500800000907984 */ /* 0x000fe80000000800 */
[----:B------:R-:W-:Y:S04]  /*1c690*/  LDS R146, [R0+0x50880] ;  /* 0x0508800000927984 */ /* 0x000fe80000000800 */
[----:B------:R-:W-:Y:S04]  /*1c6a0*/  LDS R145, [R252+0x50080] ;  /* 0x05008000fc917984 */ /* 0x000fe80000000800 */
[----:B------:R-:W2:Y:S04]  /*1c6b0*/  LDS R147, [R252+0x50880] ;  /* 0x05088000fc937984 */ /* 0x000ea80000000800 */
[----:B------:R-:W-:Y:S04]  /*1c6c0*/  LDS R189, [R2+0x50100] ;  /* 0x0501000002bd7984 */ /* 0x000fe80000000800 */
[----:B------:R-:W2:Y:S04]  /*1c6d0*/  LDS R191, [R2+0x50900] ;  /* 0x0509000002bf7984 */ /* 0x000ea80000000800 */
[----:B------:R-:W-:Y:S04]  /*1c6e0*/  LDS R148, [R0+0x50100] ;  /* 0x0501000000947984 */ /* 0x000fe80000000800 */
[----:B------:R-:W-:Y:S04]  /*1c6f0*/  LDS R150, [R0+0x50900] ;  /* 0x0509000000967984 */ /* 0x000fe80000000800 */
[----:B------:R-:W-:Y:S04]  /*1c700*/  LDS R149, [R252+0x50100] ;  /* 0x05010000fc957984 */ /* 0x000fe80000000800 */
[----:B------:R-:W2:Y:S04]  /*1c710*/  LDS R151, [R252+0x50900] ;  /* 0x05090000fc977984 */ /* 0x000ea80000000800 */
[----:B-1----:R-:W-:Y:S01]  /*1c720*/  STL [R1+0x11d8], R66 ;  /* 0x0011d84201007387 */ /* 0x002fe20000100800 */
[-C--:B------:R-:W-:Y:S03]  /*1c730*/  HMMA.1688.F32.TF32 R16, R152, R64.reuse, R248 ;  /* 0x000000409810723c */ /* 0x080fe600000810f8 */
[----:B------:R-:W-:Y:S04]  /*1c740*/  STL [R1+0x11d4], R67 ;  /* 0x0011d44301007387 */ /* 0x000fe80000100800 */
[----:B------:R-:W-:Y:S04]  /*1c750*/  STL [R1+0x1148], R252 ;  /* 0x001148fc01007387 */ /* 0x000fe80000100800 */
[----:B------:R-:W-:Y:S04]  /*1c760*/  STL [R1+0x11cc], R62 ;  /* 0x0011cc3e01007387 */ /* 0x000fe80000100800 */
[----:B------:R-:W-:Y:S04]  /*1c770*/  STL [R1+0x11c8], R63 ;  /* 0x0011c83f01007387 */ /* 0x000fe80000100800 */
[----:B------:R-:W-:Y:S04]  /*1c780*/  LDS R233, [R2+0x50180] ;  /* 0x0501800002e97984 */ /* 0x000fe80000000800 */
[----:B------:R-:W1:Y:S04]  /*1c790*/  LDS R235, [R2+0x50980] ;  /* 0x0509800002eb7984 */ /* 0x000e680000000800 */
[----:B------:R-:W-:Y:S04]  /*1c7a0*/  LDS R240, [R0+0x50180] ;  /* 0x0501800000f07984 */ /* 0x000fe80000000800 */
[----:B------:R-:W-:Y:S04]  /*1c7b0*/  LDS R242, [R0+0x50980] ;  /* 0x0509800000f27984 */ /* 0x000fe80000000800 */
[----:B------:R-:W-:Y:S04]  /*1c7c0*/  LDS R241, [R252+0x50180] ;  /* 0x05018000fcf17984 */ /* 0x000fe80000000800 */
[----:B------:R-:W1:Y:S04]  /*1c7d0*/  LDS R243, [R252+0x50980] ;  /* 0x05098000fcf37984 */ /* 0x000e680000000800 */
[----:B------:R-:W1:Y:S04]  /*1c7e0*/  LDSM.16.M88.4 R56, [R3+0x2000] ;  /* 0x002000000338783b */ /* 0x000e680000000200 */
[----:B------:R-:W1:Y:S04]  /*1c7f0*/  LDSM.16.M88.4 R52, [R3+0x3000] ;  /* 0x003000000334783b */ /* 0x000e680000000200 */
[----:B------:R-:W1:Y:S04]  /*1c800*/  LDSM.16.M88.4 R48, [R3+0x4000] ;  /* 0x004000000330783b */ /* 0x000e680000000200 */
[----:B------:R-:W1:Y:S04]  /*1c810*/  LDSM.16.M88.4 R44, [R3+0x5000] ;  /* 0x00500000032c783b */ /* 0x000e680000000200 */
[----:B------:R-:W1:Y:S04]  /*1c820*/  LDSM.16.M88.4 R40, [R3+0x6000] ;  /* 0x006000000328783b */ /* 0x000e680000000200 */
[----:B------:R-:W1:Y:S04]  /*1c830*/  LDSM.16.M88.4 R36, [R3+0x7000] ;  /* 0x007000000324783b */ /* 0x000e680000000200 */
[----:B------:R-:W1:Y:S01]  /*1c840*/  LDSM.16.M88.4 R32, [R3+0x8000] ;  /* 0x008000000320783b */ /* 0x000e620000000200 */
[-C--:B--2---:R-:W-:Y:S08]  /*1c850*/  HMMA.1688.F32.TF32 R20, R164, R64.reuse, R12 ;  /* 0x00000040a414723c */ /* 0x084ff0000008100c */
[-C--:B------:R-:W-:Y:S11]  /*1c860*/  HMMA.1688.F32.TF32 R12, R160, R64.reuse, R216 ;  /* 0x00000040a00c723c */ /* 0x080ff600000810d8 */
[----:B------:R-:W-:Y:S04]  /*1c870*/  @!UPT UIADD3 URZ, URZ, URZ, URZ ;  /* 0x0000003f3f3ff290 */ /* 0x000fe8000fffe03f */
[----:B------:R-:W-:Y:S04]  /*1c880*/  STL.64 [R1+0x3d0], R20 ;  /* 0x0003d01401007387 */ /* 0x000fe80000100a00 */
[----:B------:R2:W-:Y:S02]  /*1c890*/  STL.64 [R1+0x3d8], R22 ;  /* 0x0003d81601007387 */ /* 0x0005e40000100a00 */
[-C--:B--2---:R-:W-:Y:S02]  /*1c8a0*/  HMMA.1688.F32.TF32 R20, R144, R64.reuse, R200 ;  /* 0x000000409014723c */ /* 0x084fe400000810c8 */
[----:B------:R-:W-:Y:S04]  /*1c8b0*/  STL.64 [R1+0x510], R12 ;  /* 0x0005100c01007387 */ /* 0x000fe80000100a00 */
[----:B------:R2:W-:Y:S04]  /*1c8c0*/  STL.64 [R1+0x518], R14 ;  /* 0x0005180e01007387 */ /* 0x0005e80000100a00 */
[----:B------:R1:W-:Y:S04]  /*1c8d0*/  STL.64 [R1+0x3c0], R16 ;  /* 0x0003c01001007387 */ /* 0x0003e80000100a00 */
[----:B------:R3:W-:Y:S01]  /*1c8e0*/  STL.64 [R1+0x3c8], R18 ;  /* 0x0003c81201007387 */ /* 0x0007e20000100a00 */
[-C--:B--2---:R-:W-:Y:S03]  /*1c8f0*/  HMMA.1688.F32.TF32 R12, R188, R64.reuse, R68 ;  /* 0x00000040bc0c723c */ /* 0x084fe60000081044 */
[----:B-1----:R-:W2:Y:S05]  /*1c900*/  LDL.LU.64 R16, [R1+0x100] ;  /* 0x0001000001107983 */ /* 0x002eaa0000300a00 */
[----:B------:R-:W-:Y:S04]  /*1c910*/  STL.64 [R1+0x570], R20 ;  /* 0x0005701401007387 */ /* 0x000fe80000100a00 */
[----:B------:R1:W-:Y:S04]  /*1c920*/  STL.64 [R1+0x578], R22 ;  /* 0x0005781601007387 */ /* 0x0003e80000100a00 */
[----:B---3--:R-:W2:Y:S01]  /*1c930*/  LDL.LU.64 R18, [R1+0x108] ;  /* 0x0001080001127983 */ /* 0x008ea20000300a00 */
[-C--:B-1----:R-:W-:Y:S06]  /*1c940*/  HMMA.1688.F32.TF32 R20, R148, R64.reuse, R180 ;  /* 0x000000409414723c */ /* 0x082fec00000810b4 */
[----:B------:R1:W-:Y:S04]  /*1c950*/  STL.64 [R1+0x3e0], R12 ;  /* 0x0003e00c01007387 */ /* 0x0003e80000100a00 */
[----:B------:R3:W-:Y:S04]  /*1c960*/  STL.64 [R1+0x3e8], R14 ;  /* 0x0003e80e01007387 */ /* 0x0007e80000100a00 */
[----:B-1----:R-:W2:Y:S04]  /*1c970*/  LDL.LU.64 R12, [R1+0x10] ;  /* 0x00001000010c7983 */ /* 0x002ea80000300a00 */
[----:B---3--:R-:W3:Y:S05]  /*1c980*/  LDL.LU.64 R14, [R1+0x18] ;  /* 0x00001800010e7983 */ /* 0x008eea0000300a00 */
[----:B------:R-:W-:Y:S04]  /*1c990*/  STL.64 [R1+0x5b0], R20 ;  /* 0x0005b01401007387 */ /* 0x000fe80000100a00 */
[----:B------:R1:W-:Y:S02]  /*1c9a0*/  STL.64 [R1+0x5b8], R22 ;  /* 0x0005b81601007387 */ /* 0x0003e40000100a00 */
[-C--:B-1----:R-:W-:Y:S08]  /*1c9b0*/  HMMA.1688.F32.TF32 R20, R232, R64.reuse, R84 ;  /* 0x00000040e814723c */ /* 0x082ff00000081054 */
[----:B------:R-:W-:Y:S08]  /*1c9c0*/  HMMA.1688.F32.TF32 R24, R240, R64, R220 ;  /* 0x00000040f018723c */ /* 0x000ff000000810dc */
[-C--:B------:R-:W-:Y:S07]  /*1c9d0*/  HMMA.1688.F32.TF32 R8, R164, R60.reuse, R8 ;  /* 0x0000003ca408723c */ /* 0x080fee0000081008 */
[----:B------:R-:W-:Y:S04]  /*1c9e0*/  STL.64 [R1+0x420], R20 ;  /* 0x0004201401007387 */ /* 0x000fe80000100a00 */
[----:B------:R1:W-:Y:S01]  /*1c9f0*/  STL.64 [R1+0x428], R22 ;  /* 0x0004281601007387 */ /* 0x0003e20000100a00 */
[-C--:B----4-:R-:W-:Y:S08]  /*1ca00*/  HMMA.1688.F32.TF32 R4, R152, R60.reuse, R4 ;  /* 0x0000003c9804723c */ /* 0x090ff00000081004 */
[-C--:B-1----:R-:W-:Y:S01]  /*1ca10*/  HMMA.1688.F32.TF32 R20, R160, R60.reuse, R212 ;  /* 0x0000003ca014723c */ /* 0x082fe200000810d4 */
[----:B------:R-:W-:Y:S04]  /*1ca20*/  STL.64 [R1+0x5e0], R24 ;  /* 0x0005e01801007387 */ /* 0x000fe80000100a00 */
[----:B------:R-:W-:Y:S04]  /*1ca30*/  STL.64 [R1+0x5e8], R26 ;  /* 0x0005e81a01007387 */ /* 0x000fe80000100a00 */
[----:B------:R1:W-:Y:S04]  /*1ca40*/  STL.64 [R1+0x280], R8 ;  /* 0x0002800801007387 */ /* 0x0003e80000100a00 */
[----:B------:R4:W-:Y:S04]  /*1ca50*/  STL.64 [R1+0x288], R10 ;  /* 0x0002880a01007387 */ /* 0x0009e80000100a00 */
[----:B-1----:R-:W3:Y:S06]  /*1ca60*/  LDL.LU.64 R8, [R1+0x5f0] ;  /* 0x0005f00001087983 */ /* 0x002eec0000300a00 */
[----:B------:R-:W-:Y:S04]  /*1ca70*/  STL.64 [R1+0x480], R20 ;  /* 0x0004801401007387 */ /* 0x000fe80000100a00 */
[----:B------:R-:W-:Y:S04]  /*1ca80*/  STL.64 [R1+0x488], R22 ;  /* 0x0004881601007387 */ /* 0x000fe80000100a00 */
[----:B----4-:R-:W4:Y:S04]  /*1ca90*/  LDL.LU.64 R10, [R1+0x5f8] ;  /* 0x0005f800010a7983 */ /* 0x010f280000300a00 */
[----:B------:R1:W-:Y:S04]  /*1caa0*/  STL.64 [R1+0x2e0], R4 ;  /* 0x0002e00401007387 */ /* 0x0003e80000100a00 */
[----:B------:R1:W-:Y:S04]  /*1cab0*/  STL.64 [R1+0x2e8], R6 ;  /* 0x0002e80601007387 */ /* 0x0003e80000100a00 */
[----:B-1----:R-:W4:Y:S04]  /*1cac0*/  LDL.LU.64 R4, [R1+0x20] ;  /* 0x0000200001047983 */ /* 0x002f280000300a00 */
[----:B------:R-:W4:Y:S01]  /*1cad0*/  LDL.LU.64 R6, [R1+0x28] ;  /* 0x0000280001067983 */ /* 0x000f220000300a00 */
[-C--:B------:R-:W-:Y:S08]  /*1cae0*/  HMMA.1688.F32.TF32 R24, R144, R60.reuse, R196 ;  /* 0x0000003c9018723c */ /* 0x080ff000000810c4 */
[-C--:B------:R-:W-:Y:S08]  /*1caf0*/  HMMA.1688.F32.TF32 R20, R188, R60.reuse, R72 ;  /* 0x0000003cbc14723c */ /* 0x080ff00000081048 */
[-C--:B------:R-:W-:Y:S07]  /*1cb00*/  HMMA.1688.F32.TF32 R28, R148, R60.reuse, R176 ;  /* 0x0000003c941c723c */ /* 0x080fee00000810b0 */
[----:B------:R-:W-:Y:S04]  /*1cb10*/  STL.64 [R1+0x550], R24 ;  /* 0x0005501801007387 */ /* 0x000fe80000100a00 */
[----:B------:R1:W-:Y:S04]  /*1cb20*/  STL.64 [R1+0x558], R26 ;  /* 0x0005581a01007387 */ /* 0x0003e80000100a00 */
[----:B------:R-:W-:Y:S04]  /*1cb30*/  STL.64 [R1+0x2f0], R20 ;  /* 0x0002f01401007387 */ /* 0x000fe80000100a00 */
[----:B------:R1:W-:Y:S02]  /*1cb40*/  STL.64 [R1+0x2f8], R22 ;  /* 0x0002f81601007387 */ /* 0x0003e40000100a00 */
[-C--:B-1----:R-:W-:Y:S08]  /*1cb50*/  HMMA.1688.F32.TF32 R24, R232, R60.reuse, R88 ;  /* 0x0000003ce818723c */ /* 0x082ff00000081058 */
[----:B------:R-:W-:Y:S01]  /*1cb60*/  HMMA.1688.F32.TF32 R20, R240, R60, R224 ;  /* 0x0000003cf014723c */ /* 0x000fe200000810e0 */
[----:B------:R-:W-:Y:S04]  /*1cb70*/  STL.64 [R1+0x590], R28 ;  /* 0x0005901c01007387 */ /* 0x000fe80000100a00 */
[----:B------:R-:W-:Y:S04]  /*1cb80*/  STL.64 [R1+0x598], R30 ;  /* 0x0005981e01007387 */ /* 0x000fe80000100a00 */
[----:B------:R-:W1:Y:S06]  /*1cb90*/  LDSM.16.M88.4 R28, [R3+0x9000] ;  /* 0x00900000031c783b */ /* 0x000e6c0000000200 */
[----:B------:R-:W-:Y:S04]  /*1cba0*/  STL.64 [R1+0x340], R24 ;  /* 0x0003401801007387 */ /* 0x000fe80000100a00 */
[----:B------:R1:W-:Y:S04]  /*1cbb0*/  STL.64 [R1+0x348], R26 ;  /* 0x0003481a01007387 */ /* 0x0003e80000100a00 */
[----:B------:R-:W-:Y:S04]  /*1cbc0*/  STL.64 [R1+0x5d0], R20 ;  /* 0x0005d01401007387 */ /* 0x000fe80000100a00 */
[----:B------:R3:W-:Y:S01]  /*1cbd0*/  STL.64 [R1+0x5d8], R22 ;  /* 0x0005d81601007387 */ /* 0x0007e20000100a00 */
[-C--:B-1----:R-:W-:Y:S08]  /*1cbe0*/  HMMA.1688.F32.TF32 R24, R160, R56.reuse, R208 ;  /* 0x00000038a018723c */ /* 0x082ff000000810d0 */
[-C--:B--2---:R-:W-:Y:S11]  /*1cbf0*/  HMMA.1688.F32.TF32 R16, R164, R56.reuse, R16 ;  /* 0x00000038a410723c */ /* 0x084ff60000081010 */
[----:B------:R-:W-:Y:S11]  /*1cc00*/  @!UPT UIADD3 URZ, URZ, URZ, URZ ;  /* 0x0000003f3f3ff290 */ /* 0x000ff6000fffe03f */
[----:B------:R-:W-:Y:S01]  /*1cc10*/  @!UPT UIADD3 URZ, URZ, URZ, URZ ;  /* 0x0000003f3f3ff290 */ /* 0x000fe2000fffe03f */
[----:B------:R-:W-:Y:S01]  /*1cc20*/  STL.64 [R1+0x120], R16 ;  /* 0x0001201001007387 */ /* 0x000fe20000100a00 */
[-C--:B---3--:R-:W-:Y:S03]  /*1cc30*/  HMMA.1688.F32.TF32 R20, R152, R56.reuse, R12 ;  /* 0x000000389814723c */ /* 0x088fe6000008100c */
[----:B------:R1:W-:Y:S05]  /*1cc40*/  STL.64 [R1+0x128], R18 ;  /* 0x0001281201007387 */ /* 0x0003ea0000100a00 */
[-C--:B------:R-:W-:Y:S08]  /*1cc50*/  HMMA.1688.F32.TF32 R12, R188, R56.reuse, R76 ;  /* 0x00000038bc0c723c */ /* 0x080ff0000008104c */
[----:B-1----:R-:W-:Y:S01]  /*1cc60*/  HMMA.1688.F32.TF32 R16, R144, R56, R192 ;  /* 0x000000389010723c */ /* 0x002fe200000810c0 */
[----:B------:R-:W-:Y:S04]  /*1cc70*/  STL.64 [R1+0x410], R24 ;  /* 0x0004101801007387 */ /* 0x000fe80000100a00 */
[----:B------:R-:W-:Y:S04]  /*1cc80*/  STL.64 [R1+0x418], R26 ;  /* 0x0004181a01007387 */ /* 0x000fe80000100a00 */
[----:B------:R-:W-:Y:S04]  /*1cc90*/  STL.64 [R1+0x160], R20 ;  /* 0x0001601401007387 */ /* 0x000fe80000100a00 */
[----:B------:R-:W-:Y:S04]  /*1cca0*/  STL.64 [R1+0x168], R22 ;  /* 0x0001681601007387 */ /* 0x000fe80000100a00 */
[----:B------:R-:W-:Y:S01]  /*1ccb0*/  STL.64 [R1+0x1c0], R12 ;  /* 0x0001c00c01007387 */ /* 0x000fe20000100a00 */
[----:B------:R-:W-:-:S03]  /*1ccc0*/  IMAD.MOV.U32 R65, RZ, RZ, R15 ;  /* 0x000000ffff417224 */ /* 0x000fc600078e000f */
[----:B------:R-:W1:Y:S04]  /*1ccd0*/  LDSM.16.M88.4 R24, [R3+0xa000] ;  /* 0x00a000000318783b */ /* 0x000e680000000200 */
[----:B------:R-:W-:Y:S04]  /*1cce0*/  STL.64 [R1+0x540], R16 ;  /* 0x0005401001007387 */ /* 0x000fe80000100a00 */
[----:B------:R-:W-:Y:S04]  /*1ccf0*/  STL.64 [R1+0x548], R18 ;  /* 0x0005481201007387 */ /* 0x000fe80000100a00 */
[----:B------:R2:W-:Y:S02]  /*1cd00*/  STL [R1+0x1c8], R14 ;  /* 0x0001c80e01007387 */ /* 0x0005e40000100800 */
[-C--:B--2---:R-:W-:Y:S02]  /*1cd10*/  HMMA.1688.F32.TF32 R12, R148, R56.reuse, R172 ;  /* 0x00000038940c723c */ /* 0x084fe400000810ac */
[----:B------:R-:W-:Y:S06]  /*1cd20*/  STL [R1+0x114c], R65 ;  /* 0x00114c4101007387 */ /* 0x000fec0000100800 */
[-C--:B------:R-:W-:Y:S08]  /*1cd30*/  HMMA.1688.F32.TF32 R20, R232, R56.reuse, R92 ;  /* 0x00000038e814723c */ /* 0x080ff0000008105c */
[----:B------:R-:W-:Y:S07]  /*1cd40*/  HMMA.1688.F32.TF32 R16, R240, R56, R228 ;  /* 0x00000038f010723c */ /* 0x000fee00000810e4 */
[----:B------:R-:W-:Y:S04]  /*1cd50*/  STL.64 [R1+0x580], R12 ;  /* 0x0005800c01007387 */ /* 0x000fe80000100a00 */
[----:B------:R4:W-:Y:S02]  /*1cd60*/  STL.64 [R1+0x588], R14 ;  /* 0x0005880e01007387 */ /* 0x0009e40000100a00 */
[-C--:B----4-:R-:W-:Y:S08]  /*1cd70*/  HMMA.1688.F32.TF32 R12, R164, R52.reuse, R8 ;  /* 0x00000034a40c723c */ /* 0x090ff00000081008 */
[-C--:B------:R-:W-:Y:S08]  /*1cd80*/  HMMA.1688.F32.TF32 R8, R160, R52.reuse, R204 ;  /* 0x00000034a008723c */ /* 0x080ff000000810cc */
[----:B------:R-:W-:Y:S01]  /*1cd90*/  HMMA.1688.F32.TF32 R4, R152, R52, R4 ;  /* 0x000000349804723c */ /* 0x000fe20000081004 */
[----:B------:R-:W-:Y:S04]  /*1cda0*/  STL.64 [R1+0x2d0], R20 ;  /* 0x0002d01401007387 */ /* 0x000fe80000100a00 */
[----:B------:R-:W-:Y:S04]  /*1cdb0*/  STL.64 [R1+0x2d8], R22 ;  /* 0x0002d81601007387 */ /* 0x000fe80000100a00 */
[----:B------:R-:W-:Y:S04]  /*1cdc0*/  STL.64 [R1+0x5c0], R16 ;  /* 0x0005c01001007387 */ /* 0x000fe80000100a00 */
[----:B------:R-:W-:Y:S04]  /*1cdd0*/  STL.64 [R1+0x5c8], R18 ;  /* 0x0005c81201007387 */ /* 0x000fe80000100a00 */
[----:B------:R-:W-:Y:S04]  /*1cde0*/  STL.64 [R1+0xd0], R12 ;  /* 0x0000d00c01007387 */ /* 0x000fe80000100a00 */
[----:B------:R-:W-:Y:S04]  /*1cdf0*/  STL.64 [R1+0xd8], R14 ;  /* 0x0000d80e01007387 */ /* 0x000fe80000100a00 */
[----:B------:R-:W-:Y:S01]  /*1ce00*/  STL.64 [R1+0x330], R8 ;  /* 0x0003300801007387 */ /* 0x000fe20000100a00 */
[----:B------:R-:W-:-:S02]  /*1ce10*/  IMAD.MOV.U32 R57, RZ, RZ, R6 ;  /* 0x000000ffff397224 */ /* 0x000fc400078e0006 */
[----:B------:R-:W-:Y:S01]  /*1ce20*/  IMAD.MOV.U32 R56, RZ, RZ, R7 ;  /* 0x000000ffff387224 */ /* 0x000fe200078e0007 */
[----:B------:R2:W-:Y:S04]  /*1ce30*/  STL.64 [R1+0x338], R10 ;  /* 0x0003380a01007387 */ /* 0x0005e80000100a00 */
[----:B------:R3:W-:Y:S04]  /*1ce40*/  STL.64 [R1+0xb0], R4 ;  /* 0x0000b00401007387 */ /* 0x0007e80000100a00 */
[----:B------:R-:W4:Y:S01]  /*1ce50*/  LDSM.16.M88.4 R20, [R3+0xb000] ;  /* 0x00b000000314783b */ /* 0x000f220000000200 */
[-C--:B--2---:R-:W-:Y:S03]  /*1ce60*/  HMMA.1688.F32.TF32 R8, R144, R52.reuse, R184 ;  /* 0x000000349008723c */ /* 0x084fe600000810b8 */
[----:B------:R-:W2:Y:S04]  /*1ce70*/  LDSM.16.M88.4 R16, [R3+0xc000] ;  /* 0x00c000000310783b */ /* 0x000ea80000000200 */
[----:B------:R-:W1:Y:S01]  /*1ce80*/  LDSM.16.M88.4 R12, [R3+0xd000] ;  /* 0x00d00000030c783b */ /* 0x000e620000000200 */
[----:B---3--:R-:W-:Y:S03]  /*1ce90*/  HMMA.1688.F32.TF32 R4, R188, R52, R80 ;  /* 0x00000034bc04723c */ /* 0x008fe60000081050 */
[----:B------:R-:W-:Y:S04]  /*1cea0*/  STL.64 [R1+0x11b8], R58 ;  /* 0x0011b83a01007387 */ /* 0x000fe80000100a00 */
[----:B------:R-:W-:Y:S11]  /*1ceb0*/  STL.64 [R1+0x11b0], R56 ;  /* 0x0011b03801007387 */ /* 0x000ff60000100a00 */
[----:B------:R-:W-:Y:S05]  /*1cec0*/  @!UPT UIADD3 URZ, URZ, URZ, URZ ;  /* 0x0000003f3f3ff290 */ /* 0x000fea000fffe03f */
[----:B------:R-:W-:Y:S01]  /*1ced0*/  STL.64 [R1+0xe0], R4 ;  /* 0x0000e00401007387 */ /* 0x000fe20000100a00 */
[----:B------:R-:W-:-:S03]  /*1cee0*/  IMAD.MOV.U32 R65, RZ, RZ, R7 ;  /* 0x000000ffff417224 */ /* 0x000fc600078e0007 */
[----:B------:R-:W-:Y:S04]  /*1cef0*/  STL.64 [R1+0x530], R8 ;  /* 0x0005300801007387 */ /* 0x000fe80000100a00 */
[----:B------:R-:W-:Y:S04]  /*1cf00*/  STL.64 [R1+0x538], R10 ;  /* 0x0005380a01007387 */ /* 0x000fe80000100a00 */
[----:B------:R3:W-:Y:S04]  /*1cf10*/  STL [R1+0xe8], R6 ;  /* 0x0000e80601007387 */ /* 0x0007e80000100800 */
[----:B------:R1:W-:Y:S04]  /*1cf20*/  STL [R1+0x11d0], R65 ;  /* 0x0011d04101007387 */ /* 0x0003e80000100800 */
[----:B------:R-:W2:Y:S01]  /*1cf30*/  LDSM.16.M88.4 R8, [R3+0xe000] ;  /* 0x00e000000308783b */ /* 0x000ea20000000200 */
[-C--:B---3--:R-:W-:Y:S03]  /*1cf40*/  HMMA.1688.F32.TF32 R4, R148, R52.reuse, R168 ;  /* 0x000000349404723c */ /* 0x088fe600000810a8 */
[----:B-1----:R-:W3:Y:S04]  /*1cf50*/  LDL.LU.64 R64, [R1+0x30] ;  /* 0x0000300001407983 */ /* 0x002ee80000300a00 */
[----:B------:R-:W3:Y:S11]  /*1cf60*/  LDL.LU.64 R66, [R1+0x38] ;  /* 0x0000380001427983 */ /* 0x000ef60000300a00 */
[----:B------:R-:W-:Y:S05]  /*1cf70*/  @!UPT UIADD3 URZ, URZ, URZ, URZ ;  /* 0x0000003f3f3ff290 */ /* 0x000fea000fffe03f */
[----:B------:R-:W-:Y:S04]  /*1cf80*/  STL.64 [R1+0x560], R4 ;  /* 0x0005600401007387 */ /* 0x000fe80000100a00 */
[----:B------:R1:W-:Y:S04]  /*1cf90*/  STL.64 [R1+0x568], R6 ;  /* 0x0005680601007387 */ /* 0x0003e80000100a00 */
[----:B------:R-:W2:Y:S04]  /*1cfa0*/  LDL.LU.64 R56, [R1+0x6a0] ;  /* 0x0006a00001387983 */ /* 0x000ea80000300a00 */
[----:B------:R-:W2:Y:S01]  /*1cfb0*/  LDL.LU.64 R58, [R1+0x6a8] ;  /* 0x0006a800013a7983 */ /* 0x000ea20000300a00 */
[-C--:B-1----:R-:W-:Y:S11]  /*1cfc0*/  HMMA.1688.F32.TF32 R4, R232, R52.reuse, R156 ;  /* 0x00000034e804723c */ /* 0x082ff6000008109c */
[----:B------:R-:W-:Y:S11]  /*1cfd0*/  @!UPT UIADD3 URZ, URZ, URZ, URZ ;  /* 0x0000003f3f3ff290 */ /* 0x000ff6000fffe03f */
[----:B------:R-:W-:Y:S02]  /*1cfe0*/  @!UPT UIADD3 URZ, URZ, URZ, URZ ;  /* 0x0000003f3f3ff290 */ /* 0x000fe4000fffe03f */
[----:B------:R-:W-:Y:S01]  /*1cff0*/  IMAD.MOV.U32 R252, RZ, RZ, R7 ;  /* 0x000000fffffc7224 */ /* 0x000fe200078e0007 */
[----:B------:R-:W-:Y:S04]  /*1d000*/  STL.64 [R1+0xf0], R4 ;  /* 0x0000f00401007387 */ /* 0x000fe80000100a00 */
[----:B------:R1:W-:Y:S04]  /*1d010*/  STL [R1+0xf8], R6 ;  /* 0x0000f80601007387 */ /* 0x0003e80000100800 */
[----:B------:R-:W-:Y:S04]  /*1d020*/  STL [R1+0x11dc], R252 ;  /* 0x0011dcfc01007387 */ /* 0x000fe80000100800 */
[----:B------:R-:W4:Y:S04]  /*1d030*/  LDL.LU.64 R60, [R1+0x690] ;  /* 0x00069000013c7983 */ /* 0x000f280000300a00 */
[----:B------:R-:W4:Y:S01]  /*1d040*/  LDL.LU.64 R62, [R1+0x698] ;  /* 0x00069800013e7983 */ /* 0x000f220000300a00 */
[----:B-1----:R-:W-:Y:S11]  /*1d050*/  HMMA.1688.F32.TF32 R4, R240, R52, R236 ;  /* 0x00000034f004723c */ /* 0x002ff600000810ec */
[----:B------:R-:W-:Y:S11]  /*1d060*/  @!UPT UIADD3 URZ, URZ, URZ, URZ ;  /* 0x0000003f3f3ff290 */ /* 0x000ff6000fffe03f */
[----:B------:R-:W-:Y:S01]  /*1d070*/  @!UPT UIADD3 URZ, URZ, URZ, URZ ;  /* 0x0000003f3f3ff290 */ /* 0x000fe2000fffe03f */
[----:B------:R-:W-:Y:S04]  /*1d080*/  STL.64 [R1+0x5a0], R4 ;  /* 0x0005a00401007387 */ /* 0x000fe80000100a00 */
[----:B------:R-:W-:Y:S04]  /*1d090*/  STL.64 [R1+0x5a8], R6 ;  /* 0x0005a80601007387 */ /* 0x000fe80000100a00 */
[----:B------:R-:W4:Y:S04]  /*1d0a0*/  LDL.LU.64 R92, [R1+0x680] ;  /* 0x00068000015c7983 */ /* 0x000f280000300a00 */
[----:B------:R-:W4:Y:S04]  /*1d0b0*/  LDL.LU.64 R94, [R1+0x688] ;  /* 0x00068800015e7983 */ /* 0x000f280000300a00 */
[----:B------:R-:W4:Y:S04]  /*1d0c0*/  LDL.LU.64 R88, [R1+0x670] ;  /* 0x0006700001587983 */ /* 0x000f280000300a00 */
[----:B------:R-:W4:Y:S04]  /*1d0d0*/  LDL.LU.64 R90, [R1+0x678] ;  /* 0x00067800015a7983 */ /* 0x000f280000300a00 */
[----:B------:R3:W-:Y:S04]  /*1d0e0*/  STL.64 [R1+0x11c0], R54 ;  /* 0x0011c03601007387 */ /* 0x0007e80000100a00 */
[----:B------:R-:W-:Y:S04]  /*1d0f0*/  STL [R1+0x11e4], R50 ;  /* 0x0011e43201007387 */ /* 0x000fe80000100800 */
[----:B------:R-:W-:Y:S04]  /*1d100*/  STL [R1+0x11e0], R51 ;  /* 0x0011e03301007387 */ /* 0x000fe80000100800 */
[----:B------:R-:W-:Y:S04]  /*1d110*/  STL [R1+0x11ec], R46 ;  /* 0x0011ec2e01007387 */ /* 0x000fe80000100800 */
[----:B------:R-:W-:Y:S04]  /*1d120*/  STL [R1+0x11e8], R47 ;  /* 0x0011e82f01007387 */ /* 0x000fe80000100800 */
[----:B------:R-:W-:Y:S04]  /*1d130*/  STL [R1+0x11f0], R43 ;  /* 0x0011f02b01007387 */ /* 0x000fe80000100800 */
[----:B------:R-:W4:Y:S04]  /*1d140*/  LDL.LU.64 R84, [R1+0x660] ;  /* 0x0006600001547983 */ /* 0x000f280000300a00 */
[----:B------:R-:W4:Y:S04]  /*1d150*/  LDL.LU.64 R86, [R1+0x668] ;  /* 0x0006680001567983 */ /* 0x000f280000300a00 */
[----:B------:R-:W1:Y:S01]  /*1d160*/  LDSM.16.M88.4 R4, [R3+0xf000] ;  /* 0x00f000000304783b */ /* 0x000e620000000200 */
[C---:B---3--:R-:W-:Y:S11]  /*1d170*/  HMMA.1688.F32.TF32 R52, R164.reuse, R48, R64 ;  /* 0x00000030a434723c */ /* 0x048ff60000081040 */
[----:B------:R-:W-:Y:S11]  /*1d180*/  @!UPT UIADD3 URZ, URZ, URZ, URZ ;  /* 0x0000003f3f3ff290 */ /* 0x000ff6000fffe03f */
[----:B------:R-:W-:Y:S01]  /*1d190*/  @!UPT UIADD3 URZ, URZ, URZ, URZ ;  /* 0x0000003f3f3ff290 */ /* 0x000fe2000fffe03f */
[----:B------:R-:W-:Y:S04]  /*1d1a0*/  STL.64 [R1+0x30], R52 ;  /* 0x0000303401007387 */ /* 0x000fe80000100a00 */
[----:B------:R2:W-:Y:S04]  /*1d1b0*/  STL.64 [R1+0x38], R54 ;  /* 0x0000383601007387 */ /* 0x0005e80000100a00 */
[----:B------:R-:W3:Y:S04]  /*1d1c0*/  LDL.LU.64 R72, [R1+0x650] ;  /* 0x0006500001487983 */ /* 0x000ee80000300a00 */
[----:B------:R-:W3:Y:S01]  /*1d1d0*/  LDL.LU.64 R74, [R1+0x658] ;  /* 0x00065800014a7983 */ /* 0x000ee20000300a00 */
[----:B--2---:R-:W-:Y:S03]  /*1d1e0*/  HMMA.1688.F32.TF32 R52, R164, R44, R56 ;  /* 0x0000002ca434723c */ /* 0x004fe60000081038 */
[----:B------:R-:W2:Y:S04]  /*1d1f0*/  LDL.LU.64 R76, [R1+0x640] ;  /* 0x00064000014c7983 */ /* 0x000ea80000300a00 */
[----:B------:R-:W2:Y:S04]  /*1d200*/  LDL.LU.64 R78, [R1+0x648] ;  /* 0x00064800014e7983 */ /* 0x000ea80000300a00 */
[----:B------:R-:W2:Y:S04]  /*1d210*/  LDL.LU.64 R80, [R1+0x630] ;  /* 0x0006300001507983 */ /* 0x000ea80000300a00 */
[----:B------:R-:W2:Y:S04]  /*1d220*/  LDL.LU.64 R82, [R1+0x638] ;  /* 0x0006380001527983 */ /* 0x000ea80000300a00 */
[----:B------:R-:W2:Y:S04]  /*1d230*/  LDL.LU.64 R68, [R1+0x620] ;  /* 0x0006200001447983 */ /* 0x000ea80000300a00 */
[----:B------:R-:W2:Y:S01]  /*1d240*/  LDL.LU.64 R70, [R1+0x628] ;  /* 0x0006280001467983 */ /* 0x000ea20000300a00 */
[----:B------:R-:W-:-:S03]  /*1d250*/  IMAD.MOV.U32 R51, RZ, RZ, R52 ;  /* 0x000000ffff337224 */ /* 0x000fc600078e0034 */
[----:B------:R-:W2:Y:S01]  /*1d260*/  LDL.LU.64 R56, [R1+0x610] ;  /* 0x0006100001387983 */ /* 0x000ea20000300a00 */
[----:B------:R-:W-:Y:S02]  /*1d270*/  IMAD.MOV.U32 R252, RZ, RZ, R53 ;  /* 0x000000fffffc7224 */ /* 0x000fe400078e0035 */
[----:B------:R-:W-:Y:S01]  /*1d280*/  IMAD.MOV.U32 R66, RZ, RZ, R54 ;  /* 0x000000ffff427224 */ /* 0x000fe200078e0036 */
[----:B------:R-:W2:Y:S01]  /*1d290*/  LDL.LU.64 R58, [R1+0x618] ;  /* 0x00061800013a7983 */ /* 0x000ea20000300a00 */
[----:B------:R-:W-:Y:S02]  /*1d2a0*/  IMAD.MOV.U32 R67, RZ, RZ, R55 ;  /* 0x000000ffff437224 */ /* 0x000fe400078e0037 */
[----:B----4-:R-:W-:Y:S11]  /*1d2b0*/  HMMA.1688.F32.TF32 R52, R164, R40, R60 ;  /* 0x00000028a434723c */ /* 0x010ff6000008103c */
[----:B------:R-:W-:Y:S11]  /*1d2c0*/  @!UPT UIADD3 URZ, URZ, URZ, URZ ;  /* 0x0000003f3f3ff290 */ /* 0x000ff6000fffe03f */
[----:B------:R-:W-:Y:S02]  /*1d2d0*/  @!UPT UIADD3 URZ, URZ, URZ, URZ ;  /* 0x0000003f3f3ff290 */ /* 0x000fe4000fffe03f */
[----:B------:R-:W-:Y:S02]  /*1d2e0*/  IMAD.MOV.U32 R65, RZ, RZ, R52 ;  /* 0x000000ffff417224 */ /* 0x000fe400078e0034 */
[----:B------:R-:W-:Y:S02]  /*1d2f0*/  IMAD.MOV.U32 R62, RZ, RZ, R53 ;  /* 0x000000ffff3e7224 */ /* 0x000fe400078e0035 */
[----:B------:R-:W-:Y:S01]  /*1d300*/  IMAD.MOV.U32 R63, RZ, RZ, R54 ;  /* 0x000000ffff3f7224 */ /* 0x000fe200078e0036 */
[----:B------:R-:W1:Y:S01]  /*1d310*/  LDL.LU.64 R52, [R1+0x600] ;  /* 0x0006000001347983 */ /* 0x000e620000300a00 */
[----:B------:R-:W-:-:S03]  /*1d320*/  IMAD.MOV.U32 R60, RZ, RZ, R55 ;  /* 0x000000ffff3c7224 */ /* 0x000fc600078e0037 */
[----:B------:R-:W1:Y:S01]  /*1d330*/  LDL.LU.64 R54, [R1+0x608] ;  /* 0x0006080001367983 */ /* 0x000e620000300a00 */
[C---:B------:R-:W-:Y:S08]  /*1d340*/  HMMA.1688.F32.TF32 R92, R164.reuse, R36, R92 ;  /* 0x00000024a45c723c */ /* 0x040ff0000008105c */
[C---:B------:R-:W-:Y:S11]  /*1d350*/  HMMA.1688.F32.TF32 R248, R164.reuse, R32, R88 ;  /* 0x00000020a4f8723c */ /* 0x040ff60000081058 */
[----:B------:R-:W-:Y:S05]  /*1d360*/  @!UPT UIADD3 URZ, URZ, URZ, URZ ;  /* 0x0000003f3f3ff290 */ /* 0x000fea000fffe03f */
[----:B------:R-:W-:Y:S02]  /*1d370*/  IMAD.MOV.U32 R43, RZ, RZ, R92 ;  /* 0x000000ffff2b7224 */ /* 0x000fe400078e005c */
[----:B------:R-:W-:Y:S02]  /*1d380*/  IMAD.MOV.U32 R46, RZ, RZ, R93 ;  /* 0x000000ffff2e7224 */ /* 0x000fe400078e005d */
[----:B------:R-:W-:Y:S01]  /*1d390*/  IMAD.MOV.U32 R47, RZ, RZ, R94 ;  /* 0x000000ffff2f7224 */ /* 0x000fe200078e005e */
[C---:B------:R-:W-:Y:S01]  /*1d3a0*/  HMMA.1688.F32.TF32 R244, R164.reuse, R28, R84 ;  /* 0x0000001ca4f4723c */ /* 0x040fe20000081054 */
[----:B------:R-:W-:Y:S01]  /*1d3b0*/  IMAD.MOV.U32 R50, RZ, RZ, R95 ;  /* 0x000000ffff327224 */ /* 0x000fe200078e005f */
[----:B------:R-:W-:Y:S04]  /*1d3c0*/  STL.64 [R1+0x1158], R250 ;  /* 0x001158fa01007387 */ /* 0x000fe80000100a00 */
[----:B------:R-:W-:Y:S11]  /*1d3d0*/  STL.64 [R1+0x1150], R248 ;  /* 0x001150f801007387 */ /* 0x000ff60000100a00 */
[----:B------:R-:W-:Y:S06]  /*1d3e0*/  @!UPT UIADD3 URZ, URZ, URZ, URZ ;  /* 0x0000003f3f3ff290 */ /* 0x000fec000fffe03f */
[----:B------:R-:W-:Y:S04]  /*1d3f0*/  STL.64 [R1+0x1168], R246 ;  /* 0x001168f601007387 */ /* 0x000fe80000100a00 */
[----:B------:R-:W-:Y:S01]  /*1d400*/  STL.64 [R1+0x1160], R244 ;  /* 0x001160f401007387 */ /* 0x000fe20000100a00 */
[C---:B---3--:R-:W-:Y:S08]  /*1d410*/  HMMA.1688.F32.TF32 R72, R164.reuse, R24, R72 ;  /* 0x00000018a448723c */ /* 0x048ff00000081048 */
[C---:B--2---:R-:W-:Y:S08]  /*1d420*/  HMMA.1688.F32.TF32 R76, R164.reuse, R20, R76 ;  /* 0x00000014a44c723c */ /* 0x044ff0000008104c */
[C---:B------:R-:W-:Y:S08]  /*1d430*/  HMMA.1688.F32.TF32 R80, R164.reuse, R16, R80 ;  /* 0x00000010a450723c */ /* 0x040ff00000081050 */
[C---:B------:R-:W-:Y:S08]  /*1d440*/  HMMA.1688.F32.TF32 R84, R164.reuse, R12, R68 ;  /* 0x0000000ca454723c */ /* 0x040ff00000081044 */
[----:B------:R-:W-:Y:S08]  /*1d450*/  HMMA.1688.F32.TF32 R88, R164, R8, R56 ;  /* 0x00000008a458723c */ /* 0x000ff00000081038 */
[----:B------:R-:W-:Y:S01]  /*1d460*/  HMMA.1688.F32.TF32 R56, R160, R48, R96 ;  /* 0x00000030a038723c */ /* 0x000fe20000081060 */
[----:B------:R-:W-:Y:S04]  /*1d470*/  STL.64 [R1+0x1178], R74 ;  /* 0x0011784a01007387 */ /* 0x000fe80000100a00 */
[----:B------:R-:W-:Y:S04]  /*1d480*/  STL.64 [R1+0x1170], R72 ;  /* 0x0011704801007387 */ /* 0x000fe80000100a00 */
[----:B------:R-:W-:Y:S04]  /*1d490*/  STL.64 [R1+0x1188], R78 ;  /* 0x0011884e01007387 */ /* 0x000fe80000100a00 */
[----:B------:R-:W-:Y:S01]  /*1d4a0*/  STL.64 [R1+0x1180], R76 ;  /* 0x0011804c01007387 */ /* 0x000fe20000100a00 */
[----:B-1----:R-:W-:Y:S08]  /*1d4b0*/  HMMA.1688.F32.TF32 R92, R164, R4, R52 ;  /* 0x00000004a45c723c */ /* 0x002ff00000081034 */
[C---:B------:R-:W-:Y:S01]  /*1d4c0*/  HMMA.1688.F32.TF32 R52, R160.reuse, R44, R140 ;  /* 0x0000002ca034723c */ /* 0x040fe2000008108c */
[----:B------:R-:W-:Y:S04]  /*1d4d0*/  STL.64 [R1+0x1198], R82 ;  /* 0x0011985201007387 */ /* 0x000fe80000100a00 */
[----:B------:R-:W-:Y:S04]  /*1d4e0*/  STL.64 [R1+0x1190], R80 ;  /* 0x0011905001007387 */ /* 0x000fe80000100a00 */
[----:B------:R-:W-:Y:S04]  /*1d4f0*/  STL.64 [R1+0x11a8], R86 ;  /* 0x0011a85601007387 */ /* 0x000fe80000100a00 */
[----:B------:R-:W-:Y:S01]  /*1d500*/  STL.64 [R1+0x11a0], R84 ;  /* 0x0011a05401007387 */ /* 0x000fe20000100a00 */
[C---:B------:R-:W-:Y:S03]  /*1d510*/  HMMA.1688.F32.TF32 R68, R160.reuse, R40, R100 ;  /* 0x00000028a044723c */ /* 0x040fe60000081064 */
[----:B------:R-:W-:Y:S04]  /*1d520*/  STL.64 [R1+0x1200], R90 ;  /* 0x0012005a01007387 */ /* 0x000fe80000100a00 */
[----:B------:R-:W-:Y:S04]  /*1d530*/  STL.64 [R1+0x11f8], R88 ;  /* 0x0011f85801007387 */ /* 0x000fe80000100a00 */
[----:B------:R-:W-:Y:S04]  /*1d540*/  STL.64 [R1+0x1210], R94 ;  /* 0x0012105e01007387 */ /* 0x000fe80000100a00 */
[----:B------:R-:W-:Y:S04]  /*1d550*/  STL.64 [R1+0x1208], R92 ;  /* 0x0012085c01007387 */ /* 0x000fe80000100a00 */
[----:B------:R-:W-:Y:S04]  /*1d560*/  STL.64 [R1+0x230], R56 ;  /* 0x0002303801007387 */ /* 0x000fe80000100a00 */
[----:B------:R1:W-:Y:S04]  /*1d570*/  STL.64 [R1+0x238], R58 ;  /* 0x0002383a01007387 */ /* 0x0003e80000100a00 */
[----:B------:R-:W-:Y:S04]  /*1d580*/  STL.64 [R1+0x210], R52 ;  /* 0x0002103401007387 */ /* 0x000fe80000100a00 */
[----:B------:R2:W-:Y:S01]  /*1d590*/  STL.64 [R1+0x218], R54 ;  /* 0x0002183601007387 */ /* 0x0005e20000100a00 */
[C---:B-1----:R-:W-:Y:S08]  /*1d5a0*/  HMMA.1688.F32.TF32 R56, R160.reuse, R36, R104 ;  /* 0x00000024a038723c */ /* 0x042ff00000081068 */
[C---:B--2---:R-:W-:Y:S01]  /*1d5b0*/  HMMA.1688.F32.TF32 R52, R160.reuse, R32, R108 ;  /* 0x00000020a034723c */ /* 0x044fe2000008106c */
[----:B------:R-:W-:Y:S04]  /*1d5c0*/  STL.64 [R1+0x200], R68 ;  /* 0x0002004401007387 */ /* 0x000fe80000100a00 */
[----:B------:R1:W-:Y:S10]  /*1d5d0*/  STL.64 [R1+0x208], R70 ;  /* 0x0002084601007387 */ /* 0x0003f40000100a00 */
[----:B------:R-:W-:Y:S01]  /*1d5e0*/  STL.64 [R1+0x1f0], R56 ;  /* 0x0001f03801007387 */ /* 0x000fe20000100a00 */
[C---:B-1----:R-:W-:Y:S03]  /*1d5f0*/  HMMA.1688.F32.TF32 R68, R160.reuse, R28, R112 ;  /* 0x0000001ca044723c */ /* 0x042fe60000081070 */
[----:B------:R1:W-:Y:S04]  /*1d600*/  STL.64 [R1+0x1f8], R58 ;  /* 0x0001f83a01007387 */ /* 0x0003e80000100a00 */
[----:B------:R-:W-:Y:S04]  /*1d610*/  STL.64 [R1+0x1e0], R52 ;  /* 0x0001e03401007387 */ /* 0x000fe80000100a00 */
[----:B------:R2:W-:Y:S01]  /*1d620*/  STL.64 [R1+0x1e8], R54 ;  /* 0x0001e83601007387 */ /* 0x0005e20000100a00 */
[C---:B-1----:R-:W-:Y:S08]  /*1d630*/  HMMA.1688.F32.TF32 R56, R160.reuse, R24, R116 ;  /* 0x00000018a038723c */ /* 0x042ff00000081074 */
[C---:B--2---:R-:W-:Y:S03]  /*1d640*/  HMMA.1688.F32.TF32 R52, R160.reuse, R20, R120 ;  /* 0x00000014a034723c */ /* 0x044fe60000081078 */
[----:B------:R1:W-:Y:S04]  /*1d650*/  STL.64 [R1+0x1d0], R68 ;  /* 0x0001d04401007387 */ /* 0x0003e80000100a00 */
[----:B------:R2:W-:Y:S04]  /*1d660*/  STL.64 [R1+0x1d8], R70 ;  /* 0x0001d84601007387 */ /* 0x0005e80000100a00 */
[----:B-1----:R-:W3:Y:S04]  /*1d670*/  LDL.LU.64 R68, [R1+0x760] ;  /* 0x0007600001447983 */ /* 0x002ee80000300a00 */
[----:B------:R1:W-:Y:S04]  /*1d680*/  STL.64 [R1+0x1a0], R56 ;  /* 0x0001a03801007387 */ /* 0x0003e80000100a00 */
[----:B------:R4:W-:Y:S04]  /*1d690*/  STL.64 [R1+0x1a8], R58 ;  /* 0x0001a83a01007387 */ /* 0x0009e80000100a00 */
[----:B--2---:R-:W3:Y:S04]  /*1d6a0*/  LDL.LU.64 R70, [R1+0x768] ;  /* 0x0007680001467983 */ /* 0x004ee80000300a00 */
[----:B------:R2:W-:Y:S04]  /*1d6b0*/  STL.64 [R1+0x190], R52 ;  /* 0x0001903401007387 */ /* 0x0005e80000100a00 */
[----:B------:R1:W-:Y:S04]  /*1d6c0*/  STL.64 [R1+0x198], R54 ;  /* 0x0001983601007387 */ /* 0x0003e80000100a00 */
[----:B------:R-:W3:Y:S04]  /*1d6d0*/  LDL.LU.64 R96, [R1+0x750] ;  /* 0x0007500001607983 */ /* 0x000ee80000300a00 */
        /* <DEDUP_REMOVED lines=25> */
[----:B-1----:R-:W3:Y:S04]  /*1d870*/  LDL.LU.64 R56, [R1+0x320] ;  /* 0x0003200001387983 */ /* 0x002ee80000300a00 */
[----:B----4-:R-:W4:Y:S04]  /*1d880*/  LDL.LU.64 R58, [R1+0x328] ;  /* 0x00032800013a7983 */ /* 0x010f280000300a00 */
[----:B--2---:R-:W2:Y:S04]  /*1d890*/  LDL.LU.64 R52, [R1+0x360] ;  /* 0x0003600001347983 */ /* 0x004ea80000300a00 */
[----:B------:R-:W2:Y:S01]  /*1d8a0*/  LDL.LU.64 R54, [R1+0x368] ;  /* 0x0003680001367983 */ /* 0x000ea20000300a00 */
[C---:B------:R-:W-:Y:S11]  /*1d8b0*/  HMMA.1688.F32.TF32 R76, R160.reuse, R16, R124 ;  /* 0x00000010a04c723c */ /* 0x040ff6000008107c */
[----:B------:R-:W-:Y:S11]  /*1d8c0*/  @!UPT UIADD3 URZ, URZ, URZ, URZ ;  /* 0x0000003f3f3ff290 */ /* 0x000ff6000fffe03f */
[----:B------:R-:W-:Y:S01]  /*1d8d0*/  @!UPT UIADD3 URZ, URZ, URZ, URZ ;  /* 0x0000003f3f3ff290 */ /* 0x000fe2000fffe03f */
[----:B------:R-:W-:Y:S04]  /*1d8e0*/  STL.64 [R1+0x150], R76 ;  /* 0x0001504c01007387 */ /* 0x000fe80000100a00 */
[----:B------:R1:W-:Y:S01]  /*1d8f0*/  STL.64 [R1+0x158], R78 ;  /* 0x0001584e01007387 */ /* 0x0003e20000100a00 */
[C---:B------:R-:W-:Y:S03]  /*1d900*/  HMMA.1688.F32.TF32 R80, R160.reuse, R8, R132 ;  /* 0x00000008a050723c */ /* 0x040fe60000081084 */
[----:B------:R-:W2:Y:S04]  /*1d910*/  LDL.LU.64 R88, [R1+0xc0] ;  /* 0x0000c00001587983 */ /* 0x000ea80000300a00 */
[----:B------:R-:W2:Y:S01]  /*1d920*/  LDL.LU.64 R90, [R1+0xc8] ;  /* 0x0000c800015a7983 */ /* 0x000ea20000300a00 */
[C---:B-1----:R-:W-:Y:S11]  /*1d930*/  HMMA.1688.F32.TF32 R76, R160.reuse, R12, R128 ;  /* 0x0000000ca04c723c */ /* 0x042ff60000081080 */
[----:B------:R-:W-:Y:S11]  /*1d940*/  @!UPT UIADD3 URZ, URZ, URZ, URZ ;  /* 0x0000003f3f3ff290 */ /* 0x000ff6000fffe03f */
[----:B------:R-:W-:Y:S01]  /*1d950*/  @!UPT UIADD3 URZ, URZ, URZ, URZ ;  /* 0x0000003f3f3ff290 */ /* 0x000fe2000fffe03f */
[----:B------:R-:W-:Y:S04]  /*1d960*/  STL.64 [R1+0x140], R76 ;  /* 0x0001404c01007387 */ /* 0x000fe80000100a00 */
[----:B------:R1:W-:Y:S04]  /*1d970*/  STL.64 [R1+0x148], R78 ;  /* 0x0001484e01007387 */ /* 0x0003e80000100a00 */
[----:B------:R-:W2:Y:S01]  /*1d980*/  LDL.LU.64 R84, [R1+0xa0] ;  /* 0x0000a00001547983 */ /* 0x000ea20000300a00 */
[----:B-1----:R-:W-:Y:S03]  /*1d990*/  HMMA.1688.F32.TF32 R76, R160, R4, R136 ;  /* 0x00000004a04c723c */ /* 0x002fe60000081088 */
[----:B------:R1:W-:Y:S04]  /*1d9a0*/  STL.64 [R1+0x130], R80 ;  /* 0x0001305001007387 */ /* 0x0003e80000100a00 */
[----:B------:R1:W-:Y:S04]  /*1d9b0*/  STL.64 [R1+0x138], R82 ;  /* 0x0001385201007387 */ /* 0x0003e80000100a00 */
[----:B------:R-:W2:Y:S11]  /*1d9c0*/  LDL.LU.64 R86, [R1+0xa8] ;  /* 0x0000a80001567983 */ /* 0x000eb60000300a00 */
[----:B------:R-:W-:Y:S01]  /*1d9d0*/  @!UPT UIADD3 URZ, URZ, URZ, URZ ;  /* 0x0000003f3f3ff290 */ /* 0x000fe2000fffe03f */
[----:B------:R1:W-:Y:S04]  /*1d9e0*/  STL.64 [R1+0x100], R76 ;  /* 0x0001004c01007387 */ /* 0x0003e80000100a00 */
[----:B------:R1:W-:Y:S04]  /*1d9f0*/  STL.64 [R1+0x108], R78 ;  /* 0x0001084e01007387 */ /* 0x0003e80000100a00 */
[----:B-1----:R-:W2:Y:S04]  /*1da00*/  LDL.LU.64 R80, [R1+0x90] ;  /* 0x0000900001507983 */ /* 0x002ea80000300a00 */
[----:B------:R-:W2:Y:S04]  /*1da10*/  LDL.LU.64 R82, [R1+0x98] ;  /* 0x0000980001527983 */ /* 0x000ea80000300a00 */
[----:B------:R-:W2:Y:S04]  /*1da20*/  LDL.LU.64 R76, [R1+0x80] ;  /* 0x00008000014c7983 */ /* 0x000ea80000300a00 */
[----:B------:R-:W2:Y:S01]  /*1da30*/  LDL.LU.64 R78, [R1+0x88] ;  /* 0x00008800014e7983 */ /* 0x000ea20000300a00 */
[C---:B---3--:R-:W-:Y:S08]  /*1da40*/  HMMA.1688.F32.TF32 R68, R152.reuse, R48, R68 ;  /* 0x000000309844723c */ /* 0x048ff00000081044 */
[C---:B------:R-:W-:Y:S08]  /*1da50*/  HMMA.1688.F32.TF32 R96, R152.reuse, R44, R96 ;  /* 0x0000002c9860723c */ /* 0x040ff00000081060 */
[C---:B------:R-:W-:Y:S01]  /*1da60*/  HMMA.1688.F32.TF32 R104, R152.reuse, R40, R72 ;  /* 0x000000289868723c */ /* 0x040fe20000081048 */
[----:B------:R-:W3:Y:S04]  /*1da70*/  LDL.LU.64 R72, [R1+0x70] ;  /* 0x0000700001487983 */ /* 0x000ee80000300a00 */
[----:B------:R-:W3:Y:S03]  /*1da80*/  LDL.LU.64 R74, [R1+0x78] ;  /* 0x00007800014a7983 */ /* 0x000ee60000300a00 */
[C---:B------:R-:W-:Y:S08]  /*1da90*/  HMMA.1688.F32.TF32 R108, R152.reuse, R36, R108 ;  /* 0x00000024986c723c */ /* 0x040ff0000008106c */
[C---:B------:R-:W-:Y:S08]  /*1daa0*/  HMMA.1688.F32.TF32 R112, R152.reuse, R32, R112 ;  /* 0x000000209870723c */ /* 0x040ff00000081070 */
[C---:B------:R-:W-:Y:S08]  /*1dab0*/  HMMA.1688.F32.TF32 R116, R152.reuse, R28, R116 ;  /* 0x0000001c9874723c */ /* 0x040ff00000081074 */
[C---:B------:R-:W-:Y:S08]  /*1dac0*/  HMMA.1688.F32.TF32 R120, R152.reuse, R24, R176 ;  /* 0x000000189878723c */ /* 0x040ff000000810b0 */
[C---:B------:R-:W-:Y:S08]  /*1dad0*/  HMMA.1688.F32.TF32 R124, R152.reuse, R20, R172 ;  /* 0x00000014987c723c */ /* 0x040ff000000810ac */
[C---:B------:R-:W-:Y:S08]  /*1dae0*/  HMMA.1688.F32.TF32 R128, R152.reuse, R16, R168 ;  /* 0x000000109880723c */ /* 0x040ff000000810a8 */
[C---:B------:R-:W-:Y:S08]  /*1daf0*/  HMMA.1688.F32.TF32 R132, R152.reuse, R12, R164 ;  /* 0x0000000c9884723c */ /* 0x040ff000000810a4 */
[C---:B------:R-:W-:Y:S08]  /*1db00*/  HMMA.1688.F32.TF32 R136, R152.reuse, R8, R156 ;  /* 0x000000089888723c */ /* 0x040ff0000008109c */
[----:B------:R-:W-:Y:S08]  /*1db10*/  HMMA.1688.F32.TF32 R140, R152, R4, R140 ;  /* 0x00000004988c723c */ /* 0x000ff0000008108c */
[C---:B------:R-:W-:Y:S08]  /*1db20*/  HMMA.1688.F32.TF32 R152, R144.reuse, R48, R100 ;  /* 0x000000309098723c */ /* 0x040ff00000081064 */
[C---:B------:R-:W-:Y:S08]  /*1db30*/  HMMA.1688.F32.TF32 R100, R144.reuse, R44, R92 ;  /* 0x0000002c9064723c */ /* 0x040ff0000008105c */
[C---:B----4-:R-:W-:Y:S07]  /*1db40*/  HMMA.1688.F32.TF32 R92, R144.reuse, R40, R56 ;  /* 0x00000028905c723c */ /* 0x050fee0000081038 */
[----:B------:R-:W-:Y:S04]  /*1db50*/  STL.64 [R1+0x300], R152 ;  /* 0x0003009801007387 */ /* 0x000fe80000100a00 */
[----:B------:R-:W-:Y:S04]  /*1db60*/  STL.64 [R1+0x308], R154 ;  /* 0x0003089a01007387 */ /* 0x000fe80000100a00 */
[----:B------:R-:W4:Y:S04]  /*1db70*/  LDL.LU.64 R56, [R1+0x60] ;  /* 0x0000600001387983 */ /* 0x000f280000300a00 */
[----:B------:R-:W-:Y:S04]  /*1db80*/  STL.64 [R1+0x310], R100 ;  /* 0x0003106401007387 */ /* 0x000fe80000100a00 */
[----:B------:R-:W-:Y:S04]  /*1db90*/  STL.64 [R1+0x318], R102 ;  /* 0x0003186601007387 */ /* 0x000fe80000100a00 */
[----:B------:R-:W4:Y:S04]  /*1dba0*/  LDL.LU.64 R58, [R1+0x68] ;  /* 0x00006800013a7983 */ /* 0x000f280000300a00 */
[----:B------:R-:W-:Y:S04]  /*1dbb0*/  STL.64 [R1+0x320], R92 ;  /* 0x0003205c01007387 */ /* 0x000fe80000100a00 */
[----:B------:R2:W-:Y:S02]  /*1dbc0*/  STL.64 [R1+0x328], R94 ;  /* 0x0003285e01007387 */ /* 0x0005e40000100a00 */
[C---:B--2---:R-:W-:Y:S02]  /*1dbd0*/  HMMA.1688.F32.TF32 R92, R144.reuse, R36, R52 ;  /* 0x00000024905c723c */ /* 0x044fe40000081034 */
[----:B------:R-:W2:Y:S04]  /*1dbe0*/  LDL.LU.64 R52, [R1+0x50] ;  /* 0x0000500001347983 */ /* 0x000ea80000300a00 */
[----:B------:R-:W2:Y:S11]  /*1dbf0*/  LDL.LU.64 R54, [R1+0x58] ;  /* 0x0000580001367983 */ /* 0x000eb60000300a00 */
[----:B------:R-:W-:Y:S06]  /*1dc00*/  @!UPT UIADD3 URZ, URZ, URZ, URZ ;  /* 0x0000003f3f3ff290 */ /* 0x000fec000fffe03f */
[----:B------:R-:W-:Y:S04]  /*1dc10*/  STL.64 [R1+0x3b0], R92 ;  /* 0x0003b05c01007387 */ /* 0x000fe80000100a00 */
[----:B------:R1:W-:Y:S02]  /*1dc20*/  STL.64 [R1+0x3b8], R94 ;  /* 0x0003b85e01007387 */ /* 0x0003e40000100a00 */
[C---:B-1----:R-:W-:Y:S02]  /*1dc30*/  HMMA.1688.F32.TF32 R92, R144.reuse, R32, R88 ;  /* 0x00000020905c723c */ /* 0x042fe40000081058 */
[----:B------:R-:W2:Y:S04]  /*1dc40*/  LDL.LU.64 R88, [R1+0x40] ;  /* 0x0000400001587983 */ /* 0x000ea80000300a00 */
[----:B------:R-:W2:Y:S02]  /*1dc50*/  LDL.LU.64 R90, [R1+0x48] ;  /* 0x00004800015a7983 */ /* 0x000ea40000300a00 */
[C---:B------:R-:W-:Y:S08]  /*1dc60*/  HMMA.1688.F32.TF32 R84, R144.reuse, R28, R84 ;  /* 0x0000001c9054723c */ /* 0x040ff00000081054 */
[C---:B------:R-:W-:Y:S08]  /*1dc70*/  HMMA.1688.F32.TF32 R80, R144.reuse, R24, R80 ;  /* 0x000000189050723c */ /* 0x040ff00000081050 */
[C---:B------:R-:W-:Y:S01]  /*1dc80*/  HMMA.1688.F32.TF32 R76, R144.reuse, R20, R76 ;  /* 0x00000014904c723c */ /* 0x040fe2000008104c */
[----:B------:R-:W-:Y:S04]  /*1dc90*/  STL.64 [R1+0x3a0], R92 ;  /* 0x0003a05c01007387 */ /* 0x000fe80000100a00 */
[----:B------:R-:W-:Y:S04]  /*1dca0*/  STL.64 [R1+0x3a8], R94 ;  /* 0x0003a85e01007387 */ /* 0x000fe80000100a00 */
[----:B------:R1:W-:Y:S04]  /*1dcb0*/  STL.64 [R1+0x390], R84 ;  /* 0x0003905401007387 */ /* 0x0003e80000100a00 */
[----:B------:R1:W-:Y:S04]  /*1dcc0*/  STL.64 [R1+0x398], R86 ;  /* 0x0003985601007387 */ /* 0x0003e80000100a00 */
[----:B-1----:R-:W2:Y:S04]  /*1dcd0*/  LDL.LU.64 R84, [R1+0x820] ;  /* 0x0008200001547983 */ /* 0x002ea80000300a00 */
[----:B------:R1:W-:Y:S04]  /*1dce0*/  STL.64 [R1+0x380], R80 ;  /* 0x0003805001007387 */ /* 0x0003e80000100a00 */
[----:B------:R1:W-:Y:S04]  /*1dcf0*/  STL.64 [R1+0x388], R82 ;  /* 0x0003885201007387 */ /* 0x0003e80000100a00 */
[----:B------:R-:W2:Y:S04]  /*1dd00*/  LDL.LU.64 R86, [R1+0x828] ;  /* 0x0008280001567983 */ /* 0x000ea80000300a00 */
[----:B------:R3:W-:Y:S04]  /*1dd10*/  STL.64 [R1+0x370], R76 ;  /* 0x0003704c01007387 */ /* 0x0007e80000100a00 */
[----:B------:R3:W-:Y:S04]  /*1dd20*/  STL.64 [R1+0x378], R78 ;  /* 0x0003784e01007387 */ /* 0x0007e80000100a00 */
[----:B-1----:R-:W2:Y:S04]  /*1dd30*/  LDL.LU.64 R80, [R1+0x810] ;  /* 0x0008100001507983 */ /* 0x002ea80000300a00 */
[----:B------:R-:W2:Y:S01]  /*1dd40*/  LDL.LU.64 R82, [R1+0x818] ;  /* 0x0008180001527983 */ /* 0x000ea20000300a00 */
[C---:B---3--:R-:W-:Y:S11]  /*1dd50*/  HMMA.1688.F32.TF32 R72, R144.reuse, R16, R72 ;  /* 0x000000109048723c */ /* 0x048ff60000081048 */
[----:B------:R-:W-:Y:S11]  /*1dd60*/  @!UPT UIADD3 URZ, URZ, URZ, URZ ;  /* 0x0000003f3f3ff290 */ /* 0x000ff6000fffe03f */
[----:B------:R-:W-:Y:S01]  /*1dd70*/  @!UPT UIADD3 URZ, URZ, URZ, URZ ;  /* 0x0000003f3f3ff290 */ /* 0x000fe2000fffe03f */
[----:B------:R1:W-:Y:S04]  /*1dd80*/  STL.64 [R1+0x360], R72 ;  /* 0x0003604801007387 */ /* 0x0003e80000100a00 */
[----:B------:R3:W-:Y:S04]  /*1dd90*/  STL.64 [R1+0x368], R74 ;  /* 0x0003684a01007387 */ /* 0x0007e80000100a00 */
[----:B------:R-:W2:Y:S04]  /*1dda0*/  LDL.LU.64 R76, [R1+0x800] ;  /* 0x00080000014c7983 */ /* 0x000ea80000300a00 */
[----:B------:R-:W2:Y:S04]  /*1ddb0*/  LDL.LU.64 R78, [R1+0x808] ;  /* 0x00080800014e7983 */ /* 0x000ea80000300a00 */
[----:B-1----:R-:W2:Y:S04]  /*1ddc0*/  LDL.LU.64 R72, [R1+0x7f0] ;  /* 0x0007f00001487983 */ /* 0x002ea80000300a00 */
[----:B---3--:R-:W3:Y:S01]  /*1ddd0*/  LDL.LU.64 R74, [R1+0x7f8] ;  /* 0x0007f800014a7983 */ /* 0x008ee20000300a00 */
[C---:B----4-:R-:W-:Y:S08]  /*1dde0*/  HMMA.1688.F32.TF32 R56, R144.reuse, R12, R56 ;  /* 0x0000000c9038723c */ /* 0x050ff00000081038 */
[C---:B--2---:R-:W-:Y:S11]  /*1ddf0*/  HMMA.1688.F32.TF32 R52, R144.reuse, R8, R52 ;  /* 0x000000089034723c */ /* 0x044ff60000081034 */
[----:B------:R-:W-:Y:S04]  /*1de00*/  @!UPT UIADD3 URZ, URZ, URZ, URZ ;  /* 0x0000003f3f3ff290 */ /* 0x000fe8000fffe03f */
[----:B------:R1:W-:Y:S04]  /*1de10*/  STL.64 [R1+0x350], R56 ;  /* 0x0003503801007387 */ /* 0x0003e80000100a00 */
[----:B------:R2:W-:Y:S04]  /*1de20*/  STL.64 [R1+0x358], R58 ;  /* 0x0003583a01007387 */ /* 0x0005e80000100a00 */
[----:B-1----:R-:W4:Y:S04]  /*1de30*/  LDL.LU.64 R56, [R1+0x7e0] ;  /* 0x0007e00001387983 */ /* 0x002f280000300a00 */
[----:B--2---:R-:W4:Y:S04]  /*1de40*/  LDL.LU.64 R58, [R1+0x7e8] ;  /* 0x0007e800013a7983 */ /* 0x004f280000300a00 */
[----:B------:R1:W-:Y:S04]  /*1de50*/  STL.64 [R1+0xc0], R52 ;  /* 0x0000c03401007387 */ /* 0x0003e80000100a00 */
[----:B------:R2:W-:Y:S04]  /*1de60*/  STL.64 [R1+0xc8], R54 ;  /* 0x0000c83601007387 */ /* 0x0005e80000100a00 */
[----:B-1----:R-:W4:Y:S04]  /*1de70*/  LDL.LU.64 R52, [R1+0x7d0] ;  /* 0x0007d00001347983 */ /* 0x002f280000300a00 */
[----:B--2---:R-:W2:Y:S01]  /*1de80*/  LDL.LU.64 R54, [R1+0x7d8] ;  /* 0x0007d80001367983 */ /* 0x004ea20000300a00 */
[----:B------:R-:W-:Y:S03]  /*1de90*/  HMMA.1688.F32.TF32 R88, R144, R4, R88 ;  /* 0x000000049058723c */ /* 0x000fe60000081058 */
[----:B------:R-:W2:Y:S04]  /*1dea0*/  LDL.LU.64 R168, [R1+0x7c0] ;  /* 0x0007c00001a87983 */ /* 0x000ea80000300a00 */
[----:B------:R-:W2:Y:S11]  /*1deb0*/  LDL.LU.64 R170, [R1+0x7c8] ;  /* 0x0007c80001aa7983 */ /* 0x000eb60000300a00 */
[----:B------:R-:W-:Y:S05]  /*1dec0*/  @!UPT UIADD3 URZ, URZ, URZ, URZ ;  /* 0x0000003f3f3ff290 */ /* 0x000fea000fffe03f */
[----:B------:R1:W-:Y:S04]  /*1ded0*/  STL.64 [R1+0xa0], R88 ;  /* 0x0000a05801007387 */ /* 0x0003e80000100a00 */
[----:B------:R1:W-:Y:S04]  /*1dee0*/  STL.64 [R1+0xa8], R90 ;  /* 0x0000a85a01007387 */ /* 0x0003e80000100a00 */
[----:B------:R-:W2:Y:S04]  /*1def0*/  LDL.LU.64 R172, [R1+0x7b0] ;  /* 0x0007b00001ac7983 */ /* 0x000ea80000300a00 */
        /* <DEDUP_REMOVED lines=10> */
[----:B------:R-:W2:Y:S01]  /*1dfa0*/  LDL.LU.64 R194, [R1+0x3f8] ;  /* 0x0003f80001c27983 */ /* 0x000ea20000300a00 */
[C---:B------:R-:W-:Y:S03]  /*1dfb0*/  HMMA.1688.F32.TF32 R100, R188.reuse, R48, R84 ;  /* 0x00000030bc64723c */ /* 0x040fe60000081054 */
[----:B------:R-:W2:Y:S04]  /*1dfc0*/  LDL.LU.64 R92, [R1+0x400] ;  /* 0x00040000015c7983 */ /* 0x000ea80000300a00 */
[----:B------:R-:W2:Y:S04]  /*1dfd0*/  LDL.LU.64 R94, [R1+0x408] ;  /* 0x00040800015e7983 */ /* 0x000ea80000300a00 */
[----:B-1----:R-:W2:Y:S01]  /*1dfe0*/  LDL.LU.64 R88, [R1+0x430] ;  /* 0x0004300001587983 */ /* 0x002ea20000300a00 */
[C---:B------:R-:W-:Y:S03]  /*1dff0*/  HMMA.1688.F32.TF32 R144, R188.reuse, R44, R80 ;  /* 0x0000002cbc90723c */ /* 0x040fe60000081050 */
[----:B------:R-:W2:Y:S04]  /*1e000*/  LDL.LU.64 R90, [R1+0x438] ;  /* 0x00043800015a7983 */ /* 0x000ea80000300a00 */
[----:B------:R-:W2:Y:S04]  /*1e010*/  LDL.LU.64 R84, [R1+0x500] ;  /* 0x0005000001547983 */ /* 0x000ea80000300a00 */
[----:B------:R-:W2:Y:S04]  /*1e020*/  LDL.LU.64 R86, [R1+0x508] ;  /* 0x0005080001567983 */ /* 0x000ea80000300a00 */
[----:B------:R-:W2:Y:S04]  /*1e030*/  LDL.LU.64 R80, [R1+0x450] ;  /* 0x0004500001507983 */ /* 0x000ea80000300a00 */
[----:B------:R-:W2:Y:S01]  /*1e040*/  LDL.LU.64 R82, [R1+0x458] ;  /* 0x0004580001527983 */ /* 0x000ea20000300a00 */
[C---:B------:R-:W-:Y:S03]  /*1e050*/  HMMA.1688.F32.TF32 R152, R188.reuse, R40, R76 ;  /* 0x00000028bc98723c */ /* 0x040fe6000008104c */
[----:B------:R-:W2:Y:S04]  /*1e060*/  LDL.LU.64 R76, [R1+0x4f0] ;  /* 0x0004f000014c7983 */ /* 0x000ea80000300a00 */
[----:B------:R-:W2:Y:S01]  /*1e070*/  LDL.LU.64 R78, [R1+0x4f8] ;  /* 0x0004f800014e7983 */ /* 0x000ea20000300a00 */
[C---:B---3--:R-:W-:Y:S03]  /*1e080*/  HMMA.1688.F32.TF32 R156, R188.reuse, R36, R72 ;  /* 0x00000024bc9c723c */ /* 0x048fe60000081048 */
[----:B------:R-:W3:Y:S04]  /*1e090*/  LDL.LU.64 R72, [R1+0x4e0] ;  /* 0x0004e00001487983 */ /* 0x000ee80000300a00 */
[----:B------:R-:W3:Y:S01]  /*1e0a0*/  LDL.LU.64 R74, [R1+0x4e8] ;  /* 0x0004e800014a7983 */ /* 0x000ee20000300a00 */
[C---:B----4-:R-:W-:Y:S03]  /*1e0b0*/  HMMA.1688.F32.TF32 R160, R188.reuse, R32, R56 ;  /* 0x00000020bca0723c */ /* 0x050fe60000081038 */
[----:B------:R-:W4:Y:S04]  /*1e0c0*/  LDL.LU.64 R56, [R1+0x490] ;  /* 0x0004900001387983 */ /* 0x000f280000300a00 */
[----:B------:R-:W4:Y:S01]  /*1e0d0*/  LDL.LU.64 R58, [R1+0x498] ;  /* 0x00049800013a7983 */ /* 0x000f220000300a00 */
[C---:B--2---:R-:W-:Y:S03]  /*1e0e0*/  HMMA.1688.F32.TF32 R164, R188.reuse, R28, R52 ;  /* 0x0000001cbca4723c */ /* 0x044fe60000081034 */
[----:B------:R-:W2:Y:S04]  /*1e0f0*/  LDL.LU.64 R52, [R1+0x4b0] ;  /* 0x0004b00001347983 */ /* 0x000ea80000300a00 */
[----:B------:R-:W2:Y:S04]  /*1e100*/  LDL.LU.64 R54, [R1+0x4b8] ;  /* 0x0004b80001367983 */ /* 0x000ea80000300a00 */
[----:B------:R-:W2:Y:S04]  /*1e110*/  LDL R61, [R1+0x8fc] ;  /* 0x0008fc00013d7983 */ /* 0x000ea80000100800 */
[----:B------:R-:W2:Y:S01]  /*1e120*/  LDL R64, [R1+0x8f0] ;  /* 0x0008f00001407983 */ /* 0x000ea20000100800 */
[----:B------:R-:W-:Y:S08]  /*1e130*/  HMMA.1688.F32.TF32 R168, R188, R24, R168 ;  /* 0x00000018bca8723c */ /* 0x000ff000000810a8 */
[C---:B------:R-:W-:Y:S08]  /*1e140*/  HMMA.1688.F32.TF32 R192, R148.reuse, R48, R192 ;  /* 0x0000003094c0723c */ /* 0x040ff000000810c0 */
[C---:B------:R-:W-:Y:S08]  /*1e150*/  HMMA.1688.F32.TF32 R92, R148.reuse, R44, R92 ;  /* 0x0000002c945c723c */ /* 0x040ff0000008105c */
[C---:B------:R-:W-:Y:S08]  /*1e160*/  HMMA.1688.F32.TF32 R88, R148.reuse, R40, R88 ;  /* 0x000000289458723c */ /* 0x040ff00000081058 */
[C---:B------:R-:W-:Y:S08]  /*1e170*/  HMMA.1688.F32.TF32 R84, R148.reuse, R36, R84 ;  /* 0x000000249454723c */ /* 0x040ff00000081054 */
[C---:B------:R-:W-:Y:S01]  /*1e180*/  HMMA.1688.F32.TF32 R80, R148.reuse, R32, R80 ;  /* 0x000000209450723c */ /* 0x040fe20000081050 */
[----:B------:R1:W-:Y:S04]  /*1e190*/  STL.64 [R1+0x3f0], R192 ;  /* 0x0003f0c001007387 */ /* 0x0003e80000100a00 */
[----:B------:R1:W-:Y:S04]  /*1e1a0*/  STL.64 [R1+0x3f8], R194 ;  /* 0x0003f8c201007387 */ /* 0x0003e80000100a00 */
[----:B------:R1:W-:Y:S04]  /*1e1b0*/  STL.64 [R1+0x400], R92 ;  /* 0x0004005c01007387 */ /* 0x0003e80000100a00 */
[----:B------:R1:W-:Y:S04]  /*1e1c0*/  STL.64 [R1+0x408], R94 ;  /* 0x0004085e01007387 */ /* 0x0003e80000100a00 */
[----:B------:R1:W-:Y:S04]  /*1e1d0*/  STL.64 [R1+0x430], R88 ;  /* 0x0004305801007387 */ /* 0x0003e80000100a00 */
[----:B------:R1:W-:Y:S04]  /*1e1e0*/  STL.64 [R1+0x438], R90 ;  /* 0x0004385a01007387 */ /* 0x0003e80000100a00 */
[----:B------:R1:W-:Y:S04]  /*1e1f0*/  STL.64 [R1+0x440], R84 ;  /* 0x0004405401007387 */ /* 0x0003e80000100a00 */
[----:B------:R1:W-:Y:S01]  /*1e200*/  STL.64 [R1+0x448], R86 ;  /* 0x0004485601007387 */ /* 0x0003e20000100a00 */
[C---:B------:R-:W-:Y:S08]  /*1e210*/  HMMA.1688.F32.TF32 R76, R148.reuse, R28, R76 ;  /* 0x0000001c944c723c */ /* 0x040ff0000008104c */
[----:B---3--:R-:W-:Y:S01]  /*1e220*/  HMMA.1688.F32.TF32 R72, R148, R24, R72 ;  /* 0x000000189448723c */ /* 0x008fe20000081048 */
[----:B------:R2:W-:Y:S04]  /*1e230*/  STL.64 [R1+0x450], R80 ;  /* 0x0004505001007387 */ /* 0x0005e80000100a00 */
[----:B------:R1:W-:Y:S10]  /*1e240*/  STL.64 [R1+0x458], R82 ;  /* 0x0004585201007387 */ /* 0x0003f40000100a00 */
[----:B------:R1:W-:Y:S04]  /*1e250*/  STL.64 [R1+0x460], R76 ;  /* 0x0004604c01007387 */ /* 0x0003e80000100a00 */
[----:B------:R1:W-:Y:S04]  /*1e260*/  STL.64 [R1+0x468], R78 ;  /* 0x0004684e01007387 */ /* 0x0003e80000100a00 */
[----:B------:R1:W-:Y:S04]  /*1e270*/  STL.64 [R1+0x470], R72 ;  /* 0x0004704801007387 */ /* 0x0003e80000100a00 */
[----:B------:R1:W-:Y:S04]  /*1e280*/  STL.64 [R1+0x478], R74 ;  /* 0x0004784a01007387 */ /* 0x0003e80000100a00 */
[----:B------:R-:W2:Y:S01]  /*1e290*/  LDL.LU.64 R224, [R1+0x4d0] ;  /* 0x0004d00001e07983 */ /* 0x000ea20000300a00 */
[C---:B------:R-:W-:Y:S08]  /*1e2a0*/  HMMA.1688.F32.TF32 R172, R188.reuse, R20, R172 ;  /* 0x00000014bcac723c */ /* 0x040ff000000810ac */
[C---:B------:R-:W-:Y:S08]  /*1e2b0*/  HMMA.1688.F32.TF32 R176, R188.reuse, R16, R176 ;  /* 0x00000010bcb0723c */ /* 0x040ff000000810b0 */
[C---:B------:R-:W-:Y:S08]  /*1e2c0*/  HMMA.1688.F32.TF32 R180, R188.reuse, R12, R180 ;  /* 0x0000000cbcb4723c */ /* 0x040ff000000810b4 */
[C---:B------:R-:W-:Y:S08]  /*1e2d0*/  HMMA.1688.F32.TF32 R184, R188.reuse, R8, R184 ;  /* 0x00000008bcb8723c */ /* 0x040ff000000810b8 */
[----:B------:R-:W-:Y:S08]  /*1e2e0*/  HMMA.1688.F32.TF32 R188, R188, R4, R196 ;  /* 0x00000004bcbc723c */ /* 0x000ff000000810c4 */
[C---:B----4-:R-:W-:Y:S08]  /*1e2f0*/  HMMA.1688.F32.TF32 R56, R148.reuse, R20, R56 ;  /* 0x000000149438723c */ /* 0x050ff00000081038 */
[C---:B--2---:R-:W-:Y:S11]  /*1e300*/  HMMA.1688.F32.TF32 R52, R148.reuse, R16, R52 ;  /* 0x000000109434723c */ /* 0x044ff60000081034 */
[----:B------:R-:W-:Y:S04]  /*1e310*/  @!UPT UIADD3 URZ, URZ, URZ, URZ ;  /* 0x0000003f3f3ff290 */ /* 0x000fe8000fffe03f */
[----:B------:R2:W-:Y:S04]  /*1e320*/  STL.64 [R1+0x490], R56 ;  /* 0x0004903801007387 */ /* 0x0005e80000100a00 */
[----:B------:R4:W-:Y:S04]  /*1e330*/  STL.64 [R1+0x498], R58 ;  /* 0x0004983a01007387 */ /* 0x0009e80000100a00 */
[----:B------:R-:W3:Y:S04]  /*1e340*/  LDL.LU.64 R226, [R1+0x4d8] ;  /* 0x0004d80001e27983 */ /* 0x000ee80000300a00 */
[----:B------:R-:W-:Y:S04]  /*1e350*/  LDS R236, [R61+0x51000] ;  /* 0x051000003dec7984 */ /* 0x000fe80000000800 */
[----:B------:R-:W-:Y:S04]  /*1e360*/  LDS R238, [R61+0x51800] ;  /* 0x051800003dee7984 */ /* 0x000fe80000000800 */
[----:B------:R-:W-:Y:S04]  /*1e370*/  LDS R237, [R64+0x51000] ;  /* 0x0510000040ed7984 */ /* 0x000fe80000000800 */
        /* <DEDUP_REMOVED lines=8> */
[----:B-1----:R-:W3:Y:S04]  /*1e400*/  LDL.LU.64 R192, [R1+0x8d0] ;  /* 0x0008d00001c07983 */ /* 0x002ee80000300a00 */
        /* <DEDUP_REMOVED lines=15> */
[----:B--2---:R-:W2:Y:S04]  /*1e500*/  LDL.LU.64 R80, [R1+0x850] ;  /* 0x0008500001507983 */ /* 0x004ea80000300a00 */
[----:B------:R-:W2:Y:S04]  /*1e510*/  LDL.LU.64 R82, [R1+0x858] ;  /* 0x0008580001527983 */ /* 0x000ea80000300a00 */
[----:B------:R-:W2:Y:S04]  /*1e520*/  LDL.LU.64 R76, [R1+0x840] ;  /* 0x00084000014c7983 */ /* 0x000ea80000300a00 */
[----:B------:R-:W2:Y:S04]  /*1e530*/  LDL.LU.64 R78, [R1+0x848] ;  /* 0x00084800014e7983 */ /* 0x000ea80000300a00 */
[----:B------:R-:W2:Y:S04]  /*1e540*/  LDL.LU.64 R72, [R1+0x830] ;  /* 0x0008300001487983 */ /* 0x000ea80000300a00 */
[----:B------:R-:W2:Y:S04]  /*1e550*/  LDL.LU.64 R74, [R1+0x838] ;  /* 0x00083800014a7983 */ /* 0x000ea80000300a00 */
[----:B------:R-:W2:Y:S04]  /*1e560*/  LDL.LU.64 R56, [R1+0x2c0] ;  /* 0x0002c00001387983 */ /* 0x000ea80000300a00 */
[----:B----4-:R-:W2:Y:S04]  /*1e570*/  LDL.LU.64 R58, [R1+0x2c8] ;  /* 0x0002c800013a7983 */ /* 0x010ea80000300a00 */
[----:B------:R-:W2:Y:S04]  /*1e580*/  LDL.LU.64 R52, [R1+0x2b0] ;  /* 0x0002b00001347983 */ /* 0x000ea80000300a00 */
[----:B------:R-:W2:Y:S04]  /*1e590*/  LDL.LU.64 R54, [R1+0x2b8] ;  /* 0x0002b80001367983 */ /* 0x000ea80000300a00 */
[----:B------:R-:W1:Y:S01]  /*1e5a0*/  LDS R239, [R64+0x51800] ;  /* 0x0518000040ef7984 */ /* 0x000e620000000800 */
[C---:B---3--:R-:W-:Y:S08]  /*1e5b0*/  HMMA.1688.F32.TF32 R224, R148.reuse, R12, R224 ;  /* 0x0000000c94e0723c */ /* 0x048ff000000810e0 */
[C---:B------:R-:W-:Y:S08]  /*1e5c0*/  HMMA.1688.F32.TF32 R220, R148.reuse, R8, R220 ;  /* 0x0000000894dc723c */ /* 0x040ff000000810dc */
[----:B------:R-:W-:Y:S07]  /*1e5d0*/  HMMA.1688.F32.TF32 R216, R148, R4, R216 ;  /* 0x0000000494d8723c */ /* 0x000fee00000810d8 */
[----:B------:R-:W-:Y:S04]  /*1e5e0*/  STL.64 [R1+0x4d0], R224 ;  /* 0x0004d0e001007387 */ /* 0x000fe80000100a00 */
[----:B------:R-:W-:Y:S01]  /*1e5f0*/  STL.64 [R1+0x4d8], R226 ;  /* 0x0004d8e201007387 */ /* 0x000fe20000100a00 */
[C---:B------:R-:W-:Y:S03]  /*1e600*/  HMMA.1688.F32.TF32 R148, R232.reuse, R48, R212 ;  /* 0x00000030e894723c */ /* 0x040fe600000810d4 */
[----:B------:R-:W-:Y:S04]  /*1e610*/  STL.64 [R1+0x4e0], R220 ;  /* 0x0004e0dc01007387 */ /* 0x000fe80000100a00 */
[----:B------:R-:W-:Y:S04]  /*1e620*/  STL.64 [R1+0x4e8], R222 ;  /* 0x0004e8de01007387 */ /* 0x000fe80000100a00 */
[----:B------:R-:W-:Y:S04]  /*1e630*/  STL.64 [R1+0x4c0], R216 ;  /* 0x0004c0d801007387 */ /* 0x000fe80000100a00 */
[----:B------:R3:W-:Y:S01]  /*1e640*/  STL.64 [R1+0x4c8], R218 ;  /* 0x0004c8da01007387 */ /* 0x0007e20000100a00 */
[C---:B------:R-:W-:Y:S08]  /*1e650*/  HMMA.1688.F32.TF32 R192, R232.reuse, R44, R192 ;  /* 0x0000002ce8c0723c */ /* 0x040ff000000810c0 */
[C---:B------:R-:W-:Y:S01]  /*1e660*/  HMMA.1688.F32.TF32 R212, R232.reuse, R24, R92 ;  /* 0x00000018e8d4723c */ /* 0x040fe2000008105c */
[----:B------:R-:W4:Y:S07]  /*1e670*/  LDL.LU.64 R92, [R1+0x2a0] ;  /* 0x0002a000015c7983 */ /* 0x000f2e0000300a00 */
[----:B---3--:R-:W-:Y:S08]  /*1e680*/  HMMA.1688.F32.TF32 R216, R232, R20, R88 ;  /* 0x00000014e8d8723c */ /* 0x008ff00000081058 */
[C---:B--2---:R-:W-:Y:S08]  /*1e690*/  HMMA.1688.F32.TF32 R56, R240.reuse, R48, R56 ;  /* 0x00000030f038723c */ /* 0x044ff00000081038 */
[----:B------:R-:W-:Y:S11]  /*1e6a0*/  HMMA.1688.F32.TF32 R52, R240, R44, R52 ;  /* 0x0000002cf034723c */ /* 0x000ff60000081034 */
[----:B------:R-:W-:Y:S04]  /*1e6b0*/  @!UPT UIADD3 URZ, URZ, URZ, URZ ;  /* 0x0000003f3f3ff290 */ /* 0x000fe8000fffe03f */
[----:B------:R2:W-:Y:S04]  /*1e6c0*/  STL.64 [R1+0x520], R56 ;  /* 0x0005203801007387 */ /* 0x0005e80000100a00 */
[----:B------:R3:W-:Y:S04]  /*1e6d0*/  STL.64 [R1+0x528], R58 ;  /* 0x0005283a01007387 */ /* 0x0007e80000100a00 */
[----:B------:R-:W4:Y:S04]  /*1e6e0*/  LDL.LU.64 R94, [R1+0x2a8] ;  /* 0x0002a800015e7983 */ /* 0x000f280000300a00 */
[----:B------:R1:W-:Y:S04]  /*1e6f0*/  STL.64 [R1+0x500], R52 ;  /* 0x0005003401007387 */ /* 0x0003e80000100a00 */
[----:B------:R1:W-:Y:S04]  /*1e700*/  STL.64 [R1+0x508], R54 ;  /* 0x0005083601007387 */ /* 0x0003e80000100a00 */
[----:B------:R-:W4:Y:S04]  /*1e710*/  LDL.LU.64 R88, [R1+0x290] ;  /* 0x0002900001587983 */ /* 0x000f280000300a00 */
[----:B------:R-:W4:Y:S04]  /*1e720*/  LDL.LU.64 R90, [R1+0x298] ;  /* 0x00029800015a7983 */ /* 0x000f280000300a00 */
[----:B------:R-:W4:Y:S04]  /*1e730*/  LDL.LU.64 R248, [R1+0x270] ;  /* 0x0002700001f87983 */ /* 0x000f280000300a00 */
[----:B------:R-:W4:Y:S01]  /*1e740*/  LDL.LU.64 R250, [R1+0x278] ;  /* 0x0002780001fa7983 */ /* 0x000f220000300a00 */
[C---:B------:R-:W-:Y:S03]  /*1e750*/  HMMA.1688.F32.TF32 R220, R232.reuse, R16, R84 ;  /* 0x00000010e8dc723c */ /* 0x040fe60000081054 */
        /* <DEDUP_REMOVED lines=11> */
[C---:B------:R-:W-:Y:S08]  /*1e810*/  HMMA.1688.F32.TF32 R200, R232.reuse, R36, R200 ;  /* 0x00000024e8c8723c */ /* 0x040ff000000810c8 */
[C---:B------:R-:W-:Y:S08]  /*1e820*/  HMMA.1688.F32.TF32 R204, R232.reuse, R32, R204 ;  /* 0x00000020e8cc723c */ /* 0x040ff000000810cc */
[C---:B------:R-:W-:Y:S08]  /*1e830*/  HMMA.1688.F32.TF32 R208, R232.reuse, R28, R208 ;  /* 0x0000001ce8d0723c */ /* 0x040ff000000810d0 */
[----:B------:R-:W-:Y:S01]  /*1e840*/  HMMA.1688.F32.TF32 R232, R232, R4, R72 ;  /* 0x00000004e8e8723c */ /* 0x000fe20000081048 */
[----:B------:R-:W4:Y:S04]  /*1e850*/  LDL.LU.64 R72, [R1+0x180] ;  /* 0x0001800001487983 */ /* 0x000f280000300a00 */
[----:B------:R-:W4:Y:S04]  /*1e860*/  LDL.LU.64 R74, [R1+0x188] ;  /* 0x00018800014a7983 */ /* 0x000f280000300a00 */
[----:B--2---:R-:W2:Y:S04]  /*1e870*/  LDL.LU.64 R56, [R1+0x170] ;  /* 0x0001700001387983 */ /* 0x004ea80000300a00 */
[----:B---3--:R-:W2:Y:S04]  /*1e880*/  LDL.LU.64 R58, [R1+0x178] ;  /* 0x00017800013a7983 */ /* 0x008ea80000300a00 */
[----:B-1----:R-:W3:Y:S04]  /*1e890*/  LDL.LU.64 R52, [R1+0x110] ;  /* 0x0001100001347983 */ /* 0x002ee80000300a00 */
[----:B------:R-:W3:Y:S01]  /*1e8a0*/  LDL.LU.64 R54, [R1+0x118] ;  /* 0x0001180001367983 */ /* 0x000ee20000300a00 */
[C---:B----4-:R-:W-:Y:S08]  /*1e8b0*/  HMMA.1688.F32.TF32 R92, R240.reuse, R40, R92 ;  /* 0x00000028f05c723c */ /* 0x050ff0000008105c */
[C---:B------:R-:W-:Y:S08]  /*1e8c0*/  HMMA.1688.F32.TF32 R88, R240.reuse, R36, R88 ;  /* 0x00000024f058723c */ /* 0x040ff00000081058 */
[C---:B------:R-:W-:Y:S08]  /*1e8d0*/  HMMA.1688.F32.TF32 R248, R240.reuse, R32, R248 ;  /* 0x00000020f0f8723c */ /* 0x040ff000000810f8 */
[C---:B------:R-:W-:Y:S08]  /*1e8e0*/  HMMA.1688.F32.TF32 R244, R240.reuse, R28, R244 ;  /* 0x0000001cf0f4723c */ /* 0x040ff000000810f4 */
[C---:B------:R-:W-:Y:S08]  /*1e8f0*/  HMMA.1688.F32.TF32 R84, R240.reuse, R24, R84 ;  /* 0x00000018f054723c */ /* 0x040ff00000081054 */
[C---:B------:R-:W-:Y:S01]  /*1e900*/  HMMA.1688.F32.TF32 R80, R240.reuse, R20, R80 ;  /* 0x00000014f050723c */ /* 0x040fe20000081050 */
[----:B------:R-:W-:Y:S07]  /*1e910*/  STL.64 [R1+0x4f0], R92 ;  /* 0x0004f05c01007387 */ /* 0x000fee0000100a00 */
[----:B------:R-:W-:Y:S01]  /*1e920*/  HMMA.1688.F32.TF32 R76, R240, R16, R76 ;  /* 0x00000010f04c723c */ /* 0x000fe2000008104c */
[----:B------:R1:W-:Y:S01]  /*1e930*/  STL.64 [R1+0x4f8], R94 ;  /* 0x0004f85e01007387 */ /* 0x0003e20000100a00 */
[----:B------:R-:W-:-:S02]  /*1e940*/  IMAD.MOV.U32 R0, RZ, RZ, R251 ;  /* 0x000000ffff007224 */ /* 0x000fc400078e00fb */
[----:B------:R-:W-:Y:S01]  /*1e950*/  IMAD.MOV.U32 R2, RZ, RZ, R250 ;  /* 0x000000ffff027224 */ /* 0x000fe200078e00fa */
[----:B-1----:R-:W4:Y:S04]  /*1e960*/  LDL.LU.64 R94, [R1+0x1210] ;  /* 0x00121000015e7983 */ /* 0x002f280000300a00 */
[----:B------:R-:W4:Y:S04]  /*1e970*/  LDL.LU.64 R92, [R1+0x1208] ;  /* 0x00120800015c7983 */ /* 0x000f280000300a00 */
[----:B------:R-:W-:Y:S01]  /*1e980*/  STL.64 [R1+0x4a0], R88 ;  /* 0x0004a05801007387 */ /* 0x000fe20000100a00 */
[C---:B------:R-:W-:Y:S08]  /*1e990*/  HMMA.1688.F32.TF32 R72, R240.reuse, R12, R72 ;  /* 0x0000000cf048723c */ /* 0x040ff00000081048 */
[----:B--2---:R-:W-:Y:S01]  /*1e9a0*/  HMMA.1688.F32.TF32 R56, R240, R8, R56 ;  /* 0x00000008f038723c */ /* 0x004fe20000081038 */
[----:B------:R1:W-:Y:S04]  /*1e9b0*/  STL.64 [R1+0x4a8], R90 ;  /* 0x0004a85a01007387 */ /* 0x0003e80000100a00 */
[----:B-1----:R-:W2:Y:S04]  /*1e9c0*/  LDL.LU.64 R90, [R1+0x1200] ;  /* 0x00120000015a7983 */ /* 0x002ea80000300a00 */
[----:B------:R-:W2:Y:S04]  /*1e9d0*/  LDL.LU.64 R88, [R1+0x11f8] ;  /* 0x0011f80001587983 */ /* 0x000ea80000300a00 */
[----:B------:R-:W-:Y:S04]  /*1e9e0*/  STL.64 [R1+0x270], R248 ;  /* 0x000270f801007387 */ /* 0x000fe80000100a00 */
[----:B------:R1:W-:Y:S04]  /*1e9f0*/  STL [R1+0x1144], R0 ;  /* 0x0011440001007387 */ /* 0x0003e80000100800 */
[----:B------:R1:W-:Y:S04]  /*1ea00*/  STL [R1+0x1140], R2 ;  /* 0x0011400201007387 */ /* 0x0003e80000100800 */
[----:B------:R-:W-:Y:S04]  /*1ea10*/  STL.64 [R1+0x250], R244 ;  /* 0x000250f401007387 */ /* 0x000fe80000100a00 */
[----:B------:R-:W-:Y:S04]  /*1ea20*/  STL.64 [R1+0x258], R246 ;  /* 0x000258f601007387 */ /* 0x000fe80000100a00 */
[----:B------:R-:W-:Y:S04]  /*1ea30*/  STL.64 [R1+0x90], R84 ;  /* 0x0000905401007387 */ /* 0x000fe80000100a00 */
[----:B------:R-:W-:Y:S04]  /*1ea40*/  STL.64 [R1+0x98], R86 ;  /* 0x0000985601007387 */ /* 0x000fe80000100a00 */
[----:B------:R-:W-:Y:S04]  /*1ea50*/  STL.64 [R1+0x80], R80 ;  /* 0x0000805001007387 */ /* 0x000fe80000100a00 */
[----:B------:R-:W-:Y:S04]  /*1ea60*/  STL.64 [R1+0x88], R82 ;  /* 0x0000885201007387 */ /* 0x000fe80000100a00 */
[----:B------:R-:W-:Y:S01]  /*1ea70*/  STL.64 [R1+0x70], R76 ;  /* 0x0000704c01007387 */ /* 0x000fe20000100a00 */
[----:B-1----:R-:W-:-:S03]  /*1ea80*/  IMAD.MOV.U32 R0, RZ, RZ, R57 ;  /* 0x000000ffff007224 */ /* 0x002fc600078e0039 */
[----:B------:R-:W-:Y:S01]  /*1ea90*/  STL.64 [R1+0x78], R78 ;  /* 0x0000784e01007387 */ /* 0x000fe20000100a00 */
[----:B------:R-:W-:-:S03]  /*1eaa0*/  IMAD.MOV.U32 R2, RZ, RZ, R58 ;  /* 0x000000ffff027224 */ /* 0x000fc600078e003a */
[----:B------:R-:W-:Y:S01]  /*1eab0*/  STL.64 [R1+0x60], R72 ;  /* 0x0000604801007387 */ /* 0x000fe20000100a00 */
[----:B------:R-:W-:-:S03]  /*1eac0*/  IMAD.MOV.U32 R3, RZ, RZ, R59 ;  /* 0x000000ffff037224 */ /* 0x000fc600078e003b */
[----:B------:R-:W-:Y:S04]  /*1ead0*/  STL.64 [R1+0x68], R74 ;  /* 0x0000684a01007387 */ /* 0x000fe80000100a00 */
[----:B------:R3:W-:Y:S02]  /*1eae0*/  STL [R1+0x50], R56 ;  /* 0x0000503801007387 */ /* 0x0007e40000100800 */
[----:B---3--:R-:W-:Y:S02]  /*1eaf0*/  HMMA.1688.F32.TF32 R56, R240, R4, R52 ;  /* 0x00000004f038723c */ /* 0x008fe40000081034 */
[----:B------:R-:W3:Y:S01]  /*1eb00*/  LDL.LU R52, [R1+0x3d0] ;  /* 0x0003d00001347983 */ /* 0x000ee20000300800 */
[----:B------:R-:W-:Y:S02]  /*1eb10*/  IMAD.MOV.U32 R248, RZ, RZ, R43 ;  /* 0x000000fffff87224 */ /* 0x000fe400078e002b */
[----:B------:R-:W-:Y:S01]  /*1eb20*/  IMAD.MOV.U32 R249, RZ, RZ, R46 ;  /* 0x000000fffff97224 */ /* 0x000fe200078e002e */
[----:B------:R-:W-:Y:S01]  /*1eb30*/  LDS R240, [R61+0x51080] ;  /* 0x051080003df07984 */ /* 0x000fe20000000800 */
[----:B------:R-:W-:-:S02]  /*1eb40*/  IMAD.MOV.U32 R250, RZ, RZ, R47 ;  /* 0x000000fffffa7224 */ /* 0x000fc400078e002f */
[----:B------:R-:W-:Y:S01]  /*1eb50*/  IMAD.MOV.U32 R251, RZ, RZ, R50 ;  /* 0x000000fffffb7224 */ /* 0x000fe200078e0032 */
[----:B------:R-:W-:Y:S01]  /*1eb60*/  LDS R242, [R61+0x51880] ;  /* 0x051880003df27984 */ /* 0x000fe20000000800 */
[----:B------:R-:W-:Y:S02]  /*1eb70*/  IMAD.MOV.U32 R72, RZ, RZ, R51 ;  /* 0x000000ffff487224 */ /* 0x000fe400078e0033 */
[----:B------:R-:W-:Y:S01]  /*1eb80*/  IMAD.MOV.U32 R73, RZ, RZ, R252 ;  /* 0x000000ffff497224 */ /* 0x000fe200078e00fc */
[----:B------:R-:W-:Y:S01]  /*1eb90*/  LDS R241, [R64+0x51080] ;  /* 0x0510800040f17984 */ /* 0x000fe20000000800 */
[----:B------:R-:W-:Y:S02]  /*1eba0*/  IMAD.MOV.U32 R74, RZ, RZ, R66 ;  /* 0x000000ffff4a7224 */ /* 0x000fe400078e0042 */
[----:B------:R-:W-:Y:S01]  /*1ebb0*/  IMAD.MOV.U32 R75, RZ, RZ, R67 ;  /* 0x000000ffff4b7224 */ /* 0x000fe200078e0043 */
[----:B------:R-:W1:Y:S05]  /*1ebc0*/  LDS R243, [R64+0x51880] ;  /* 0x0518800040f37984 */ /* 0x000e6a0000000800 */
[----:B------:R1:W-:Y:S04]  /*1ebd0*/  STL.64 [R1+0x40], R56 ;  /* 0x0000403801007387 */ /* 0x0003e80000100a00 */
[----:B------:R1:W-:Y:S04]  /*1ebe0*/  STL.64 [R1+0x48], R58 ;  /* 0x0000483a01007387 */ /* 0x0003e80000100a00 */
[----:B------:R-:W3:Y:S04]  /*1ebf0*/  LDL.LU R53, [R1+0x3d4] ;  /* 0x0003d40001357983 */ /* 0x000ee80000300800 */
[----:B------:R-:W3:Y:S04]  /*1ec00*/  LDL.LU R54, [R1+0x3d8] ;  /* 0x0003d80001367983 */ /* 0x000ee80000300800 */
[----:B------:R-:W3:Y:S04]  /*1ec10*/  LDL.LU R55, [R1+0x3dc] ;  /* 0x0003dc0001377983 */ /* 0x000ee80000300800 */
[----:B-1----:R-:W2:Y:S04]  /*1ec20*/  LDL.LU R56, [R1+0x280] ;  /* 0x0002800001387983 */ /* 0x002ea80000300800 */
        /* <DEDUP_REMOVED lines=18> */
[----:B------:R-:W2:Y:S01]  /*1ed50*/  LDL.LU R50, [R1+0x11e4] ;  /* 0x0011e40001327983 */ /* 0x000ea20000300800 */
[----:B------:R-:W-:-:S03]  /*1ed60*/  IMAD.MOV.U32 R244, RZ, RZ, R65 ;  /* 0x000000fffff47224 */ /* 0x000fc600078e0041 */
[----:B------:R-:W2:Y:S01]  /*1ed70*/  LDL.LU R51, [R1+0x11e0] ;  /* 0x0011e00001337983 */ /* 0x000ea20000300800 */
[----:B------:R-:W-:-:S03]  /*1ed80*/  IMAD.MOV.U32 R245, RZ, RZ, R62 ;  /* 0x000000fffff57224 */ /* 0x000fc600078e003e */
[----:B------:R-:W2:Y:S01]  /*1ed90*/  LDL.LU R252, [R1+0x11dc] ;  /* 0x0011dc0001fc7983 */ /* 0x000ea20000300800 */
[----:B------:R-:W-:-:S03]  /*1eda0*/  IMAD.MOV.U32 R246, RZ, RZ, R63 ;  /* 0x000000fffff67224 */ /* 0x000fc600078e003f */
[----:B------:R-:W3:Y:S04]  /*1edb0*/  LDL.LU R66, [R1+0x11d8] ;  /* 0x0011d80001427983 */ /* 0x000ee80000300800 */
[----:B------:R-:W3:Y:S04]  /*1edc0*/  LDL.LU R67, [R1+0x11d4] ;  /* 0x0011d40001437983 */ /* 0x000ee80000300800 */
[----:B------:R-:W2:Y:S04]  /*1edd0*/  LDL.LU R65, [R1+0x11d0] ;  /* 0x0011d00001417983 */ /* 0x000ea80000300800 */
[----:B------:R-:W2:Y:S04]  /*1ede0*/  LDL.LU R62, [R1+0x11cc] ;  /* 0x0011cc00013e7983 */ /* 0x000ea80000300800 */
[----:B------:R-:W2:Y:S01]  /*1edf0*/  LDL.LU R63, [R1+0x11c8] ;  /* 0x0011c800013f7983 */ /* 0x000ea20000300800 */
[----:B------:R-:W-:Y:S01]  /*1ee00*/  IMAD.MOV.U32 R247, RZ, RZ, R60 ;  /* 0x000000fffff77224 */ /* 0x000fe200078e003c */
[C---:B---3--:R-:W-:Y:S08]  /*1ee10*/  HMMA.1688.F32.TF32 R52, R236.reuse, R66, R52 ;  /* 0x00000042ec34723c */ /* 0x048ff00000081034 */
[----:B--2---:R-:W-:Y:S11]  /*1ee20*/  HMMA.1688.F32.TF32 R56, R236, R62, R56 ;  /* 0x0000003eec38723c */ /* 0x004ff60000081038 */
[----:B------:R-:W-:Y:S04]  /*1ee30*/  @!UPT UIADD3 URZ, URZ, URZ, URZ ;  /* 0x0000003f3f3ff290 */ /* 0x000fe8000fffe03f */
[----:B------:R1:W-:Y:S01]  /*1ee40*/  STL.64 [R1+0x110], R52 ;  /* 0x0001103401007387 */ /* 0x0003e20000100a00 */
[----:B------:R-:W-:-:S03]  /*1ee50*/  IMAD.MOV.U32 R60, RZ, RZ, R55 ;  /* 0x000000ffff3c7224 */ /* 0x000fc600078e0037 */
[----:B------:R2:W-:Y:S05]  /*1ee60*/  STL [R1+0x118], R54 ;  /* 0x0001183601007387 */ /* 0x0005ea0000100800 */
[----:B-1----:R-:W-:Y:S01]  /*1ee70*/  IMAD.MOV.U32 R53, RZ, RZ, R58 ;  /* 0x000000ffff357224 */ /* 0x002fe200078e003a */
[----:B--2---:R-:W2:Y:S01]  /*1ee80*/  LDL.LU.64 R54, [R1+0x11c0] ;  /* 0x0011c00001367983 */ /* 0x004ea20000300a00 */
[----:B------:R-:W-:-:S03]  /*1ee90*/  IMAD.MOV.U32 R52, RZ, RZ, R59 ;  /* 0x000000ffff347224 */ /* 0x000fc600078e003b */
[----:B------:R-:W3:Y:S01]  /*1eea0*/  LDL.LU.64 R58, [R1+0x11b8] ;  /* 0x0011b800013a7983 */ /* 0x000ee20000300a00 */
[C---:B------:R-:W-:Y:S08]  /*1eeb0*/  HMMA.1688.F32.TF32 R76, R236.reuse, R50, R76 ;  /* 0x00000032ec4c723c */ /* 0x040ff0000008104c */
[C---:B------:R-:W-:Y:S08]  /*1eec0*/  HMMA.1688.F32.TF32 R72, R236.reuse, R46, R72 ;  /* 0x0000002eec48723c */ /* 0x040ff00000081048 */
[C---:B------:R-:W-:Y:S08]  /*1eed0*/  HMMA.1688.F32.TF32 R244, R236.reuse, R42, R244 ;  /* 0x0000002aecf4723c */ /* 0x040ff000000810f4 */
[----:B------:R-:W-:Y:S01]  /*1eee0*/  HMMA.1688.F32.TF32 R248, R236, R38, R248 ;  /* 0x00000026ecf8723c */ /* 0x000fe200000810f8 */
[----:B------:R-:W-:-:S02]  /*1eef0*/  IMAD.MOV.U32 R44, RZ, RZ, R56 ;  /* 0x000000ffff2c7224 */ /* 0x000fc400078e0038 */
[----:B------:R-:W-:Y:S02]  /*1ef00*/  IMAD.MOV.U32 R45, RZ, RZ, R57 ;  /* 0x000000ffff2d7224 */ /* 0x000fe400078e0039 */
[----:B------:R-:W4:Y:S01]  /*1ef10*/  LDL.LU.64 R56, [R1+0x11b0] ;  /* 0x0011b00001387983 */ /* 0x000f220000300a00 */
[----:B------:R-:W-:Y:S02]  /*1ef20*/  IMAD.MOV.U32 R13, RZ, RZ, R78 ;  /* 0x000000ffff0d7224 */ /* 0x000fe400078e004e */
[----:B------:R-:W-:Y:S02]  /*1ef30*/  IMAD.MOV.U32 R12, RZ, RZ, R79 ;  /* 0x000000ffff0c7224 */ /* 0x000fe400078e004f */
[----:B------:R-:W-:Y:S02]  /*1ef40*/  IMAD.MOV.U32 R17, RZ, RZ, R76 ;  /* 0x000000ffff117224 */ /* 0x000fe400078e004c */
[----:B------:R-:W-:Y:S02]  /*1ef50*/  IMAD.MOV.U32 R16, RZ, RZ, R77 ;  /* 0x000000ffff107224 */ /* 0x000fe400078e004d */
[----:B------:R-:W-:-:S02]  /*1ef60*/  IMAD.MOV.U32 R5, RZ, RZ, R74 ;  /* 0x000000ffff057224 */ /* 0x000fc400078e004a */
[----:B------:R-:W-:Y:S02]  /*1ef70*/  IMAD.MOV.U32 R4, RZ, RZ, R75 ;  /* 0x000000ffff047224 */ /* 0x000fe400078e004b */
[----:B------:R-:W-:Y:S02]  /*1ef80*/  IMAD.MOV.U32 R9, RZ, RZ, R72 ;  /* 0x000000ffff097224 */ /* 0x000fe400078e0048 */
[----:B------:R-:W-:Y:S01]  /*1ef90*/  IMAD.MOV.U32 R8, RZ, RZ, R73 ;  /* 0x000000ffff087224 */ /* 0x000fe200078e0049 */
[C---:B--2---:R-:W-:Y:S08]  /*1efa0*/  HMMA.1688.F32.TF32 R80, R236.reuse, R54, R80 ;  /* 0x00000036ec50723c */ /* 0x044ff00000081050 */
[----:B---3--:R-:W-:Y:S11]  /*1efb0*/  HMMA.1688.F32.TF32 R84, R236, R58, R84 ;  /* 0x0000003aec54723c */ /* 0x008ff60000081054 */
[----:B------:R-:W-:Y:S05]  /*1efc0*/  @!UPT UIADD3 URZ, URZ, URZ, URZ ;  /* 0x0000003f3f3ff290 */ /* 0x000fea000fffe03f */
[----:B------:R-:W-:Y:S02]  /*1efd0*/  IMAD.MOV.U32 R29, RZ, RZ, R82 ;  /* 0x000000ffff1d7224 */ /* 0x000fe400078e0052 */
[----:B------:R-:W-:Y:S02]  /*1efe0*/  IMAD.MOV.U32 R28, RZ, RZ, R83 ;  /* 0x000000ffff1c7224 */ /* 0x000fe400078e0053 */
[----:B------:R-:W-:-:S04]  /*1eff0*/  IMAD.MOV.U32 R33, RZ, RZ, R80 ;  /* 0x000000ffff217224 */ /* 0x000fc800078e0050 */
[----:B------:R-:W-:Y:S02]  /*1f000*/  IMAD.MOV.U32 R37, RZ, RZ, R86 ;  /* 0x000000ffff257224 */ /* 0x000fe400078e0056 */
[----:B------:R-:W-:Y:S02]  /*1f010*/  IMAD.MOV.U32 R36, RZ, RZ, R87 ;  /* 0x000000ffff247224 */ /* 0x000fe400078e0057 */
[----:B------:R-:W-:Y:S01]  /*1f020*/  IMAD.MOV.U32 R40, RZ, RZ, R84 ;  /* 0x000000ffff287224 */ /* 0x000fe200078e0054 */
[----:B------:R-:W2:Y:S01]  /*1f030*/  LDL.LU.64 R86, [R1+0x11a8] ;  /* 0x0011a80001567983 */ /* 0x000ea20000300a00 */
[----:B------:R-:W-:Y:S02]  /*1f040*/  IMAD.MOV.U32 R41, RZ, RZ, R85 ;  /* 0x000000ffff297224 */ /* 0x000fe400078e0055 */
[----:B------:R-:W-:Y:S01]  /*1f050*/  IMAD.MOV.U32 R32, RZ, RZ, R81 ;  /* 0x000000ffff207224 */ /* 0x000fe200078e0051 */
[----:B------:R-:W2:Y:S04]  /*1f060*/  LDL.LU.64 R84, [R1+0x11a0] ;  /* 0x0011a00001547983 */ /* 0x000ea80000300a00 */
[----:B------:R-:W3:Y:S04]  /*1f070*/  LDL.LU.64 R82, [R1+0x1198] ;  /* 0x0011980001527983 */ /* 0x000ee80000300a00 */
[----:B------:R-:W3:Y:S04]  /*1f080*/  LDL.LU.64 R80, [R1+0x1190] ;  /* 0x0011900001507983 */ /* 0x000ee80000300a00 */
[----:B------:R-:W2:Y:S04]  /*1f090*/  LDL.LU.64 R78, [R1+0x1188] ;  /* 0x00118800014e7983 */ /* 0x000ea80000300a00 */
[----:B------:R-:W2:Y:S04]  /*1f0a0*/  LDL.LU.64 R76, [R1+0x1180] ;  /* 0x00118000014c7983 */ /* 0x000ea80000300a00 */
[----:B------:R-:W2:Y:S04]  /*1f0b0*/  LDL.LU.64 R74, [R1+0x1178] ;  /* 0x00117800014a7983 */ /* 0x000ea80000300a00 */
[----:B------:R-:W2:Y:S04]  /*1f0c0*/  LDL.LU.64 R72, [R1+0x1170] ;  /* 0x0011700001487983 */ /* 0x000ea80000300a00 */
[----:B------:R-:W-:Y:S04]  /*1f0d0*/  STL.64 [R1+0x660], R244 ;  /* 0x000660f401007387 */ /* 0x000fe80000100a00 */
[----:B------:R1:W-:Y:S04]  /*1f0e0*/  STL.64 [R1+0x668], R246 ;  /* 0x000668f601007387 */ /* 0x0003e80000100a00 */
[----:B-1----:R-:W3:Y:S04]  /*1f0f0*/  LDL.LU.64 R246, [R1+0x1168] ;  /* 0x0011680001f67983 */ /* 0x002ee80000300a00 */
[----:B------:R-:W3:Y:S04]  /*1f100*/  LDL.LU.64 R244, [R1+0x1160] ;  /* 0x0011600001f47983 */ /* 0x000ee80000300a00 */
[----:B------:R-:W-:Y:S04]  /*1f110*/  STL.64 [R1+0x650], R248 ;  /* 0x000650f801007387 */ /* 0x000fe80000100a00 */
[----:B------:R1:W-:Y:S04]  /*1f120*/  STL.64 [R1+0x658], R250 ;  /* 0x000658fa01007387 */ /* 0x0003e80000100a00 */
[----:B-1----:R-:W4:Y:S04]  /*1f130*/  LDL.LU.64 R250, [R1+0x1158] ;  /* 0x0011580001fa7983 */ /* 0x002f280000300a00 */
[----:B------:R-:W4:Y:S01]  /*1f140*/  LDL.LU.64 R248, [R1+0x1150] ;  /* 0x0011500001f87983 */ /* 0x000f220000300a00 */
[C---:B--2---:R-:W-:Y:S08]  /*1f150*/  HMMA.1688.F32.TF32 R72, R236.reuse, R26, R72 ;  /* 0x0000001aec48723c */ /* 0x044ff00000081048 */
[C---:B---3--:R-:W-:Y:S08]  /*1f160*/  HMMA.1688.F32.TF32 R244, R236.reuse, R30, R244 ;  /* 0x0000001eecf4723c */ /* 0x048ff000000810f4 */
[C---:B----4-:R-:W-:Y:S11]  /*1f170*/  HMMA.1688.F32.TF32 R248, R236.reuse, R34, R248 ;  /* 0x00000022ecf8723c */ /* 0x050ff600000810f8 */
[----:B------:R-:W-:Y:S11]  /*1f180*/  @!UPT UIADD3 URZ, URZ, URZ, URZ ;  /* 0x0000003f3f3ff290 */ /* 0x000ff6000fffe03f */
[----:B------:R-:W-:Y:S01]  /*1f190*/  @!UPT UIADD3 URZ, URZ, URZ, URZ ;  /* 0x0000003f3f3ff290 */ /* 0x000fe2000fffe03f */
[----:B------:R1:W-:Y:S04]  /*1f1a0*/  STL.64 [R1+0x640], R248 ;  /* 0x000640f801007387 */ /* 0x0003e80000100a00 */
[----:B------:R2:W-:Y:S04]  /*1f1b0*/  STL.64 [R1+0x648], R250 ;  /* 0x000648fa01007387 */ /* 0x0005e80000100a00 */
[----:B-1----:R-:W3:Y:S04]  /*1f1c0*/  LDL.LU R248, [R1+0x160] ;  /* 0x0001600001f87983 */ /* 0x002ee80000300800 */
[----:B------:R-:W3:Y:S04]  /*1f1d0*/  LDL.LU R249, [R1+0x164] ;  /* 0x0001640001f97983 */ /* 0x000ee80000300800 */
[----:B--2---:R-:W3:Y:S04]  /*1f1e0*/  LDL.LU R250, [R1+0x168] ;  /* 0x0001680001fa7983 */ /* 0x004ee80000300800 */
[----:B------:R-:W3:Y:S04]  /*1f1f0*/  LDL.LU R251, [R1+0x16c] ;  /* 0x00016c0001fb7983 */ /* 0x000ee80000300800 */
[----:B------:R1:W-:Y:S04]  /*1f200*/  STL.64 [R1+0x630], R244 ;  /* 0x000630f401007387 */ /* 0x0003e80000100a00 */
[----:B------:R2:W-:Y:S04]  /*1f210*/  STL.64 [R1+0x638], R246 ;  /* 0x000638f601007387 */ /* 0x0005e80000100a00 */
[----:B-1----:R-:W4:Y:S04]  /*1f220*/  LDL.LU R244, [R1+0x2e0] ;  /* 0x0002e00001f47983 */ /* 0x002f280000300800 */
[----:B------:R-:W4:Y:S04]  /*1f230*/  LDL.LU R245, [R1+0x2e4] ;  /* 0x0002e40001f57983 */ /* 0x000f280000300800 */
[----:B--2---:R-:W4:Y:S04]  /*1f240*/  LDL.LU R246, [R1+0x2e8] ;  /* 0x0002e80001f67983 */ /* 0x004f280000300800 */
[----:B------:R-:W4:Y:S04]  /*1f250*/  LDL.LU R247, [R1+0x2ec] ;  /* 0x0002ec0001f77983 */ /* 0x000f280000300800 */
[----:B------:R1:W-:Y:S04]  /*1f260*/  STL.64 [R1+0x620], R72 ;  /* 0x0006204801007387 */ /* 0x0003e80000100a00 */
[----:B------:R2:W-:Y:S04]  /*1f270*/  STL.64 [R1+0x628], R74 ;  /* 0x0006284a01007387 */ /* 0x0005e80000100a00 */
[----:B-1----:R-:W3:Y:S04]  /*1f280*/  LDL.LU R72, [R1+0x3c0] ;  /* 0x0003c00001487983 */ /* 0x002ee80000300800 */
[----:B------:R-:W3:Y:S04]  /*1f290*/  LDL.LU R73, [R1+0x3c4] ;  /* 0x0003c40001497983 */ /* 0x000ee80000300800 */
[----:B--2---:R-:W3:Y:S04]  /*1f2a0*/  LDL.LU R74, [R1+0x3c8] ;  /* 0x0003c800014a7983 */ /* 0x004ee80000300800 */
[----:B------:R-:W3:Y:S01]  /*1f2b0*/  LDL.LU R75, [R1+0x3cc] ;  /* 0x0003cc00014b7983 */ /* 0x000ee20000300800 */
[C---:B------:R-:W-:Y:S11]  /*1f2c0*/  HMMA.1688.F32.TF32 R76, R236.reuse, R22, R76 ;  /* 0x00000016ec4c723c */ /* 0x040ff6000008104c */
[----:B------:R-:W-:Y:S11]  /*1f2d0*/  @!UPT UIADD3 URZ, URZ, URZ, URZ ;  /* 0x0000003f3f3ff290 */ /* 0x000ff6000fffe03f */
[----:B------:R-:W-:Y:S01]  /*1f2e0*/  @!UPT UIADD3 URZ, URZ, URZ, URZ ;  /* 0x0000003f3f3ff290 */ /* 0x000fe2000fffe03f */
[----:B------:R-:W-:Y:S04]  /*1f2f0*/  STL.64 [R1+0x610], R76 ;  /* 0x0006104c01007387 */ /* 0x000fe80000100a00 */
[----:B------:R1:W-:Y:S02]  /*1f300*/  STL.64 [R1+0x618], R78 ;  /* 0x0006184e01007387 */ /* 0x0003e40000100a00 */
[C---:B-1----:R-:W-:Y:S08]  /*1f310*/  HMMA.1688.F32.TF32 R76, R236.reuse, R18, R80 ;  /* 0x00000012ec4c723c */ /* 0x042ff00000081050 */
[C---:B------:R-:W-:Y:S08]  /*1f320*/  HMMA.1688.F32.TF32 R84, R236.reuse, R14, R84 ;  /* 0x0000000eec54723c */ /* 0x040ff00000081054 */
[C---:B------:R-:W-:Y:S07]  /*1f330*/  HMMA.1688.F32.TF32 R80, R236.reuse, R10, R88 ;  /* 0x0000000aec50723c */ /* 0x040fee0000081058 */
[----:B------:R-:W-:Y:S04]  /*1f340*/  STL.64 [R1+0x600], R76 ;  /* 0x0006004c01007387 */ /* 0x000fe80000100a00 */
[----:B------:R1:W-:Y:S02]  /*1f350*/  STL.64 [R1+0x608], R78 ;  /* 0x0006084e01007387 */ /* 0x0003e40000100a00 */
[----:B-1----:R-:W-:Y:S02]  /*1f360*/  HMMA.1688.F32.TF32 R76, R236, R6, R92 ;  /* 0x00000006ec4c723c */ /* 0x002fe4000008105c */
[----:B------:R-:W-:Y:S04]  /*1f370*/  STL.64 [R1+0x5f0], R84 ;  /* 0x0005f05401007387 */ /* 0x000fe80000100a00 */
[----:B------:R-:W-:Y:S04]  /*1f380*/  STL.64 [R1+0x5f8], R86 ;  /* 0x0005f85601007387 */ /* 0x000fe80000100a00 */
[----:B------:R-:W2:Y:S04]  /*1f390*/  LDL.LU R88, [R1+0xb0] ;  /* 0x0000b00001587983 */ /* 0x000ea80000300800 */
[----:B------:R1:W-:Y:S04]  /*1f3a0*/  STL.64 [R1+0x280], R80 ;  /* 0x0002805001007387 */ /* 0x0003e80000100a00 */
[----:B------:R1:W-:Y:S01]  /*1f3b0*/  STL.64 [R1+0x288], R82 ;  /* 0x0002885201007387 */ /* 0x0003e20000100a00 */
[----:B------:R-:W-:Y:S01]  /*1f3c0*/  IMAD.MOV.U32 R90, RZ, RZ, R57 ;  /* 0x000000ffff5a7224 */ /* 0x000fe200078e0039 */
[C---:B---3--:R-:W-:Y:S03]  /*1f3d0*/  HMMA.1688.F32.TF32 R72, R240.reuse, R66, R72 ;  /* 0x00000042f048723c */ /* 0x048fe60000081048 */
[----:B------:R3:W-:Y:S04]  /*1f3e0*/  STL.64 [R1+0x240], R76 ;  /* 0x0002404c01007387 */ /* 0x0007e80000100a00 */
[----:B------:R1:W-:Y:S04]  /*1f3f0*/  STL.64 [R1+0x248], R78 ;  /* 0x0002484e01007387 */ /* 0x0003e80000100a00 */
[----:B------:R-:W2:Y:S01]  /*1f400*/  LDL.LU R89, [R1+0xb4] ;  /* 0x0000b40001597983 */ /* 0x000ea20000300800 */
[----:B------:R-:W-:Y:S01]  /*1f410*/  IMAD.MOV.U32 R91, RZ, RZ, R56 ;  /* 0x000000ffff5b7224 */ /* 0x000fe200078e0038 */
[C---:B------:R-:W-:Y:S02]  /*1f420*/  HMMA.1688.F32.TF32 R248, R240.reuse, R58, R248 ;  /* 0x0000003af0f8723c */ /* 0x040fe400000810f8 */
[----:B------:R-:W-:Y:S04]  /*1f430*/  LDS R84, [R61+0x51100] ;  /* 0x051100003d547984 */ /* 0x000fe80000000800 */
[----:B------:R-:W-:Y:S02]  /*1f440*/  LDS R86, [R61+0x51900] ;  /* 0x051900003d567984 */ /* 0x000fe40000000800 */
[----:B------:R-:W-:Y:S02]  /*1f450*/  HMMA.1688.F32.TF32 R68, R240, R50, R68 ;  /* 0x00000032f044723c */ /* 0x000fe40000081044 */
[----:B------:R-:W-:Y:S01]  /*1f460*/  LDS R85, [R64+0x51100] ;  /* 0x0511000040557984 */ /* 0x000fe20000000800 */
[----:B------:R-:W-:-:S03]  /*1f470*/  IMAD.MOV.U32 R239, RZ, RZ, R72 ;  /* 0x000000ffffef7224 */ /* 0x000fc600078e0048 */
[----:B------:R-:W2:Y:S01]  /*1f480*/  LDS R87, [R64+0x51900] ;  /* 0x0519000040577984 */ /* 0x000ea20000000800 */
[----:B------:R-:W-:Y:S02]  /*1f490*/  IMAD.MOV.U32 R238, RZ, RZ, R73 ;  /* 0x000000ffffee7224 */ /* 0x000fe400078e0049 */
[----:B------:R-:W-:Y:S02]  /*1f4a0*/  IMAD.MOV.U32 R237, RZ, RZ, R74 ;  /* 0x000000ffffed7224 */ /* 0x000fe400078e004a */
[----:B------:R-:W-:Y:S01]  /*1f4b0*/  IMAD.MOV.U32 R236, RZ, RZ, R75 ;  /* 0x000000ffffec7224 */ /* 0x000fe200078e004b */
[----:B------:R-:W-:Y:S01]  /*1f4c0*/  STL.64 [R1+0x1048], R238 ;  /* 0x001048ee01007387 */ /* 0x000fe20000100a00 */
[----:B----4-:R-:W-:Y:S03]  /*1f4d0*/  HMMA.1688.F32.TF32 R72, R240, R62, R244 ;  /* 0x0000003ef048723c */ /* 0x010fe600000810f4 */
[----:B------:R-:W-:Y:S04]  /*1f4e0*/  STL.64 [R1+0x1040], R236 ;  /* 0x001040ec01007387 */ /* 0x000fe80000100a00 */
[----:B------:R-:W4:Y:S01]  /*1f4f0*/  LDL.LU R244, [R1+0xe0] ;  /* 0x0000e00001f47983 */ /* 0x000f220000300800 */
[----:B------:R-:W-:-:S03]  /*1f500*/  IMAD.MOV.U32 R247, RZ, RZ, R65 ;  /* 0x000000fffff77224 */ /* 0x000fc600078e0041 */
[----:B------:R-:W4:Y:S04]  /*1f510*/  LDL.LU R245, [R1+0xe4] ;  /* 0x0000e40001f57983 */ /* 0x000f280000300800 */
[----:B------:R-:W4:Y:S04]  /*1f520*/  LDL.LU R246, [R1+0xe8] ;  /* 0x0000e80001f67983 */ /* 0x000f280000300800 */
[----:B------:R-:W4:Y:S04]  /*1f530*/  LDL.LU R65, [R1+0x114c] ;  /* 0x00114c0001417983 */ /* 0x000f280000300800 */
[----:B-1----:R-:W4:Y:S04]  /*1f540*/  LDL.LU R80, [R1+0x3e0] ;  /* 0x0003e00001507983 */ /* 0x002f280000300800 */
[----:B------:R-:W4:Y:S04]  /*1f550*/  LDL.LU R81, [R1+0x3e4] ;  /* 0x0003e40001517983 */ /* 0x000f280000300800 */
[----:B------:R-:W4:Y:S04]  /*1f560*/  LDL.LU R82, [R1+0x3e8] ;  /* 0x0003e80001527983 */ /* 0x000f280000300800 */
[----:B------:R-:W4:Y:S01]  /*1f570*/  LDL.LU R83, [R1+0x3ec] ;  /* 0x0003ec0001537983 */ /* 0x000f220000300800 */
[----:B------:R-:W-:-:S03]  /*1f580*/  IMAD.MOV.U32 R48, RZ, RZ, R72 ;  /* 0x000000ffff307224 */ /* 0x000fc600078e0048 */
[----:B---3--:R-:W3:Y:S01]  /*1f590*/  LDL.LU R76, [R1+0x2f0] ;  /* 0x0002f000014c7983 */ /* 0x008ee20000300800 */
[----:B------:R-:W-:-:S03]  /*1f5a0*/  IMAD.MOV.U32 R49, RZ, RZ, R73 ;  /* 0x000000ffff317224 */ /* 0x000fc600078e0049 */
[----:B------:R-:W3:Y:S01]  /*1f5b0*/  LDL.LU R77, [R1+0x2f4] ;  /* 0x0002f400014d7983 */ /* 0x000ee20000300800 */
[----:B------:R-:W-:-:S03]  /*1f5c0*/  IMAD.MOV.U32 R57, RZ, RZ, R74 ;  /* 0x000000ffff397224 */ /* 0x000fc600078e004a */
[----:B------:R-:W3:Y:S04]  /*1f5d0*/  LDL.LU R78, [R1+0x2f8] ;  /* 0x0002f800014e7983 */ /* 0x000ee80000300800 */
[----:B------:R-:W3:Y:S04]  /*1f5e0*/  LDL.LU R79, [R1+0x2fc] ;  /* 0x0002fc00014f7983 */ /* 0x000ee80000300800 */
[----:B------:R-:W3:Y:S04]  /*1f5f0*/  LDL.LU R72, [R1+0x1c0] ;  /* 0x0001c00001487983 */ /* 0x000ee80000300800 */
[----:B------:R-:W3:Y:S04]  /*1f600*/  LDL.LU R73, [R1+0x1c4] ;  /* 0x0001c40001497983 */ /* 0x000ee80000300800 */
[----:B------:R-:W3:Y:S01]  /*1f610*/  LDL.LU R74, [R1+0x1c8] ;  /* 0x0001c800014a7983 */ /* 0x000ee20000300800 */
[----:B------:R-:W-:Y:S03]  /*1f620*/  HMMA.1688.F32.TF32 R92, R240, R46, R96 ;  /* 0x0000002ef05c723c */ /* 0x000fe60000081060 */
[----:B------:R-:W-:Y:S04]  /*1f630*/  STL.64 [R1+0x1028], R250 ;  /* 0x001028fa01007387 */ /* 0x000fe80000100a00 */
[----:B------:R-:W-:Y:S04]  /*1f640*/  STL.64 [R1+0x1020], R248 ;  /* 0x001020f801007387 */ /* 0x000fe80000100a00 */
[----:B------:R-:W-:Y:S04]  /*1f650*/  STL.64 [R1+0x720], R68 ;  /* 0x0007204401007387 */ /* 0x000fe80000100a00 */
[----:B------:R1:W-:Y:S01]  /*1f660*/  STL.64 [R1+0x728], R70 ;  /* 0x0007284601007387 */ /* 0x0003e20000100a00 */
[----:B------:R-:W-:-:S03]  /*1f670*/  IMAD.MOV.U32 R56, RZ, RZ, R75 ;  /* 0x000000ffff387224 */ /* 0x000fc600078e004b */
[----:B------:R-:W-:Y:S04]  /*1f680*/  LDS R96, [R61+0x51180] ;  /* 0x051180003d607984 */ /* 0x000fe80000000800 */
[----:B------:R-:W-:Y:S01]  /*1f690*/  LDS R98, [R61+0x51980] ;  /* 0x051980003d627984 */ /* 0x000fe20000000800 */
[C---:B-1----:R-:W-:Y:S03]  /*1f6a0*/  HMMA.1688.F32.TF32 R68, R240.reuse, R38, R108 ;  /* 0x00000026f044723c */ /* 0x042fe6000008106c */
[----:B------:R-:W-:Y:S04]  /*1f6b0*/  STL.64 [R1+0x710], R92 ;  /* 0x0007105c01007387 */ /* 0x000fe80000100a00 */
[----:B------:R1:W-:Y:S04]  /*1f6c0*/  STL.64 [R1+0x718], R94 ;  /* 0x0007185e01007387 */ /* 0x0003e80000100a00 */
[----:B------:R-:W-:Y:S04]  /*1f6d0*/  LDS R97, [R64+0x51180] ;  /* 0x0511800040617984 */ /* 0x000fe80000000800 */
[----:B------:R-:W2:Y:S01]  /*1f6e0*/  LDS R99, [R64+0x51980] ;  /* 0x0519800040637984 */ /* 0x000ea20000000800 */
[C---:B-1----:R-:W-:Y:S08]  /*1f6f0*/  HMMA.1688.F32.TF32 R92, R240.reuse, R26, R120 ;  /* 0x0000001af05c723c */ /* 0x042ff00000081078 */
[C---:B--2---:R-:W-:Y:S11]  /*1f700*/  HMMA.1688.F32.TF32 R88, R240.reuse, R54, R88 ;  /* 0x00000036f058723c */ /* 0x044ff60000081058 */
[----:B------:R-:W-:Y:S11]  /*1f710*/  @!UPT UIADD3 URZ, URZ, URZ, URZ ;  /* 0x0000003f3f3ff290 */ /* 0x000ff6000fffe03f */
[----:B------:R-:W-:Y:S02]  /*1f720*/  @!UPT UIADD3 URZ, URZ, URZ, URZ ;  /* 0x0000003f3f3ff290 */ /* 0x000fe4000fffe03f */
[----:B------:R-:W-:Y:S02]  /*1f730*/  IMAD.MOV.U32 R25, RZ, RZ, R88 ;  /* 0x000000ffff197224 */ /* 0x000fe400078e0058 */
[----:B------:R-:W-:Y:S02]  /*1f740*/  IMAD.MOV.U32 R24, RZ, RZ, R89 ;  /* 0x000000ffff187224 */ /* 0x000fe400078e0059 */
[----:B------:R-:W-:Y:S02]  /*1f750*/  IMAD.MOV.U32 R21, RZ, RZ, R90 ;  /* 0x000000ffff157224 */ /* 0x000fe400078e005a */
[----:B------:R-:W-:Y:S02]  /*1f760*/  IMAD.MOV.U32 R20, RZ, RZ, R91 ;  /* 0x000000ffff147224 */ /* 0x000fe400078e005b */
[C---:B------:R-:W-:Y:S01]  /*1f770*/  HMMA.1688.F32.TF32 R88, R240.reuse, R42, R104 ;  /* 0x0000002af058723c */ /* 0x040fe20000081068 */
[----:B----4-:R-:W-:Y:S02]  /*1f780*/  IMAD.MOV.U32 R75, RZ, RZ, R65 ;  /* 0x000000ffff4b7224 */ /* 0x010fe400078e0041 */
[----:B------:R-:W2:Y:S11]  /*1f790*/  LDL R65, [R1+0x8f4] ;  /* 0x0008f40001417983 */ /* 0x000eb60000100800 */
[----:B------:R-:W-:Y:S09]  /*1f7a0*/  @!UPT UIADD3 URZ, URZ, URZ, URZ ;  /* 0x0000003f3f3ff290 */ /* 0x000ff2000fffe03f */
[----:B------:R-:W-:Y:S04]  /*1f7b0*/  STL.64 [R1+0x700], R88 ;  /* 0x0007005801007387 */ /* 0x000fe80000100a00 */
[----:B------:R1:W-:Y:S04]  /*1f7c0*/  STL.64 [R1+0x708], R90 ;  /* 0x0007085a01007387 */ /* 0x0003e80000100a00 */
[----:B------:R-:W-:Y:S04]  /*1f7d0*/  STL.64 [R1+0x6f0], R68 ;  /* 0x0006f04401007387 */ /* 0x000fe80000100a00 */
[----:B------:R4:W-:Y:S01]  /*1f7e0*/  STL.64 [R1+0x6f8], R70 ;  /* 0x0006f84601007387 */ /* 0x0009e20000100a00 */
[C---:B-1----:R-:W-:Y:S08]  /*1f7f0*/  HMMA.1688.F32.TF32 R88, R240.reuse, R34, R112 ;  /* 0x00000022f058723c */ /* 0x042ff00000081070 */
[C---:B----4-:R-:W-:Y:S11]  /*1f800*/  HMMA.1688.F32.TF32 R68, R240.reuse, R30, R116 ;  /* 0x0000001ef044723c */ /* 0x050ff60000081074 */
[----:B------:R-:W-:Y:S04]  /*1f810*/  @!UPT UIADD3 URZ, URZ, URZ, URZ ;  /* 0x0000003f3f3ff290 */ /* 0x000fe8000fffe03f */
[----:B------:R-:W-:Y:S04]  /*1f820*/  STL.64 [R1+0x6e0], R88 ;  /* 0x0006e05801007387 */ /* 0x000fe80000100a00 */
[----:B------:R1:W-:Y:S04]  /*1f830*/  STL.64 [R1+0x6e8], R90 ;  /* 0x0006e85a01007387 */ /* 0x0003e80000100a00 */
[----:B------:R-:W-:Y:S04]  /*1f840*/  STL.64 [R1+0x6d0], R68 ;  /* 0x0006d04401007387 */ /* 0x000fe80000100a00 */
[----:B------:R4:W-:Y:S01]  /*1f850*/  STL.64 [R1+0x6d8], R70 ;  /* 0x0006d84601007387 */ /* 0x0009e20000100a00 */
[C---:B-1----:R-:W-:Y:S08]  /*1f860*/  HMMA.1688.F32.TF32 R88, R240.reuse, R22, R124 ;  /* 0x00000016f058723c */ /* 0x042ff0000008107c */
[C---:B----4-:R-:W-:Y:S01]  /*1f870*/  HMMA.1688.F32.TF32 R68, R240.reuse, R18, R128 ;  /* 0x00000012f044723c */ /* 0x050fe20000081080 */
        /* <DEDUP_REMOVED lines=8> */
[----:B----4-:R-:W-:Y:S03]  /*1f900*/  HMMA.1688.F32.TF32 R68, R240, R6, R140 ;  /* 0x00000006f044723c */ /* 0x010fe6000008108c */
[----:B------:R-:W-:Y:S04]  /*1f910*/  STL.64 [R1+0x690], R92 ;  /* 0x0006905c01007387 */ /* 0x000fe80000100a00 */
[----:B------:R-:W-:Y:S01]  /*1f920*/  STL.64 [R1+0x698], R94 ;  /* 0x0006985e01007387 */ /* 0x000fe20000100a00 */
[C---:B------:R-:W-:Y:S07]  /*1f930*/  HMMA.1688.F32.TF32 R80, R84.reuse, R66, R80 ;  /* 0x000000425450723c */ /* 0x040fee0000081050 */
[----:B------:R-:W-:Y:S04]  /*1f940*/  STL.64 [R1+0x680], R88 ;  /* 0x0006805801007387 */ /* 0x000fe80000100a00 */
[----:B------:R-:W-:Y:S04]  /*1f950*/  STL.64 [R1+0x688], R90 ;  /* 0x0006885a01007387 */ /* 0x000fe80000100a00 */
[----:B------:R-:W-:Y:S01]  /*1f960*/  STL.64 [R1+0x2e0], R68 ;  /* 0x0002e04401007387 */ /* 0x000fe20000100a00 */
[C---:B---3--:R-:W-:Y:S03]  /*1f970*/  HMMA.1688.F32.TF32 R72, R84.reuse, R58, R72 ;  /* 0x0000003a5448723c */ /* 0x048fe60000081048 */
[----:B------:R1:W-:Y:S05]  /*1f980*/  STL.64 [R1+0x2e8], R70 ;  /* 0x0002e84601007387 */ /* 0x0003ea0000100a00 */
[C---:B-1----:R-:W-:Y:S01]  /*1f990*/  HMMA.1688.F32.TF32 R68, R84.reuse, R62, R76 ;  /* 0x0000003e5444723c */ /* 0x042fe2000008104c */
[----:B------:R-:W-:Y:S04]  /*1f9a0*/  STL.64 [R1+0x1038], R82 ;  /* 0x0010385201007387 */ /* 0x000fe80000100a00 */
[----:B------:R-:W-:Y:S03]  /*1f9b0*/  STL.64 [R1+0x1030], R80 ;  /* 0x0010305001007387 */ /* 0x000fe60000100a00 */
[----:B------:R-:W-:Y:S11]  /*1f9c0*/  HMMA.1688.F32.TF32 R76, R84, R54, R244 ;  /* 0x00000036544c723c */ /* 0x000ff600000810f4 */
[----:B------:R-:W-:Y:S04]  /*1f9d0*/  @!UPT UIADD3 URZ, URZ, URZ, URZ ;  /* 0x0000003f3f3ff290 */ /* 0x000fe8000fffe03f */
[----:B------:R-:W-:Y:S04]  /*1f9e0*/  STL.64 [R1+0x1058], R70 ;  /* 0x0010584601007387 */ /* 0x000fe80000100a00 */
[----:B------:R-:W-:Y:S04]  /*1f9f0*/  STL.64 [R1+0x1050], R68 ;  /* 0x0010504401007387 */ /* 0x000fe80000100a00 */
[----:B------:R-:W-:Y:S04]  /*1fa00*/  STL.64 [R1+0x1068], R74 ;  /* 0x0010684a01007387 */ /* 0x000fe80000100a00 */
[----:B------:R1:W-:Y:S04]  /*1fa10*/  STL.64 [R1+0x1060], R72 ;  /* 0x0010604801007387 */ /* 0x0003e80000100a00 */
[----:B------:R-:W3:Y:S04]  /*1fa20*/  LDL.LU R236, [R1+0x340] ;  /* 0x0003400001ec7983 */ /* 0x000ee80000300800 */
[----:B------:R-:W3:Y:S04]  /*1fa30*/  LDL.LU R237, [R1+0x344] ;  /* 0x0003440001ed7983 */ /* 0x000ee80000300800 */
[----:B------:R-:W3:Y:S04]  /*1fa40*/  LDL.LU R238, [R1+0x348] ;  /* 0x0003480001ee7983 */ /* 0x000ee80000300800 */
[----:B------:R-:W3:Y:S04]  /*1fa50*/  LDL.LU R239, [R1+0x34c] ;  /* 0x00034c0001ef7983 */ /* 0x000ee80000300800 */
[----:B------:R-:W4:Y:S04]  /*1fa60*/  LDL.LU R248, [R1+0x420] ;  /* 0x0004200001f87983 */ /* 0x000f280000300800 */
[----:B------:R-:W4:Y:S04]  /*1fa70*/  LDL.LU R249, [R1+0x424] ;  /* 0x0004240001f97983 */ /* 0x000f280000300800 */
[----:B------:R-:W4:Y:S04]  /*1fa80*/  LDL.LU R250, [R1+0x428] ;  /* 0x0004280001fa7983 */ /* 0x000f280000300800 */
[----:B------:R-:W4:Y:S04]  /*1fa90*/  LDL.LU R251, [R1+0x42c] ;  /* 0x00042c0001fb7983 */ /* 0x000f280000300800 */
[----:B------:R-:W4:Y:S04]  /*1faa0*/  LDL.LU R88, [R1+0x2d0] ;  /* 0x0002d00001587983 */ /* 0x000f280000300800 */
[----:B------:R-:W4:Y:S04]  /*1fab0*/  LDL.LU R89, [R1+0x2d4] ;  /* 0x0002d40001597983 */ /* 0x000f280000300800 */
[----:B------:R-:W4:Y:S01]  /*1fac0*/  LDL.LU R90, [R1+0x2d8] ;  /* 0x0002d800015a7983 */ /* 0x000f220000300800 */
[----:B------:R-:W-:-:S03]  /*1fad0*/  IMAD.MOV.U32 R95, RZ, RZ, R252 ;  /* 0x000000ffff5f7224 */ /* 0x000fc600078e00fc */
[----:B------:R-:W4:Y:S04]  /*1fae0*/  LDL.LU R91, [R1+0x2dc] ;  /* 0x0002dc00015b7983 */ /* 0x000f280000300800 */
[----:B------:R-:W4:Y:S04]  /*1faf0*/  LDL.LU R92, [R1+0xf0] ;  /* 0x0000f000015c7983 */ /* 0x000f280000300800 */
[----:B------:R-:W4:Y:S04]  /*1fb00*/  LDL.LU R93, [R1+0xf4] ;  /* 0x0000f400015d7983 */ /* 0x000f280000300800 */
[----:B------:R-:W4:Y:S04]  /*1fb10*/  LDL.LU R94, [R1+0xf8] ;  /* 0x0000f800015e7983 */ /* 0x000f280000300800 */
[----:B------:R-:W4:Y:S04]  /*1fb20*/  LDL.LU R252, [R1+0x1148] ;  /* 0x0011480001fc7983 */ /* 0x000f280000300800 */
[----:B------:R-:W-:Y:S04]  /*1fb30*/  STL.64 [R1+0x1078], R78 ;  /* 0x0010784e01007387 */ /* 0x000fe80000100a00 */
[----:B------:R1:W-:Y:S02]  /*1fb40*/  STL.64 [R1+0x1070], R76 ;  /* 0x0010704c01007387 */ /* 0x0003e40000100a00 */
[C---:B-1----:R-:W-:Y:S08]  /*1fb50*/  HMMA.1688.F32.TF32 R72, R84.reuse, R46, R144 ;  /* 0x0000002e5448723c */ /* 0x042ff00000081090 */
[C---:B------:R-:W-:Y:S08]  /*1fb60*/  HMMA.1688.F32.TF32 R76, R84.reuse, R50, R100 ;  /* 0x00000032544c723c */ /* 0x040ff00000081064 */
[C---:B------:R-:W-:Y:S11]  /*1fb70*/  HMMA.1688.F32.TF32 R68, R84.reuse, R42, R152 ;  /* 0x0000002a5444723c */ /* 0x040ff60000081098 */
[----:B------:R-:W-:Y:S04]  /*1fb80*/  @!UPT UIADD3 URZ, URZ, URZ, URZ ;  /* 0x0000003f3f3ff290 */ /* 0x000fe8000fffe03f */
[----:B------:R-:W-:Y:S04]  /*1fb90*/  STL.64 [R1+0x7e0], R76 ;  /* 0x0007e04c01007387 */ /* 0x000fe80000100a00 */
[----:B------:R1:W-:Y:S04]  /*1fba0*/  STL.64 [R1+0x7e8], R78 ;  /* 0x0007e84e01007387 */ /* 0x0003e80000100a00 */
[----:B------:R-:W-:Y:S04]  /*1fbb0*/  STL.64 [R1+0x7d0], R72 ;  /* 0x0007d04801007387 */ /* 0x000fe80000100a00 */
[----:B------:R2:W-:Y:S01]  /*1fbc0*/  STL.64 [R1+0x7d8], R74 ;  /* 0x0007d84a01007387 */ /* 0x0005e20000100a00 */
[C---:B-1----:R-:W-:Y:S03]  /*1fbd0*/  HMMA.1688.F32.TF32 R76, R84.reuse, R38, R156 ;  /* 0x00000026544c723c */ /* 0x042fe6000008109c */
[----:B------:R-:W-:Y:S04]  /*1fbe0*/  STL.64 [R1+0x7c0], R68 ;  /* 0x0007c04401007387 */ /* 0x000fe80000100a00 */
[----:B------:R1:W-:Y:S01]  /*1fbf0*/  STL.64 [R1+0x7c8], R70 ;  /* 0x0007c84601007387 */ /* 0x0003e20000100a00 */
[C---:B--2---:R-:W-:Y:S03]  /*1fc00*/  HMMA.1688.F32.TF32 R72, R84.reuse, R34, R160 ;  /* 0x000000225448723c */ /* 0x044fe600000810a0 */
[----:B------:R-:W-:Y:S04]  /*1fc10*/  LDS R140, [R65+0x51000] ;  /* 0x05100000418c7984 */ /* 0x000fe80000000800 */
[----:B------:R-:W-:Y:S01]  /*1fc20*/  LDS R142, [R65+0x51800] ;  /* 0x05180000418e7984 */ /* 0x000fe20000000800 */
[C---:B-1----:R-:W-:Y:S03]  /*1fc30*/  HMMA.1688.F32.TF32 R68, R84.reuse, R30, R164 ;  /* 0x0000001e5444723c */ /* 0x042fe600000810a4 */
[----:B------:R-:W-:Y:S04]  /*1fc40*/  LDS R156, [R65+0x51100] ;  /* 0x05110000419c7984 */ /* 0x000fe80000000800 */
[----:B------:R-:W-:Y:S04]  /*1fc50*/  LDS R158, [R65+0x51900] ;  /* 0x05190000419e7984 */ /* 0x000fe80000000800 */
        /* <DEDUP_REMOVED lines=10> */
[C---:B-1----:R-:W-:Y:S07]  /*1fd00*/  HMMA.1688.F32.TF32 R68, R84.reuse, R18, R176 ;  /* 0x000000125444723c */ /* 0x042fee00000810b0 */
[----:B------:R-:W-:Y:S04]  /*1fd10*/  STL.64 [R1+0x780], R76 ;  /* 0x0007804c01007387 */ /* 0x000fe80000100a00 */
[----:B------:R1:W-:Y:S04]  /*1fd20*/  STL.64 [R1+0x788], R78 ;  /* 0x0007884e01007387 */ /* 0x0003e80000100a00 */
[----:B------:R-:W-:Y:S04]  /*1fd30*/  STL.64 [R1+0x770], R72 ;  /* 0x0007704801007387 */ /* 0x000fe80000100a00 */
[----:B------:R2:W-:Y:S01]  /*1fd40*/  STL.64 [R1+0x778], R74 ;  /* 0x0007784a01007387 */ /* 0x0005e20000100a00 */
[C---:B-1----:R-:W-:Y:S03]  /*1fd50*/  HMMA.1688.F32.TF32 R76, R84.reuse, R14, R180 ;  /* 0x0000000e544c723c */ /* 0x042fe600000810b4 */
[----:B------:R-:W-:Y:S04]  /*1fd60*/  STL.64 [R1+0x760], R68 ;  /* 0x0007604401007387 */ /* 0x000fe80000100a00 */
[----:B------:R1:W-:Y:S01]  /*1fd70*/  STL.64 [R1+0x768], R70 ;  /* 0x0007684601007387 */ /* 0x0003e20000100a00 */
[C---:B--2---:R-:W-:Y:S08]  /*1fd80*/  HMMA.1688.F32.TF32 R72, R84.reuse, R10, R184 ;  /* 0x0000000a5448723c */ /* 0x044ff000000810b8 */
[----:B-1----:R-:W-:Y:S07]  /*1fd90*/  HMMA.1688.F32.TF32 R68, R84, R6, R188 ;  /* 0x000000065444723c */ /* 0x002fee00000810bc */
[----:B------:R-:W-:Y:S04]  /*1fda0*/  STL.64 [R1+0x750], R76 ;  /* 0x0007504c01007387 */ /* 0x000fe80000100a00 */
[----:B------:R1:W-:Y:S04]  /*1fdb0*/  STL.64 [R1+0x758], R78 ;  /* 0x0007584e01007387 */ /* 0x0003e80000100a00 */
[----:B------:R-:W2:Y:S04]  /*1fdc0*/  LDL.LU R244, [R1+0x510] ;  /* 0x0005100001f47983 */ /* 0x000ea80000300800 */
[----:B------:R-:W-:Y:S04]  /*1fdd0*/  STL.64 [R1+0x740], R72 ;  /* 0x0007404801007387 */ /* 0x000fe80000100a00 */
[----:B------:R1:W-:Y:S04]  /*1fde0*/  STL.64 [R1+0x748], R74 ;  /* 0x0007484a01007387 */ /* 0x0003e80000100a00 */
[----:B------:R-:W-:Y:S04]  /*1fdf0*/  STL.64 [R1+0x730], R68 ;  /* 0x0007304401007387 */ /* 0x000fe80000100a00 */
[----:B------:R1:W-:Y:S04]  /*1fe00*/  STL.64 [R1+0x738], R70 ;  /* 0x0007384601007387 */ /* 0x0003e80000100a00 */
[----:B------:R-:W2:Y:S04]  /*1fe10*/  LDL.LU R245, [R1+0x514] ;  /* 0x0005140001f57983 */ /* 0x000ea80000300800 */
[----:B------:R-:W2:Y:S04]  /*1fe20*/  LDL.LU R246, [R1+0x518] ;  /* 0x0005180001f67983 */ /* 0x000ea80000300800 */
[----:B------:R-:W2:Y:S01]  /*1fe30*/  LDL.LU R247, [R1+0x51c] ;  /* 0x00051c0001f77983 */ /* 0x000ea20000300800 */
[C---:B-1----:R-:W-:Y:S03]  /*1fe40*/  HMMA.1688.F32.TF32 R76, R96.reuse, R50, R148 ;  /* 0x00000032604c723c */ /* 0x042fe60000081094 */
[----:B------:R-:W-:Y:S04]  /*1fe50*/  LDS R148, [R65+0x51080] ;  /* 0x0510800041947984 */ /* 0x000fe80000000800 */
[----:B------:R-:W-:Y:S01]  /*1fe60*/  LDS R150, [R65+0x51880] ;  /* 0x0518800041967984 */ /* 0x000fe20000000800 */
[C---:B------:R-:W-:Y:S08]  /*1fe70*/  HMMA.1688.F32.TF32 R72, R96.reuse, R46, R192 ;  /* 0x0000002e6048723c */ /* 0x040ff000000810c0 */
[C---:B------:R-:W-:Y:S08]  /*1fe80*/  HMMA.1688.F32.TF32 R68, R96.reuse, R42, R196 ;  /* 0x0000002a6044723c */ /* 0x040ff000000810c4 */
[C---:B---3--:R-:W-:Y:S08]  /*1fe90*/  HMMA.1688.F32.TF32 R84, R96.reuse, R62, R236 ;  /* 0x0000003e6054723c */ /* 0x048ff000000810ec */
[C---:B----4-:R-:W-:Y:S08]  /*1fea0*/  HMMA.1688.F32.TF32 R152, R96.reuse, R66, R248 ;  /* 0x000000426098723c */ /* 0x050ff000000810f8 */
[C---:B------:R-:W-:Y:S08]  /*1feb0*/  HMMA.1688.F32.TF32 R88, R96.reuse, R58, R88 ;  /* 0x0000003a6058723c */ /* 0x040ff00000081058 */
[C---:B------:R-:W-:Y:S07]  /*1fec0*/  HMMA.1688.F32.TF32 R92, R96.reuse, R54, R92 ;  /* 0x00000036605c723c */ /* 0x040fee000008105c */
[----:B------:R-:W-:Y:S04]  /*1fed0*/  STL.64 [R1+0x1088], R154 ;  /* 0x0010889a01007387 */ /* 0x000fe80000100a00 */
        /* <DEDUP_REMOVED lines=11> */
[C---:B-1----:R-:W-:Y:S03]  /*1ff90*/  HMMA.1688.F32.TF32 R76, R96.reuse, R38, R200 ;  /* 0x00000026604c723c */ /* 0x042fe600000810c8 */
[----:B------:R-:W-:Y:S04]  /*1ffa0*/  STL.64 [R1+0x880], R68 ;  /* 0x0008804401007387 */ /* 0x000fe80000100a00 */
[----:B------:R1:W-:Y:S01]  /*1ffb0*/  STL.64 [R1+0x888], R70 ;  /* 0x0008884601007387 */ /* 0x0003e20000100a00 */
[C---:B---3--:R-:W-:Y:S03]  /*1ffc0*/  HMMA.1688.F32.TF32 R72, R96.reuse, R34, R204 ;  /* 0x000000226048723c */ /* 0x048fe600000810cc */
[----:B------:R-:W-:Y:S04]  /*1ffd0*/  LDS R141, [R252+0x51000] ;  /* 0x05100000fc8d7984 */ /* 0x000fe80000000800 */
[----:B------:R-:W2:Y:S01]  /*1ffe0*/  LDS R143, [R252+0x51800] ;  /* 0x05180000fc8f7984 */ /* 0x000ea20000000800 */
[C---:B-1----:R-:W-:Y:S03]  /*1fff0*/  HMMA.1688.F32.TF32 R68, R96.reuse, R30, R208 ;  /* 0x0000001e6044723c */ /* 0x042fe600000810d0 */
[----:B------:R-:W-:Y:S04]  /*20000*/  LDS R149, [R252+0x51080] ;  /* 0x05108000fc957984 */ /* 0x000fe80000000800 */
[----:B------:R-:W1:Y:S04]  /*20010*/  LDS R151, [R252+0x51880] ;  /* 0x05188000fc977984 */ /* 0x000e680000000800 */
[----:B------:R-:W-:Y:S04]  /*20020*/  STL.64 [R1+0x870], R76 ;  /* 0x0008704c01007387 */ /* 0x000fe80000100a00 */
[----:B------:R3:W-:Y:S04]  /*20030*/  STL.64 [R1+0x878], R78 ;  /* 0x0008784e01007387 */ /* 0x0007e80000100a00 */
[----:B------:R-:W-:Y:S04]  /*20040*/  STL.64 [R1+0x860], R72 ;  /* 0x0008604801007387 */ /* 0x000fe80000100a00 */
[----:B------:R4:W-:Y:S01]  /*20050*/  STL.64 [R1+0x868], R74 ;  /* 0x0008684a01007387 */ /* 0x0009e20000100a00 */
[C---:B---3--:R-:W-:Y:S03]  /*20060*/  HMMA.1688.F32.TF32 R76, R96.reuse, R26, R212 ;  /* 0x0000001a604c723c */ /* 0x048fe600000810d4 */
[----:B------:R-:W-:Y:S04]  /*20070*/  STL.64 [R1+0x850], R68 ;  /* 0x0008504401007387 */ /* 0x000fe80000100a00 */
[----:B------:R3:W-:Y:S01]  /*20080*/  STL.64 [R1+0x858], R70 ;  /* 0x0008584601007387 */ /* 0x0007e20000100a00 */
[C---:B----4-:R-:W-:Y:S03]  /*20090*/  HMMA.1688.F32.TF32 R72, R96.reuse, R22, R216 ;  /* 0x000000166048723c */ /* 0x050fe600000810d8 */
[----:B------:R-:W-:Y:S04]  /*200a0*/  LDS R157, [R252+0x51100] ;  /* 0x05110000fc9d7984 */ /* 0x000fe80000000800 */
[----:B------:R-:W4:Y:S01]  /*200b0*/  LDS R159, [R252+0x51900] ;  /* 0x05190000fc9f7984 */ /* 0x000f220000000800 */
[C---:B---3--:R-:W-:Y:S03]  /*200c0*/  HMMA.1688.F32.TF32 R68, R96.reuse, R18, R220 ;  /* 0x000000126044723c */ /* 0x048fe600000810dc */
[----:B------:R-:W-:Y:S04]  /*200d0*/  LDS R145, [R252+0x51180] ;  /* 0x05118000fc917984 */ /* 0x000fe80000000800 */
[----:B------:R-:W3:Y:S04]  /*200e0*/  LDS R147, [R252+0x51980] ;  /* 0x05198000fc937984 */ /* 0x000ee80000000800 */
[----:B------:R-:W-:Y:S04]  /*200f0*/  STL.64 [R1+0x840], R76 ;  /* 0x0008404c01007387 */ /* 0x000fe80000100a00 */
[----:B------:R1:W-:Y:S04]  /*20100*/  STL.64 [R1+0x848], R78 ;  /* 0x0008484e01007387 */ /* 0x0003e80000100a00 */
[----:B------:R-:W-:Y:S04]  /*20110*/  STL.64 [R1+0x830], R72 ;  /* 0x0008304801007387 */ /* 0x000fe80000100a00 */
[----:B------:R4:W-:Y:S01]  /*20120*/  STL.64 [R1+0x838], R74 ;  /* 0x0008384a01007387 */ /* 0x0009e20000100a00 */
[C---:B-1----:R-:W-:Y:S03]  /*20130*/  HMMA.1688.F32.TF32 R76, R96.reuse, R14, R224 ;  /* 0x0000000e604c723c */ /* 0x042fe600000810e0 */
[----:B------:R-:W-:Y:S04]  /*20140*/  STL.64 [R1+0x820], R68 ;  /* 0x0008204401007387 */ /* 0x000fe80000100a00 */
[----:B------:R1:W-:Y:S01]  /*20150*/  STL.64 [R1+0x828], R70 ;  /* 0x0008284601007387 */ /* 0x0003e20000100a00 */
[C---:B----4-:R-:W-:Y:S08]  /*20160*/  HMMA.1688.F32.TF32 R72, R96.reuse, R10, R228 ;  /* 0x0000000a6048723c */ /* 0x050ff000000810e4 */
[----:B-1----:R-:W-:Y:S07]  /*20170*/  HMMA.1688.F32.TF32 R68, R96, R6, R232 ;  /* 0x000000066044723c */ /* 0x002fee00000810e8 */
[----:B------:R1:W-:Y:S04]  /*20180*/  STL.64 [R1+0x810], R76 ;  /* 0x0008104c01007387 */ /* 0x0003e80000100a00 */
[----:B------:R4:W-:Y:S04]  /*20190*/  STL.64 [R1+0x818], R78 ;  /* 0x0008184e01007387 */ /* 0x0009e80000100a00 */
[----:B------:R-:W-:Y:S04]  /*201a0*/  STL.64 [R1+0x800], R72 ;  /* 0x0008004801007387 */ /* 0x000fe80000100a00 */
[----:B------:R-:W-:Y:S04]  /*201b0*/  STL.64 [R1+0x808], R74 ;  /* 0x0008084a01007387 */ /* 0x000fe80000100a00 */
[----:B------:R1:W-:Y:S04]  /*201c0*/  STL.64 [R1+0x7f0], R68 ;  /* 0x0007f04401007387 */ /* 0x0003e80000100a00 */
[----:B------:R1:W-:Y:S01]  /*201d0*/  STL.64 [R1+0x7f8], R70 ;  /* 0x0007f84601007387 */ /* 0x0003e20000100a00 */
[C---:B--2---:R-:W-:Y:S03]  /*201e0*/  HMMA.1688.F32.TF32 R164, R140.reuse, R66, R244 ;  /* 0x000000428ca4723c */ /* 0x044fe600000810f4 */
        /* <DEDUP_REMOVED lines=52> */
[----:B------:R-:W-:Y:S04]  /*20530*/  STL.64 [R1+0x10c8], R166 ;  /* 0x0010c8a601007387 */ /* 0x000fe80000100a00 */
[----:B------:R-:W-:Y:S01]  /*20540*/  STL.64 [R1+0x10c0], R164 ;  /* 0x0010c0a401007387 */ /* 0x000fe20000100a00 */
[C---:B--2---:R-:W-:Y:S08]  /*20550*/  HMMA.1688.F32.TF32 R204, R140.reuse, R62, R240 ;  /* 0x0000003e8ccc723c */ /* 0x044ff000000810f0 */
[C---:B------:R-:W-:Y:S11]  /*20560*/  HMMA.1688.F32.TF32 R208, R140.reuse, R58, R236 ;  /* 0x0000003a8cd0723c */ /* 0x040ff600000810ec */
[----:B------:R-:W-:Y:S04]  /*20570*/  @!UPT UIADD3 URZ, URZ, URZ, URZ ;  /* 0x0000003f3f3ff290 */ /* 0x000fe8000fffe03f */
[----:B------:R-:W-:Y:S04]  /*20580*/  STL.64 [R1+0x10d8], R206 ;  /* 0x0010d8ce01007387 */ /* 0x000fe80000100a00 */
[----:B------:R-:W-:Y:S04]  /*20590*/  STL.64 [R1+0x10d0], R204 ;  /* 0x0010d0cc01007387 */ /* 0x000fe80000100a00 */
[----:B------:R-:W2:Y:S04]  /*205a0*/  LDL.LU R236, [R1+0x130] ;  /* 0x0001300001ec7983 */ /* 0x000ea80000300800 */
[----:B------:R-:W2:Y:S04]  /*205b0*/  LDL.LU R237, [R1+0x134] ;  /* 0x0001340001ed7983 */ /* 0x000ea80000300800 */
[----:B------:R-:W2:Y:S04]  /*205c0*/  LDL.LU R238, [R1+0x138] ;  /* 0x0001380001ee7983 */ /* 0x000ea80000300800 */
[----:B------:R-:W2:Y:S01]  /*205d0*/  LDL.LU R239, [R1+0x13c] ;  /* 0x00013c0001ef7983 */ /* 0x000ea20000300800 */
[C---:B---3--:R-:W-:Y:S08]  /*205e0*/  HMMA.1688.F32.TF32 R212, R140.reuse, R54, R136 ;  /* 0x000000368cd4723c */ /* 0x048ff00000081088 */
[C---:B----4-:R-:W-:Y:S08]  /*205f0*/  HMMA.1688.F32.TF32 R96, R140.reuse, R50, R132 ;  /* 0x000000328c60723c */ /* 0x050ff00000081084 */
[C---:B------:R-:W-:Y:S08]  /*20600*/  HMMA.1688.F32.TF32 R104, R140.reuse, R42, R104 ;  /* 0x0000002a8c68723c */ /* 0x040ff00000081068 */
[C---:B------:R-:W-:Y:S08]  /*20610*/  HMMA.1688.F32.TF32 R100, R140.reuse, R46, R128 ;  /* 0x0000002e8c64723c */ /* 0x040ff00000081080 */
[C---:B------:R-:W-:Y:S01]  /*20620*/  HMMA.1688.F32.TF32 R108, R140.reuse, R38, R108 ;  /* 0x000000268c6c723c */ /* 0x040fe2000008106c */
[----:B------:R-:W-:Y:S04]  /*20630*/  STL.64 [R1+0x10e8], R210 ;  /* 0x0010e8d201007387 */ /* 0x000fe80000100a00 */
[----:B------:R-:W-:Y:S04]  /*20640*/  STL.64 [R1+0x10e0], R208 ;  /* 0x0010e0d001007387 */ /* 0x000fe80000100a00 */
[----:B------:R-:W-:Y:S04]  /*20650*/  STL.64 [R1+0x10f8], R214 ;  /* 0x0010f8d601007387 */ /* 0x000fe80000100a00 */
[----:B------:R-:W-:Y:S04]  /*20660*/  STL.64 [R1+0x10f0], R212 ;  /* 0x0010f0d401007387 */ /* 0x000fe80000100a00 */
        /* <DEDUP_REMOVED lines=9> */
[----:B------:R-:W3:Y:S04]  /*20700*/  LDL.LU R244, [R1+0x100] ;  /* 0x0001000001f47983 */ /* 0x000ee80000300800 */
[----:B------:R-:W3:Y:S04]  /*20710*/  LDL.LU R245, [R1+0x104] ;  /* 0x0001040001f57983 */ /* 0x000ee80000300800 */
[----:B------:R-:W3:Y:S04]  /*20720*/  LDL.LU R246, [R1+0x108] ;  /* 0x0001080001f67983 */ /* 0x000ee80000300800 */
[----:B------:R-:W3:Y:S04]  /*20730*/  LDL.LU R247, [R1+0x10c] ;  /* 0x00010c0001f77983 */ /* 0x000ee80000300800 */
[----:B------:R-:W-:Y:S04]  /*20740*/  STL [R1+0xfe0], R132 ;  /* 0x000fe08401007387 */ /* 0x000fe80000100800 */
[----:B------:R-:W-:Y:S04]  /*20750*/  STL [R1+0xfdc], R133 ;  /* 0x000fdc8501007387 */ /* 0x000fe80000100800 */
[----:B------:R-:W-:Y:S04]  /*20760*/  STL [R1+0xfd8], R134 ;  /* 0x000fd88601007387 */ /* 0x000fe80000100800 */
[----:B------:R-:W-:Y:S04]  /*20770*/  STL [R1+0xfd4], R135 ;  /* 0x000fd48701007387 */ /* 0x000fe80000100800 */
        /* <DEDUP_REMOVED lines=11> */
[----:B------:R-:W4:Y:S04]  /*20830*/  LDL.LU R79, [R1+0x57c] ;  /* 0x00057c00014f7983 */ /* 0x000f280000300800 */
[----:B------:R-:W4:Y:S04]  /*20840*/  LDL.LU R68, [R1+0x540] ;  /* 0x0005400001447983 */ /* 0x000f280000300800 */
[----:B------:R-:W4:Y:S04]  /*20850*/  LDL.LU R69, [R1+0x544] ;  /* 0x0005440001457983 */ /* 0x000f280000300800 */
[----:B------:R-:W4:Y:S04]  /*20860*/  LDL.LU R70, [R1+0x548] ;  /* 0x0005480001467983 */ /* 0x000f280000300800 */
[----:B------:R-:W4:Y:S01]  /*20870*/  LDL.LU R71, [R1+0x54c] ;  /* 0x00054c0001477983 */ /* 0x000f220000300800 */
[C---:B------:R-:W-:Y:S03]  /*20880*/  HMMA.1688.F32.TF32 R128, R140.reuse, R18, R248 ;  /* 0x000000128c80723c */ /* 0x040fe600000810f8 */
[----:B------:R-:W4:Y:S04]  /*20890*/  LDL.LU R72, [R1+0x550] ;  /* 0x0005500001487983 */ /* 0x000f280000300800 */
[----:B------:R-:W4:Y:S04]  /*208a0*/  LDL.LU R73, [R1+0x554] ;  /* 0x0005540001497983 */ /* 0x000f280000300800 */
[----:B------:R-:W4:Y:S04]  /*208b0*/  LDL.LU R74, [R1+0x558] ;  /* 0x00055800014a7983 */ /* 0x000f280000300800 */
[----:B------:R-:W4:Y:S04]  /*208c0*/  LDL.LU R75, [R1+0x55c] ;  /* 0x00055c00014b7983 */ /* 0x000f280000300800 */
[----:B------:R-:W4:Y:S04]  /*208d0*/  LDL.LU R248, [R1+0x310] ;  /* 0x0003100001f87983 */ /* 0x000f280000300800 */
[----:B------:R-:W4:Y:S04]  /*208e0*/  LDL.LU R249, [R1+0x314] ;  /* 0x0003140001f97983 */ /* 0x000f280000300800 */
[----:B------:R-:W4:Y:S04]  /*208f0*/  LDL.LU R250, [R1+0x318] ;  /* 0x0003180001fa7983 */ /* 0x000f280000300800 */
[----:B------:R-:W4:Y:S01]  /*20900*/  LDL.LU R251, [R1+0x31c] ;  /* 0x00031c0001fb7983 */ /* 0x000f220000300800 */
[C---:B------:R-:W-:Y:S08]  /*20910*/  HMMA.1688.F32.TF32 R112, R140.reuse, R34, R112 ;  /* 0x000000228c70723c */ /* 0x040ff00000081070 */
[C---:B------:R-:W-:Y:S08]  /*20920*/  HMMA.1688.F32.TF32 R116, R140.reuse, R30, R116 ;  /* 0x0000001e8c74723c */ /* 0x040ff00000081074 */
[C---:B------:R-:W-:Y:S08]  /*20930*/  HMMA.1688.F32.TF32 R120, R140.reuse, R26, R120 ;  /* 0x0000001a8c78723c */ /* 0x040ff00000081078 */
[C---:B------:R-:W-:Y:S08]  /*20940*/  HMMA.1688.F32.TF32 R124, R140.reuse, R22, R124 ;  /* 0x000000168c7c723c */ /* 0x040ff0000008107c */
[C---:B--2---:R-:W-:Y:S11]  /*20950*/  HMMA.1688.F32.TF32 R136, R140.reuse, R10, R236 ;  /* 0x0000000a8c88723c */ /* 0x044ff600000810ec */
[----:B------:R-:W-:Y:S11]  /*20960*/  @!UPT UIADD3 URZ, URZ, URZ, URZ ;  /* 0x0000003f3f3ff290 */ /* 0x000ff6000fffe03f */
[----:B------:R-:W-:Y:S01]  /*20970*/  @!UPT UIADD3 URZ, URZ, URZ, URZ ;  /* 0x0000003f3f3ff290 */ /* 0x000fe2000fffe03f */
[----:B------:R-:W-:Y:S04]  /*20980*/  STL [R1+0xff0], R136 ;  /* 0x000ff08801007387 */ /* 0x000fe80000100800 */
[----:B------:R1:W-:Y:S04]  /*20990*/  STL [R1+0xfec], R137 ;  /* 0x000fec8901007387 */ /* 0x0003e80000100800 */
[----:B------:R3:W-:Y:S04]  /*209a0*/  STL [R1+0xfe8], R138 ;  /* 0x000fe88a01007387 */ /* 0x0007e80000100800 */
[----:B------:R1:W-:Y:S04]  /*209b0*/  STL [R1+0xfe4], R139 ;  /* 0x000fe48b01007387 */ /* 0x0003e80000100800 */
[----:B------:R-:W2:Y:S04]  /*209c0*/  LDL.LU R236, [R1+0x320] ;  /* 0x0003200001ec7983 */ /* 0x000ea80000300800 */
[----:B------:R-:W2:Y:S04]  /*209d0*/  LDL.LU R237, [R1+0x324] ;  /* 0x0003240001ed7983 */ /* 0x000ea80000300800 */
[----:B------:R-:W2:Y:S04]  /*209e0*/  LDL.LU R238, [R1+0x328] ;  /* 0x0003280001ee7983 */ /* 0x000ea80000300800 */
[----:B------:R-:W2:Y:S01]  /*209f0*/  LDL.LU R239, [R1+0x32c] ;  /* 0x00032c0001ef7983 */ /* 0x000ea20000300800 */
[----:B---3--:R-:W-:Y:S03]  /*20a00*/  HMMA.1688.F32.TF32 R140, R140, R6, R244 ;  /* 0x000000068c8c723c */ /* 0x008fe600000810f4 */
[----:B------:R-:W3:Y:S04]  /*20a10*/  LDL.LU R244, [R1+0x3b0] ;  /* 0x0003b00001f47983 */ /* 0x000ee80000300800 */
[----:B------:R-:W3:Y:S04]  /*20a20*/  LDL.LU R245, [R1+0x3b4] ;  /* 0x0003b40001f57983 */ /* 0x000ee80000300800 */
[----:B------:R-:W3:Y:S04]  /*20a30*/  LDL.LU R246, [R1+0x3b8] ;  /* 0x0003b80001f67983 */ /* 0x000ee80000300800 */
[----:B------:R-:W3:Y:S08]  /*20a40*/  LDL.LU R247, [R1+0x3bc] ;  /* 0x0003bc0001f77983 */ /* 0x000ef00000300800 */
[----:B------:R-:W-:Y:S04]  /*20a50*/  STL [R1+0xffc], R140 ;  /* 0x000ffc8c01007387 */ /* 0x000fe80000100800 */
[----:B------:R-:W-:Y:S04]  /*20a60*/  STL [R1+0xff8], R141 ;  /* 0x000ff88d01007387 */ /* 0x000fe80000100800 */
[----:B------:R-:W-:Y:S04]  /*20a70*/  STL [R1+0xff4], R142 ;  /* 0x000ff48e01007387 */ /* 0x000fe80000100800 */
[----:B------:R1:W-:Y:S01]  /*20a80*/  STL [R1+0xfd0], R143 ;  /* 0x000fd08f01007387 */ /* 0x0003e20000100800 */
[C---:B----4-:R-:W-:Y:S08]  /*20a90*/  HMMA.1688.F32.TF32 R168, R148.reuse, R58, R68 ;  /* 0x0000003a94a8723c */ /* 0x050ff00000081044 */
[C---:B------:R-:W-:Y:S08]  /*20aa0*/  HMMA.1688.F32.TF32 R200, R148.reuse, R62, R72 ;  /* 0x0000003e94c8723c */ /* 0x040ff00000081048 */
[C---:B------:R-:W-:Y:S08]  /*20ab0*/  HMMA.1688.F32.TF32 R72, R148.reuse, R50, R240 ;  /* 0x000000329448723c */ /* 0x040ff000000810f0 */
[----:B------:R-:W-:Y:S11]  /*20ac0*/  HMMA.1688.F32.TF32 R68, R148, R46, R248 ;  /* 0x0000002e9444723c */ /* 0x000ff600000810f8 */
[----:B------:R-:W-:Y:S04]  /*20ad0*/  @!UPT UIADD3 URZ, URZ, URZ, URZ ;  /* 0x0000003f3f3ff290 */ /* 0x000fe8000fffe03f */
[----:B------:R4:W-:Y:S04]  /*20ae0*/  STL.64 [R1+0x170], R72 ;  /* 0x0001704801007387 */ /* 0x0009e80000100a00 */
[----:B------:R2:W-:Y:S05]  /*20af0*/  STL.64 [R1+0x178], R74 ;  /* 0x0001784a01007387 */ /* 0x0005ea0000100a00 */
[----:B-1----:R-:W-:Y:S02]  /*20b00*/  IMAD.MOV.U32 R137, RZ, RZ, R68 ;  /* 0x000000ffff897224 */ /* 0x002fe400078e0044 */
[----:B------:R-:W-:-:S02]  /*20b10*/  IMAD.MOV.U32 R138, RZ, RZ, R69 ;  /* 0x000000ffff8a7224 */ /* 0x000fc400078e0045 */
[----:B------:R-:W-:Y:S02]  /*20b20*/  IMAD.MOV.U32 R139, RZ, RZ, R70 ;  /* 0x000000ffff8b7224 */ /* 0x000fe400078e0046 */
[----:B------:R-:W-:-:S05]  /*20b30*/  IMAD.MOV.U32 R132, RZ, RZ, R71 ;  /* 0x000000ffff847224 */ /* 0x000fca00078e0047 */
[----:B------:R1:W-:Y:S04]  /*20b40*/  STL [R1+0x100c], R132 ;  /* 0x00100c8401007387 */ /* 0x0003e80000100800 */
[----:B------:R1:W-:Y:S04]  /*20b50*/  STL [R1+0x1008], R139 ;  /* 0x0010088b01007387 */ /* 0x0003e80000100800 */
[----:B------:R1:W-:Y:S04]  /*20b60*/  STL [R1+0x1004], R137 ;  /* 0x0010048901007387 */ /* 0x0003e80000100800 */
[----:B------:R1:W-:Y:S01]  /*20b70*/  STL [R1+0x1000], R138 ;  /* 0x0010008a01007387 */ /* 0x0003e20000100800 */
[C---:B------:R-:W-:Y:S08]  /*20b80*/  HMMA.1688.F32.TF32 R172, R148.reuse, R54, R80 ;  /* 0x0000003694ac723c */ /* 0x040ff00000081050 */
[C---:B--2---:R-:W-:Y:S11]  /*20b90*/  HMMA.1688.F32.TF32 R240, R148.reuse, R42, R236 ;  /* 0x0000002a94f0723c */ /* 0x044ff600000810ec */
[----:B------:R-:W-:Y:S11]  /*20ba0*/  @!UPT UIADD3 URZ, URZ, URZ, URZ ;  /* 0x0000003f3f3ff290 */ /* 0x000ff6000fffe03f */
[----:B------:R-:W-:Y:S01]  /*20bb0*/  @!UPT UIADD3 URZ, URZ, URZ, URZ ;  /* 0x0000003f3f3ff290 */ /* 0x000fe2000fffe03f */
[----:B------:R-:W-:Y:S04]  /*20bc0*/  STL [R1+0xfcc], R240 ;  /* 0x000fccf001007387 */ /* 0x000fe80000100800 */
[----:B------:R-:W-:Y:S04]  /*20bd0*/  STL [R1+0xfc8], R241 ;  /* 0x000fc8f101007387 */ /* 0x000fe80000100800 */
[----:B------:R-:W-:Y:S04]  /*20be0*/  STL [R1+0xfc4], R242 ;  /* 0x000fc4f201007387 */ /* 0x000fe80000100800 */
[----:B------:R-:W-:Y:S01]  /*20bf0*/  STL [R1+0xfc0], R243 ;  /* 0x000fc0f301007387 */ /* 0x000fe20000100800 */
[----:B---3--:R-:W-:Y:S03]  /*20c00*/  HMMA.1688.F32.TF32 R68, R148, R38, R244 ;  /* 0x000000269444723c */ /* 0x008fe600000810f4 */
[----:B------:R-:W2:Y:S04]  /*20c10*/  LDL.LU R244, [R1+0x560] ;  /* 0x0005600001f47983 */ /* 0x000ea80000300800 */
[----:B------:R-:W2:Y:S04]  /*20c20*/  LDL.LU R245, [R1+0x564] ;  /* 0x0005640001f57983 */ /* 0x000ea80000300800 */
[----:B------:R-:W2:Y:S04]  /*20c30*/  LDL.LU R246, [R1+0x568] ;  /* 0x0005680001f67983 */ /* 0x000ea80000300800 */
[----:B------:R-:W2:Y:S04]  /*20c40*/  LDL.LU R247, [R1+0x56c] ;  /* 0x00056c0001f77983 */ /* 0x000ea80000300800 */
[----:B------:R-:W3:Y:S04]  /*20c50*/  LDL.LU R248, [R1+0x590] ;  /* 0x0005900001f87983 */ /* 0x000ee80000300800 */
[----:B------:R-:W3:Y:S04]  /*20c60*/  LDL.LU R249, [R1+0x594] ;  /* 0x0005940001f97983 */ /* 0x000ee80000300800 */
[----:B------:R-:W3:Y:S04]  /*20c70*/  LDL.LU R250, [R1+0x598] ;  /* 0x0005980001fa7983 */ /* 0x000ee80000300800 */
[----:B------:R-:W3:Y:S01]  /*20c80*/  LDL.LU R251, [R1+0x59c] ;  /* 0x00059c0001fb7983 */ /* 0x000ee20000300800 */
[----:B------:R-:W-:-:S03]  /*20c90*/  IMAD.MOV.U32 R133, RZ, RZ, R68 ;  /* 0x000000ffff857224 */ /* 0x000fc600078e0044 */
[----:B------:R-:W2:Y:S01]  /*20ca0*/  LDL.LU R80, [R1+0x5b0] ;  /* 0x0005b00001507983 */ /* 0x000ea20000300800 */
[----:B------:R-:W-:-:S03]  /*20cb0*/  IMAD.MOV.U32 R134, RZ, RZ, R69 ;  /* 0x000000ffff867224 */ /* 0x000fc600078e0045 */
[----:B------:R-:W2:Y:S01]  /*20cc0*/  LDL.LU R81, [R1+0x5b4] ;  /* 0x0005b40001517983 */ /* 0x000ea20000300800 */
[----:B------:R-:W-:-:S03]  /*20cd0*/  IMAD.MOV.U32 R135, RZ, RZ, R70 ;  /* 0x000000ffff877224 */ /* 0x000fc600078e0046 */
[----:B------:R-:W2:Y:S01]  /*20ce0*/  LDL.LU R82, [R1+0x5b8] ;  /* 0x0005b80001527983 */ /* 0x000ea20000300800 */
[----:B------:R-:W-:-:S03]  /*20cf0*/  IMAD.MOV.U32 R143, RZ, RZ, R71 ;  /* 0x000000ffff8f7224 */ /* 0x000fc600078e0047 */
        /* <DEDUP_REMOVED lines=13> */
[C---:B------:R-:W-:Y:S03]  /*20dd0*/  HMMA.1688.F32.TF32 R216, R148.reuse, R66, R76 ;  /* 0x0000004294d8723c */ /* 0x040fe6000008104c */
        /* <DEDUP_REMOVED lines=16> */
[----:B----4-:R-:W4:Y:S04]  /*20ee0*/  LDL.LU R72, [R1+0xc0] ;  /* 0x0000c00001487983 */ /* 0x010f280000300800 */
[----:B------:R-:W4:Y:S04]  /*20ef0*/  LDL.LU R73, [R1+0xc4] ;  /* 0x0000c40001497983 */ /* 0x000f280000300800 */
[----:B------:R-:W4:Y:S04]  /*20f00*/  LDL.LU R74, [R1+0xc8] ;  /* 0x0000c800014a7983 */ /* 0x000f280000300800 */
[----:B------:R-:W4:Y:S04]  /*20f10*/  LDL.LU R75, [R1+0xcc] ;  /* 0x0000cc00014b7983 */ /* 0x000f280000300800 */
[----:B------:R-:W4:Y:S04]  /*20f20*/  LDL.LU R236, [R1+0x580] ;  /* 0x0005800001ec7983 */ /* 0x000f280000300800 */
[----:B------:R-:W4:Y:S04]  /*20f30*/  LDL.LU R237, [R1+0x584] ;  /* 0x0005840001ed7983 */ /* 0x000f280000300800 */
[----:B------:R-:W4:Y:S04]  /*20f40*/  LDL.LU R238, [R1+0x588] ;  /* 0x0005880001ee7983 */ /* 0x000f280000300800 */
[----:B------:R-:W4:Y:S04]  /*20f50*/  LDL.LU R239, [R1+0x58c] ;  /* 0x00058c0001ef7983 */ /* 0x000f280000300800 */
[----:B------:R1:W-:Y:S04]  /*20f60*/  STL [R1+0x101c], R143 ;  /* 0x00101c8f01007387 */ /* 0x0003e80000100800 */
[----:B------:R1:W-:Y:S04]  /*20f70*/  STL [R1+0x1018], R135 ;  /* 0x0010188701007387 */ /* 0x0003e80000100800 */
[----:B------:R1:W-:Y:S04]  /*20f80*/  STL [R1+0x1014], R134 ;  /* 0x0010148601007387 */ /* 0x0003e80000100800 */
[----:B------:R1:W-:Y:S01]  /*20f90*/  STL [R1+0x1010], R133 ;  /* 0x0010108501007387 */ /* 0x0003e20000100800 */
[C---:B--2---:R-:W-:Y:S11]  /*20fa0*/  HMMA.1688.F32.TF32 R84, R148.reuse, R34, R188 ;  /* 0x000000229454723c */ /* 0x044ff600000810bc */
[----:B------:R-:W-:Y:S11]  /*20fb0*/  @!UPT UIADD3 URZ, URZ, URZ, URZ ;  /* 0x0000003f3f3ff290 */ /* 0x000ff6000fffe03f */
[----:B------:R-:W-:Y:S02]  /*20fc0*/  @!UPT UIADD3 URZ, URZ, URZ, URZ ;  /* 0x0000003f3f3ff290 */ /* 0x000fe4000fffe03f */
[----:B------:R-:W-:Y:S02]  /*20fd0*/  IMAD.MOV.U32 R140, RZ, RZ, R84 ;  /* 0x000000ffff8c7224 */ /* 0x000fe400078e0054 */
[----:B------:R-:W-:Y:S02]  /*20fe0*/  IMAD.MOV.U32 R141, RZ, RZ, R85 ;  /* 0x000000ffff8d7224 */ /* 0x000fe400078e0055 */
[----:B------:R-:W-:Y:S02]  /*20ff0*/  IMAD.MOV.U32 R142, RZ, RZ, R86 ;  /* 0x000000ffff8e7224 */ /* 0x000fe400078e0056 */
[----:B------:R-:W-:Y:S02]  /*21000*/  IMAD.MOV.U32 R136, RZ, RZ, R87 ;  /* 0x000000ffff887224 */ /* 0x000fe400078e0057 */
[C---:B---3--:R-:W-:Y:S11]  /*21010*/  HMMA.1688.F32.TF32 R84, R148.reuse, R30, R184 ;  /* 0x0000001e9454723c */ /* 0x048ff600000810b8 */
[----:B------:R-:W-:Y:S11]  /*21020*/  @!UPT UIADD3 URZ, URZ, URZ, URZ ;  /* 0x0000003f3f3ff290 */ /* 0x000ff6000fffe03f */
[----:B------:R-:W-:Y:S02]  /*21030*/  @!UPT UIADD3 URZ, URZ, URZ, URZ ;  /* 0x0000003f3f3ff290 */ /* 0x000fe4000fffe03f */
[----:B-1----:R-:W-:Y:S02]  /*21040*/  IMAD.MOV.U32 R132, RZ, RZ, R84 ;  /* 0x000000ffff847224 */ /* 0x002fe400078e0054 */
[----:B------:R-:W-:Y:S02]  /*21050*/  IMAD.MOV.U32 R139, RZ, RZ, R85 ;  /* 0x000000ffff8b7224 */ /* 0x000fe400078e0055 */
[----:B------:R-:W-:Y:S02]  /*21060*/  IMAD.MOV.U32 R137, RZ, RZ, R86 ;  /* 0x000000ffff897224 */ /* 0x000fe400078e0056 */
[----:B------:R-:W-:Y:S02]  /*21070*/  IMAD.MOV.U32 R138, RZ, RZ, R87 ;  /* 0x000000ffff8a7224 */ /* 0x000fe400078e0057 */
[C---:B------:R-:W-:Y:S11]  /*21080*/  HMMA.1688.F32.TF32 R84, R148.reuse, R26, R180 ;  /* 0x0000001a9454723c */ /* 0x040ff600000810b4 */
[----:B------:R-:W-:Y:S11]  /*21090*/  @!UPT UIADD3 URZ, URZ, URZ, URZ ;  /* 0x0000003f3f3ff290 */ /* 0x000ff6000fffe03f */
[----:B------:R-:W-:Y:S02]  /*210a0*/  @!UPT UIADD3 URZ, URZ, URZ, URZ ;  /* 0x0000003f3f3ff290 */ /* 0x000fe4000fffe03f */
[----:B------:R-:W-:Y:S02]  /*210b0*/  IMAD.MOV.U32 R143, RZ, RZ, R84 ;  /* 0x000000ffff8f7224 */ /* 0x000fe400078e0054 */
[----:B------:R-:W-:Y:S02]  /*210c0*/  IMAD.MOV.U32 R135, RZ, RZ, R85 ;  /* 0x000000ffff877224 */ /* 0x000fe400078e0055 */
[----:B------:R-:W-:Y:S02]  /*210d0*/  IMAD.MOV.U32 R134, RZ, RZ, R86 ;  /* 0x000000ffff867224 */ /* 0x000fe400078e0056 */
[----:B------:R-:W-:Y:S02]  /*210e0*/  IMAD.MOV.U32 R133, RZ, RZ, R87 ;  /* 0x000000ffff857224 */ /* 0x000fe400078e0057 */
[C---:B------:R-:W-:Y:S08]  /*210f0*/  HMMA.1688.F32.TF32 R84, R148.reuse, R22, R176 ;  /* 0x000000169454723c */ /* 0x040ff000000810b0 */
[C---:B------:R-:W-:Y:S08]  /*21100*/  HMMA.1688.F32.TF32 R76, R148.reuse, R14, R76 ;  /* 0x0000000e944c723c */ /* 0x040ff0000008104c */
[----:B----4-:R-:W-:Y:S08]  /*21110*/  HMMA.1688.F32.TF32 R72, R148, R10, R72 ;  /* 0x0000000a9448723c */ /* 0x010ff00000081048 */
[----:B------:R-:W-:-:S02]  /*21120*/  IMAD.MOV.U32 R240, RZ, RZ, R84 ;  /* 0x000000fffff07224 */ /* 0x000fc400078e0054 */
[----:B------:R-:W-:Y:S02]  /*21130*/  IMAD.MOV.U32 R241, RZ, RZ, R85 ;  /* 0x000000fffff17224 */ /* 0x000fe400078e0055 */
[----:B------:R-:W-:Y:S02]  /*21140*/  IMAD.MOV.U32 R242, RZ, RZ, R86 ;  /* 0x000000fffff27224 */ /* 0x000fe400078e0056 */
[----:B------:R-:W-:Y:S02]  /*21150*/  IMAD.MOV.U32 R243, RZ, RZ, R87 ;  /* 0x000000fffff37224 */ /* 0x000fe400078e0057 */
[C---:B------:R-:W-:Y:S08]  /*21160*/  HMMA.1688.F32.TF32 R84, R148.reuse, R18, R160 ;  /* 0x000000129454723c */ /* 0x040ff000000810a0 */
[----:B------:R-:W-:Y:S08]  /*21170*/  HMMA.1688.F32.TF32 R68, R148, R6, R68 ;  /* 0x000000069444723c */ /* 0x000ff00000081044 */
[C---:B------:R-:W-:Y:S07]  /*21180*/  HMMA.1688.F32.TF32 R196, R156.reuse, R54, R244 ;  /* 0x000000369cc4723c */ /* 0x040fee00000810f4 */
[----:B------:R-:W-:Y:S04]  /*21190*/  STL.64 [R1+0x1e0], R84 ;  /* 0x0001e05401007387 */ /* 0x000fe80000100a00 */
[----:B------:R-:W-:Y:S04]  /*211a0*/  STL.64 [R1+0x1e8], R86 ;  /* 0x0001e85601007387 */ /* 0x000fe80000100a00 */
[----:B------:R-:W-:Y:S04]  /*211b0*/  STL.64 [R1+0x1f0], R76 ;  /* 0x0001f04c01007387 */ /* 0x000fe80000100a00 */
[----:B------:R-:W-:Y:S04]  /*211c0*/  STL.64 [R1+0x1f8], R78 ;  /* 0x0001f84e01007387 */ /* 0x000fe80000100a00 */
[----:B------:R-:W-:Y:S04]  /*211d0*/  STL.64 [R1+0x210], R72 ;  /* 0x0002104801007387 */ /* 0x000fe80000100a00 */
[----:B------:R-:W-:Y:S04]  /*211e0*/  STL.64 [R1+0x218], R74 ;  /* 0x0002184a01007387 */ /* 0x000fe80000100a00 */
[----:B------:R1:W-:Y:S04]  /*211f0*/  STL.64 [R1+0x200], R68 ;  /* 0x0002004401007387 */ /* 0x0003e80000100a00 */
[----:B------:R2:W-:Y:S01]  /*21200*/  STL.64 [R1+0x208], R70 ;  /* 0x0002084601007387 */ /* 0x0005e20000100a00 */
[C---:B------:R-:W-:Y:S03]  /*21210*/  HMMA.1688.F32.TF32 R176, R156.reuse, R66, R80 ;  /* 0x000000429cb0723c */ /* 0x040fe60000081050 */
        /* <DEDUP_REMOVED lines=8> */
[----:B------:R-:W3:Y:S04]  /*212a0*/  LDL.LU R188, [R1+0x80] ;  /* 0x0000800001bc7983 */ /* 0x000ee80000300800 */
[----:B------:R-:W3:Y:S04]  /*212b0*/  LDL.LU R189, [R1+0x84] ;  /* 0x0000840001bd7983 */ /* 0x000ee80000300800 */
[----:B------:R-:W3:Y:S04]  /*212c0*/  LDL.LU R190, [R1+0x88] ;  /* 0x0000880001be7983 */ /* 0x000ee80000300800 */
[----:B------:R-:W3:Y:S04]  /*212d0*/  LDL.LU R191, [R1+0x8c] ;  /* 0x00008c0001bf7983 */ /* 0x000ee80000300800 */
        /* <DEDUP_REMOVED lines=14> */
[----:B------:R-:W3:Y:S04]  /*213c0*/  LDL.LU R69, [R1+0x4f4] ;  /* 0x0004f40001457983 */ /* 0x000ee80000300800 */
[----:B--2---:R-:W3:Y:S04]  /*213d0*/  LDL.LU R70, [R1+0x4f8] ;  /* 0x0004f80001467983 */ /* 0x004ee80000300800 */
[----:B------:R-:W3:Y:S04]  /*213e0*/  LDL.LU R71, [R1+0x4fc] ;  /* 0x0004fc0001477983 */ /* 0x000ee80000300800 */
        /* <DEDUP_REMOVED lines=72> */
[----:B------:R-:W-:Y:S03]  /*21870*/  HMMA.1688.F32.TF32 R180, R156, R62, R248 ;  /* 0x0000003e9cb4723c */ /* 0x000fe600000810f8 */
[----:B------:R-:W4:Y:S04]  /*21880*/  LDL.LU R160, [R1+0x70] ;  /* 0x0000700001a07983 */ /* 0x000f280000300800 */
[----:B------:R-:W4:Y:S01]  /*21890*/  LDL.LU R161, [R1+0x74] ;  /* 0x0000740001a17983 */ /* 0x000f220000300800 */
[----:B------:R-:W-:-:S03]  /*218a0*/  IMAD.MOV.U32 R249, RZ, RZ, R0 ;  /* 0x000000fffff97224 */ /* 0x000fc600078e0000 */
[----:B------:R-:W4:Y:S01]  /*218b0*/  LDL.LU R162, [R1+0x78] ;  /* 0x0000780001a27983 */ /* 0x000f220000300800 */
[----:B------:R-:W-:-:S03]  /*218c0*/  IMAD.MOV.U32 R250, RZ, RZ, R2 ;  /* 0x000000fffffa7224 */ /* 0x000fc600078e0002 */
[----:B------:R-:W4:Y:S01]  /*218d0*/  LDL.LU R163, [R1+0x7c] ;  /* 0x00007c0001a37983 */ /* 0x000f220000300800 */
[----:B------:R-:W-:-:S03]  /*218e0*/  IMAD.MOV.U32 R251, RZ, RZ, R3 ;  /* 0x000000fffffb7224 */ /* 0x000fc600078e0003 */
[----:B------:R-:W4:Y:S04]  /*218f0*/  LDL.LU R248, [R1+0x50] ;  /* 0x0000500001f87983 */ /* 0x000f280000300800 */
[----:B------:R-:W4:Y:S04]  /*21900*/  LDL.LU R0, [R1+0x1144] ;  /* 0x0011440001007983 */ /* 0x000f280000300800 */
[----:B------:R-:W4:Y:S04]  /*21910*/  LDL.LU R2, [R1+0x1140] ;  /* 0x0011400001027983 */ /* 0x000f280000300800 */
[----:B------:R-:W4:Y:S01]  /*21920*/  LDL R3, [R1+0x900] ;  /* 0x0009000001037983 */ /* 0x000f220000100800 */
[C---:B--2---:R-:W-:Y:S08]  /*21930*/  HMMA.1688.F32.TF32 R84, R156.reuse, R10, R84 ;  /* 0x0000000a9c54723c */ /* 0x044ff00000081054 */
[C---:B---3--:R-:W-:Y:S08]  /*21940*/  HMMA.1688.F32.TF32 R92, R156.reuse, R18, R92 ;  /* 0x000000129c5c723c */ /* 0x048ff0000008105c */
[C---:B----4-:R-:W-:Y:S08]  /*21950*/  HMMA.1688.F32.TF32 R164, R156.reuse, R22, R164 ;  /* 0x000000169ca4723c */ /* 0x050ff000000810a4 */
[C---:B------:R-:W-:Y:S08]  /*21960*/  HMMA.1688.F32.TF32 R204, R156.reuse, R26, R204 ;  /* 0x0000001a9ccc723c */ /* 0x040ff000000810cc */
[C---:B------:R-:W-:Y:S08]  /*21970*/  HMMA.1688.F32.TF32 R212, R156.reuse, R34, R212 ;  /* 0x000000229cd4723c */ /* 0x040ff000000810d4 */
[C---:B------:R-:W-:Y:S08]  /*21980*/  HMMA.1688.F32.TF32 R96, R156.reuse, R38, R96 ;  /* 0x000000269c60723c */ /* 0x040ff00000081060 */
[C---:B------:R-:W-:Y:S08]  /*21990*/  HMMA.1688.F32.TF32 R100, R156.reuse, R42, R100 ;  /* 0x0000002a9c64723c */ /* 0x040ff00000081064 */
[C---:B------:R-:W-:Y:S08]  /*219a0*/  HMMA.1688.F32.TF32 R108, R156.reuse, R50, R108 ;  /* 0x000000329c6c723c */ /* 0x040ff0000008106c */
[C---:B------:R-:W-:Y:S11]  /*219b0*/  HMMA.1688.F32.TF32 R104, R156.reuse, R46, R104 ;  /* 0x0000002e9c68723c */ /* 0x040ff60000081068 */
[----:B------:R-:W-:Y:S04]  /*219c0*/  @!UPT UIADD3 URZ, URZ, URZ, URZ ;  /* 0x0000003f3f3ff290 */ /* 0x000fe8000fffe03f */
[----:B------:R-:W-:Y:S04]  /*219d0*/  STL.64 [R1+0x220], R108 ;  /* 0x0002206c01007387 */ /* 0x000fe80000100a00 */
[----:B------:R1:W-:Y:S01]  /*219e0*/  STL.64 [R1+0x228], R110 ;  /* 0x0002286e01007387 */ /* 0x0003e20000100a00 */
[C---:B------:R-:W-:Y:S03]  /*219f0*/  HMMA.1688.F32.TF32 R208, R156.reuse, R30, R208 ;  /* 0x0000001e9cd0723c */ /* 0x040fe600000810d0 */
[----:B-1----:R-:W2:Y:S04]  /*21a00*/  LDL.LU.64 R110, [R1+0x1138] ;  /* 0x00113800016e7983 */ /* 0x002ea80000300a00 */
[----:B------:R-:W2:Y:S04]  /*21a10*/  LDL.LU.64 R108, [R1+0x1130] ;  /* 0x00113000016c7983 */ /* 0x000ea80000300a00 */
[----:B------:R-:W-:Y:S04]  /*21a20*/  STL.64 [R1+0x230], R104 ;  /* 0x0002306801007387 */ /* 0x000fe80000100a00 */
[----:B------:R1:W-:Y:S01]  /*21a30*/  STL.64 [R1+0x238], R106 ;  /* 0x0002386a01007387 */ /* 0x0003e20000100a00 */
[C---:B------:R-:W-:Y:S03]  /*21a40*/  HMMA.1688.F32.TF32 R88, R156.reuse, R14, R88 ;  /* 0x0000000e9c58723c */ /* 0x040fe60000081058 */
[----:B-1----:R-:W3:Y:S04]  /*21a50*/  LDL.LU.64 R106, [R1+0x1128] ;  /* 0x00112800016a7983 */ /* 0x002ee80000300a00 */
[----:B------:R-:W3:Y:S04]  /*21a60*/  LDL.LU.64 R104, [R1+0x1120] ;  /* 0x0011200001687983 */ /* 0x000ee80000300a00 */
[----:B------:R-:W-:Y:S04]  /*21a70*/  STL.64 [R1+0x290], R100 ;  /* 0x0002906401007387 */ /* 0x000fe80000100a00 */
[----:B------:R1:W-:Y:S04]  /*21a80*/  STL.64 [R1+0x298], R102 ;  /* 0x0002986601007387 */ /* 0x0003e80000100a00 */
[----:B-1----:R-:W4:Y:S04]  /*21a90*/  LDL.LU.64 R102, [R1+0x1118] ;  /* 0x0011180001667983 */ /* 0x002f280000300a00 */
[----:B------:R-:W4:Y:S04]  /*21aa0*/  LDL.LU.64 R100, [R1+0x1110] ;  /* 0x0011100001647983 */ /* 0x000f280000300a00 */
[----:B------:R-:W-:Y:S04]  /*21ab0*/  STL.64 [R1+0x2a0], R96 ;  /* 0x0002a06001007387 */ /* 0x000fe80000100a00 */
[----:B------:R1:W-:Y:S01]  /*21ac0*/  STL.64 [R1+0x2a8], R98 ;  /* 0x0002a86201007387 */ /* 0x0003e20000100a00 */
[----:B------:R-:W-:Y:S03]  /*21ad0*/  HMMA.1688.F32.TF32 R156, R156, R6, R152 ;  /* 0x000000069c9c723c */ /* 0x000fe60000081098 */
[----:B-1----:R-:W2:Y:S04]  /*21ae0*/  LDL.LU.64 R98, [R1+0x1108] ;  /* 0x0011080001627983 */ /* 0x002ea80000300a00 */
[----:B------:R-:W2:Y:S04]  /*21af0*/  LDL.LU.64 R96, [R1+0x1100] ;  /* 0x0011000001607983 */ /* 0x000ea80000300a00 */
[----:B------:R-:W-:Y:S04]  /*21b00*/  STL.64 [R1+0x2b0], R212 ;  /* 0x0002b0d401007387 */ /* 0x000fe80000100a00 */
[----:B------:R1:W-:Y:S04]  /*21b10*/  STL.64 [R1+0x2b8], R214 ;  /* 0x0002b8d601007387 */ /* 0x0003e80000100a00 */
        /* <DEDUP_REMOVED lines=26> */
[----:B------:R-:W2:Y:S04]  /*21cc0*/  LDL.LU.64 R154, [R1+0x1088] ;  /* 0x00108800019a7983 */ /* 0x000ea80000300a00 */
[----:B------:R-:W2:Y:S04]  /*21cd0*/  LDL.LU.64 R152, [R1+0x1080] ;  /* 0x0010800001987983 */ /* 0x000ea80000300a00 */
[----:B------:R1:W-:Y:S04]  /*21ce0*/  STL.64 [R1+0x370], R156 ;  /* 0x0003709c01007387 */ /* 0x0003e80000100a00 */
[----:B------:R1:W-:Y:S04]  /*21cf0*/  STL.64 [R1+0x378], R158 ;  /* 0x0003789e01007387 */ /* 0x0003e80000100a00 */
[----:B-1----:R-:W2:Y:S04]  /*21d00*/  LDL.LU R156, [R1+0x270] ;  /* 0x00027000019c7983 */ /* 0x002ea80000300800 */
[----:B------:R-:W2:Y:S01]  /*21d10*/  LDL.LU R157, [R1+0x274] ;  /* 0x00027400019d7983 */ /* 0x000ea20000300800 */
[----:B------:R-:W-:Y:S01]  /*21d20*/  HMMA.1688.F32.TF32 R76, R144, R50, R76 ;  /* 0x00000032904c723c */ /* 0x000fe2000008104c */
[----:B------:R-:W-:-:S02]  /*21d30*/  IMAD.MOV.U32 R158, RZ, RZ, R2 ;  /* 0x000000ffff9e7224 */ /* 0x000fc400078e0002 */
[----:B------:R-:W-:-:S05]  /*21d40*/  IMAD.MOV.U32 R159, RZ, RZ, R0 ;  /* 0x000000ffff9f7224 */ /* 0x000fca00078e0000 */
[C---:B------:R-:W-:Y:S08]  /*21d50*/  HMMA.1688.F32.TF32 R72, R144.reuse, R46, R72 ;  /* 0x0000002e9048723c */ /* 0x040ff00000081048 */
[C---:B------:R-:W-:Y:S08]  /*21d60*/  HMMA.1688.F32.TF32 R68, R144.reuse, R42, R68 ;  /* 0x0000002a9044723c */ /* 0x040ff00000081044 */
[C---:B------:R-:W-:Y:S08]  /*21d70*/  HMMA.1688.F32.TF32 R236, R144.reuse, R38, R236 ;  /* 0x0000002690ec723c */ /* 0x040ff000000810ec */
[C---:B------:R-:W-:Y:S08]  /*21d80*/  HMMA.1688.F32.TF32 R148, R144.reuse, R30, R148 ;  /* 0x0000001e9094723c */ /* 0x040ff00000081094 */
[C---:B------:R-:W-:Y:S01]  /*21d90*/  HMMA.1688.F32.TF32 R220, R144.reuse, R66, R220 ;  /* 0x0000004290dc723c */ /* 0x040fe200000810dc */
[----:B------:R-:W3:Y:S04]  /*21da0*/  LDL R66, [R1+0xe40] ;  /* 0x000e400001427983 */ /* 0x000ee80000100800 */
[----:B------:R-:W-:Y:S04]  /*21db0*/  STL.64 [R1+0x4e0], R76 ;  /* 0x0004e04c01007387 */ /* 0x000fe80000100a00 */
[----:B------:R1:W-:Y:S04]  /*21dc0*/  STL.64 [R1+0x4e8], R78 ;  /* 0x0004e84e01007387 */ /* 0x0003e80000100a00 */
[----:B-1----:R-:W4:Y:S04]  /*21dd0*/  LDL.LU.64 R78, [R1+0x1078] ;  /* 0x00107800014e7983 */ /* 0x002f280000300a00 */
[----:B------:R-:W4:Y:S04]  /*21de0*/  LDL.LU.64 R76, [R1+0x1070] ;  /* 0x00107000014c7983 */ /* 0x000f280000300a00 */
        /* <DEDUP_REMOVED lines=11> */
[----:B------:R-:W4:Y:S01]  /*21ea0*/  LDL.LU.64 R236, [R1+0x1040] ;  /* 0x0010400001ec7983 */ /* 0x000f220000300a00 */
[C---:B------:R-:W-:Y:S08]  /*21eb0*/  HMMA.1688.F32.TF32 R160, R144.reuse, R18, R160 ;  /* 0x0000001290a0723c */ /* 0x040ff000000810a0 */
[C---:B--2---:R-:W-:Y:S11]  /*21ec0*/  HMMA.1688.F32.TF32 R156, R144.reuse, R34, R156 ;  /* 0x00000022909c723c */ /* 0x044ff6000008109c */
[----:B------:R-:W-:Y:S11]  /*21ed0*/  @!UPT UIADD3 URZ, URZ, URZ, URZ ;  /* 0x0000003f3f3ff290 */ /* 0x000ff6000fffe03f */
[----:B------:R-:W-:Y:S01]  /*21ee0*/  @!UPT UIADD3 URZ, URZ, URZ, URZ ;  /* 0x0000003f3f3ff290 */ /* 0x000fe2000fffe03f */
[----:B------:R-:W-:Y:S04]  /*21ef0*/  STL.64 [R1+0x490], R156 ;  /* 0x0004909c01007387 */ /* 0x000fe80000100a00 */
[----:B------:R1:W-:Y:S04]  /*21f00*/  STL.64 [R1+0x498], R158 ;  /* 0x0004989e01007387 */ /* 0x0003e80000100a00 */
[----:B------:R-:W-:Y:S04]  /*21f10*/  STL.64 [R1+0x3a0], R148 ;  /* 0x0003a09401007387 */ /* 0x000fe80000100a00 */
[----:B------:R2:W-:Y:S01]  /*21f20*/  STL.64 [R1+0x3a8], R150 ;  /* 0x0003a89601007387 */ /* 0x0005e20000100a00 */
[----:B-1----:R-:W-:Y:S03]  /*21f30*/  HMMA.1688.F32.TF32 R156, R144, R26, R192 ;  /* 0x0000001a909c723c */ /* 0x002fe600000810c0 */
[----:B------:R-:W-:Y:S01]  /*21f40*/  LDS R192, [R65+0x52100] ;  /* 0x0521000041c07984 */ /* 0x000fe20000000800 */
[----:B---3--:R-:W-:-:S03]  /*21f50*/  IMAD R3, R3, 0x10000, R66 ;  /* 0x0001000003037824 */ /* 0x008fc600078e0242 */
[----:B------:R-:W-:Y:S01]  /*21f60*/  LDS R194, [R65+0x52900] ;  /* 0x0529000041c27984 */ /* 0x000fe20000000800 */
[C---:B--2---:R-:W-:Y:S03]  /*21f70*/  HMMA.1688.F32.TF32 R148, R144.reuse, R22, R188 ;  /* 0x000000169094723c */ /* 0x044fe600000810bc */
[----:B------:R-:W-:Y:S04]  /*21f80*/  LDS R189, [R64+0x52100] ;  /* 0x0521000040bd7984 */ /* 0x000fe80000000800 */
[----:B------:R-:W-:Y:S01]  /*21f90*/  LDS R191, [R64+0x52900] ;  /* 0x0529000040bf7984 */ /* 0x000fe20000000800 */
[C---:B------:R-:W-:Y:S03]  /*21fa0*/  HMMA.1688.F32.TF32 R224, R144.reuse, R62, R224 ;  /* 0x0000003e90e0723c */ /* 0x040fe600000810e0 */
[----:B------:R-:W-:Y:S05]  /*21fb0*/  LDS R188, [R61+0x52100] ;  /* 0x052100003dbc7984 */ /* 0x000fea0000000800 */
[C---:B------:R-:W-:Y:S01]  /*21fc0*/  HMMA.1688.F32.TF32 R228, R144.reuse, R58, R228 ;  /* 0x0000003a90e4723c */ /* 0x040fe200000810e4 */
[----:B------:R-:W-:Y:S04]  /*21fd0*/  STL.64 [R1+0x470], R156 ;  /* 0x0004709c01007387 */ /* 0x000fe80000100a00 */
[----:B------:R1:W-:Y:S03]  /*21fe0*/  STL.64 [R1+0x478], R158 ;  /* 0x0004789e01007387 */ /* 0x0003e60000100a00 */
[----:B------:R-:W-:Y:S01]  /*21ff0*/  IMAD.MOV.U32 R2, RZ, RZ, R150 ;  /* 0x000000ffff027224 */ /* 0x000fe200078e0096 */
[----:B------:R2:W-:Y:S01]  /*22000*/  STL.64 [R1+0x3e0], R148 ;  /* 0x0003e09401007387 */ /* 0x0005e20000100a00 */
[----:B------:R-:W-:Y:S01]  /*22010*/  IMAD.MOV.U32 R0, RZ, RZ, R151 ;  /* 0x000000ffff007224 */ /* 0x000fe200078e0097 */
[----:B------:R-:W-:Y:S02]  /*22020*/  HMMA.1688.F32.TF32 R232, R144, R54, R232 ;  /* 0x0000003690e8723c */ /* 0x000fe400000810e8 */
[----:B------:R-:W-:Y:S01]  /*22030*/  LDS R190, [R61+0x52900] ;  /* 0x052900003dbe7984 */ /* 0x000fe20000000800 */
[----:B------:R-:W-:-:S02]  /*22040*/  IMAD.MOV.U32 R50, RZ, RZ, R57 ;  /* 0x000000ffff327224 */ /* 0x000fc400078e0039 */
[----:B------:R-:W-:Y:S01]  /*22050*/  IMAD.MOV.U32 R51, RZ, RZ, R56 ;  /* 0x000000ffff337224 */ /* 0x000fe200078e0038 */
[----:B------:R-:W-:Y:S02]  /*22060*/  LDS R193, [R252+0x52100] ;  /* 0x05210000fcc17984 */ /* 0x000fe40000000800 */
[C---:B-1----:R-:W-:Y:S02]  /*22070*/  HMMA.1688.F32.TF32 R156, R144.reuse, R14, R80 ;  /* 0x0000000e909c723c */ /* 0x042fe40000081050 */
[----:B------:R-:W-:Y:S01]  /*22080*/  STL.64 [R1+0x460], R160 ;  /* 0x000460a001007387 */ /* 0x000fe20000100a00 */
[----:B------:R-:W-:Y:S02]  /*22090*/  IMAD.MOV.U32 R46, RZ, RZ, R53 ;  /* 0x000000ffff2e7224 */ /* 0x000fe400078e0035 */
[----:B------:R-:W-:Y:S01]  /*220a0*/  IMAD.MOV.U32 R47, RZ, RZ, R52 ;  /* 0x000000ffff2f7224 */ /* 0x000fe200078e0034 */
[----:B------:R-:W-:Y:S02]  /*220b0*/  LDSM.16.M88.4 R56, [R3+0x2000] ;  /* 0x002000000338783b */ /* 0x000fe40000000200 */
[C---:B--2---:R-:W-:Y:S02]  /*220c0*/  HMMA.1688.F32.TF32 R148, R144.reuse, R10, R248 ;  /* 0x0000000a9094723c */ /* 0x044fe400000810f8 */
[----:B------:R-:W-:Y:S06]  /*220d0*/  LDS R195, [R252+0x52900] ;  /* 0x05290000fcc37984 */ /* 0x000fec0000000800 */
[----:B------:R-:W-:Y:S01]  /*220e0*/  HMMA.1688.F32.TF32 R80, R144, R6, R244 ;  /* 0x000000069050723c */ /* 0x000fe200000810f4 */
[----:B------:R-:W-:Y:S04]  /*220f0*/  STL.64 [R1+0x468], R162 ;  /* 0x000468a201007387 */ /* 0x000fe80000100a00 */
[----:B------:R-:W-:Y:S04]  /*22100*/  LDS R161, [R64+0x52000] ;  /* 0x0520000040a17984 */ /* 0x000fe80000000800 */
[----:B------:R-:W-:Y:S04]  /*22110*/  STL.64 [R1+0x440], R156 ;  /* 0x0004409c01007387 */ /* 0x000fe80000100a00 */
[----:B------:R-:W-:Y:S04]  /*22120*/  STL.64 [R1+0x448], R158 ;  /* 0x0004489e01007387 */ /* 0x000fe80000100a00 */
[----:B------:R-:W-:Y:S04]  /*22130*/  STL.64 [R1+0x420], R148 ;  /* 0x0004209401007387 */ /* 0x000fe80000100a00 */
[----:B------:R-:W-:Y:S04]  /*22140*/  STL.64 [R1+0x428], R150 ;  /* 0x0004289601007387 */ /* 0x000fe80000100a00 */
[----:B------:R1:W-:Y:S04]  /*22150*/  STL.64 [R1+0x3d0], R80 ;  /* 0x0003d05001007387 */ /* 0x0003e80000100a00 */
[----:B------:R2:W-:Y:S04]  /*22160*/  STL.64 [R1+0x3d8], R82 ;  /* 0x0003d85201007387 */ /* 0x0005e80000100a00 */
[----:B------:R-:W-:Y:S04]  /*22170*/  LDS R163, [R64+0x52800] ;  /* 0x0528000040a37984 */ /* 0x000fe80000000800 */
[----:B-1----:R-:W3:Y:S04]  /*22180*/  LDL.LU R80, [R1+0x110] ;  /* 0x0001100001507983 */ /* 0x002ee80000300800 */
[----:B------:R-:W3:Y:S04]  /*22190*/  LDL.LU R81, [R1+0x114] ;  /* 0x0001140001517983 */ /* 0x000ee80000300800 */
[----:B--2---:R-:W3:Y:S01]  /*221a0*/  LDL.LU R82, [R1+0x118] ;  /* 0x0001180001527983 */ /* 0x004ee20000300800 */
[----:B----4-:R-:W-:-:S02]  /*221b0*/  IMAD.MOV.U32 R248, RZ, RZ, R239 ;  /* 0x000000fffff87224 */ /* 0x010fc400078e00ef */
[----:B------:R-:W-:Y:S01]  /*221c0*/  IMAD.MOV.U32 R250, RZ, RZ, R237 ;  /* 0x000000fffffa7224 */ /* 0x000fe200078e00ed */
[----:B------:R-:W-:Y:S04]  /*221d0*/  LDS R156, [R65+0x52000] ;  /* 0x05200000419c7984 */ /* 0x000fe80000000800 */
        /* <DEDUP_REMOVED lines=11> */
[----:B------:R-:W1:Y:S01]  /*22290*/  LDSM.16.M88.4 R64, [R3] ;  /* 0x000000000340783b */ /* 0x000e620000000200 */
[----:B------:R-:W-:-:S02]  /*222a0*/  IMAD.MOV.U32 R249, RZ, RZ, R238 ;  /* 0x000000fffff97224 */ /* 0x000fc400078e00ee */
[----:B------:R-:W-:Y:S01]  /*222b0*/  IMAD.MOV.U32 R251, RZ, RZ, R236 ;  /* 0x000000fffffb7224 */ /* 0x000fe200078e00ec */
[----:B------:R-:W-:Y:S01]  /*222c0*/  LDS R148, [R61+0x52080] ;  /* 0x052080003d947984 */ /* 0x000fe20000000800 */
[----:B------:R-:W-:-:S03]  /*222d0*/  IMAD.MOV.U32 R83, RZ, RZ, R60 ;  /* 0x000000ffff537224 */ /* 0x000fc600078e003c */
[----:B------:R-:W-:Y:S04]  /*222e0*/  LDS R150, [R61+0x52880] ;  /* 0x052880003d967984 */ /* 0x000fe80000000800 */
[----:B------:R-:W-:Y:S04]  /*222f0*/  LDS R236, [R61+0x52180] ;  /* 0x052180003dec7984 */ /* 0x000fe80000000800 */
[----:B------:R-:W-:Y:S04]  /*22300*/  LDS R238, [R61+0x52980] ;  /* 0x052980003dee7984 */ /* 0x000fe80000000800 */
[----:B------:R-:W2:Y:S04]  /*22310*/  LDSM.16.M88.4 R60, [R3+0x1000] ;  /* 0x00100000033c783b */ /* 0x000ea80000000200 */
[----:B------:R-:W4:Y:S04]  /*22320*/  LDSM.16.M88.4 R52, [R3+0x3000] ;  /* 0x003000000334783b */ /* 0x000f280000000200 */
[----:B------:R-:W-:Y:S04]  /*22330*/  LDS R157, [R252+0x52000] ;  /* 0x05200000fc9d7984 */ /* 0x000fe80000000800 */
[----:B------:R-:W3:Y:S04]  /*22340*/  LDS R159, [R252+0x52800] ;  /* 0x05280000fc9f7984 */ /* 0x000ee80000000800 */
[----:B------:R-:W-:Y:S04]  /*22350*/  LDS R145, [R252+0x52080] ;  /* 0x05208000fc917984 */ /* 0x000fe80000000800 */
[----:B-1----:R-:W-:Y:S04]  /*22360*/  STL [R1+0xf64], R66 ;  /* 0x000f644201007387 */ /* 0x002fe80000100800 */
[----:B------:R-:W-:Y:S04]  /*22370*/  STL [R1+0xf60], R67 ;  /* 0x000f604301007387 */ /* 0x000fe80000100800 */
[----:B------:R-:W-:Y:S04]  /*22380*/  STL [R1+0xe90], R252 ;  /* 0x000e90fc01007387 */ /* 0x000fe80000100800 */
[----:B------:R-:W1:Y:S04]  /*22390*/  LDS R147, [R252+0x52880] ;  /* 0x05288000fc937984 */ /* 0x000e680000000800 */
[----:B------:R-:W-:Y:S04]  /*223a0*/  LDS R245, [R252+0x52180] ;  /* 0x05218000fcf57984 */ /* 0x000fe80000000800 */
[----:B--2---:R-:W-:Y:S04]  /*223b0*/  STL [R1+0xf6c], R62 ;  /* 0x000f6c3e01007387 */ /* 0x004fe80000100800 */
[----:B------:R-:W-:Y:S04]  /*223c0*/  STL [R1+0xf68], R63 ;  /* 0x000f683f01007387 */ /* 0x000fe80000100800 */
[----:B------:R-:W-:Y:S04]  /*223d0*/  STL [R1+0xf74], R58 ;  /* 0x000f743a01007387 */ /* 0x000fe80000100800 */
[----:B------:R-:W-:Y:S04]  /*223e0*/  STL [R1+0xf70], R59 ;  /* 0x000f703b01007387 */ /* 0x000fe80000100800 */
[----:B----4-:R-:W-:Y:S04]  /*223f0*/  STL [R1+0xf7c], R54 ;  /* 0x000f7c3601007387 */ /* 0x010fe80000100800 */
[----:B------:R-:W-:Y:S01]  /*22400*/  STL [R1+0xf78], R55 ;  /* 0x000f783701007387 */ /* 0x000fe20000100800 */
[-C--:B------:R-:W-:Y:S03]  /*22410*/  HMMA.1688.F32.TF32 R248, R148, R64.reuse, R248 ;  /* 0x0000004094f8723c */ /* 0x080fe600000810f8 */
[----:B------:R-:W2:Y:S05]  /*22420*/  LDS R247, [R252+0x52980] ;  /* 0x05298000fcf77984 */ /* 0x000eaa0000000800 */
[----:B---3--:R-:W-:Y:S11]  /*22430*/  HMMA.1688.F32.TF32 R80, R160, R64, R80 ;  /* 0x00000040a050723c */ /* 0x008ff60000081050 */
[----:B------:R-:W-:Y:S11]  /*22440*/  @!UPT UIADD3 URZ, URZ, URZ, URZ ;  /* 0x0000003f3f3ff290 */ /* 0x000ff6000fffe03f */
[----:B------:R-:W-:Y:S01]  /*22450*/  @!UPT UIADD3 URZ, URZ, URZ, URZ ;  /* 0x0000003f3f3ff290 */ /* 0x000fe2000fffe03f */
[----:B------:R-:W-:Y:S04]  /*22460*/  STL.64 [R1+0x400], R80 ;  /* 0x0004005001007387 */ /* 0x000fe80000100a00 */
[----:B------:R3:W-:Y:S04]  /*22470*/  STL.64 [R1+0x408], R82 ;  /* 0x0004085201007387 */ /* 0x0007e80000100a00 */
[----:B---3--:R-:W3:Y:S04]  /*22480*/  LDL.LU.64 R82, [R1+0x1038] ;  /* 0x0010380001527983 */ /* 0x008ee80000300a00 */
[----:B------:R-:W3:Y:S04]  /*22490*/  LDL.LU.64 R80, [R1+0x1030] ;  /* 0x0010300001507983 */ /* 0x000ee80000300a00 */
[----:B------:R-:W-:Y:S04]  /*224a0*/  STL.64 [R1+0x3f0], R248 ;  /* 0x0003f0f801007387 */ /* 0x000fe80000100a00 */
[----:B------:R4:W-:Y:S04]  /*224b0*/  STL.64 [R1+0x3f8], R250 ;  /* 0x0003f8fa01007387 */ /* 0x0009e80000100a00 */
[----:B----4-:R-:W4:Y:S04]  /*224c0*/  LDL.LU.64 R250, [R1+0x1028] ;  /* 0x0010280001fa7983 */ /* 0x010f280000300a00 */
[----:B------:R-:W4:Y:S01]  /*224d0*/  LDL.LU.64 R248, [R1+0x1020] ;  /* 0x0010200001f87983 */ /* 0x000f220000300a00 */
[----:B------:R-:W-:-:S02]  /*224e0*/  IMAD.MOV.U32 R42, RZ, RZ, R37 ;  /* 0x000000ffff2a7224 */ /* 0x000fc400078e0025 */
[----:B------:R-:W-:Y:S02]  /*224f0*/  IMAD.MOV.U32 R43, RZ, RZ, R36 ;  /* 0x000000ffff2b7224 */ /* 0x000fe400078e0024 */
[-C--:B------:R-:W-:Y:S11]  /*22500*/  HMMA.1688.F32.TF32 R36, R156, R64.reuse, R164 ;  /* 0x000000409c24723c */ /* 0x080ff600000810a4 */
[----:B------:R-:W-:Y:S11]  /*22510*/  @!UPT UIADD3 URZ, URZ, URZ, URZ ;  /* 0x0000003f3f3ff290 */ /* 0x000ff6000fffe03f */
[----:B------:R-:W-:Y:S02]  /*22520*/  @!UPT UIADD3 URZ, URZ, URZ, URZ ;  /* 0x0000003f3f3ff290 */ /* 0x000fe4000fffe03f */
[----:B------:R-:W-:Y:S01]  /*22530*/  IMAD.MOV.U32 R252, RZ, RZ, R39 ;  /* 0x000000fffffc7224 */ /* 0x000fe200078e0027 */
[-C--:B---3--:R-:W-:Y:S11]  /*22540*/  HMMA.1688.F32.TF32 R80, R188, R64.reuse, R80 ;  /* 0x00000040bc50723c */ /* 0x088ff60000081050 */
[----:B------:R-:W-:Y:S11]  /*22550*/  @!UPT UIADD3 URZ, URZ, URZ, URZ ;  /* 0x0000003f3f3ff290 */ /* 0x000ff6000fffe03f */
[----:B------:R-:W-:Y:S01]  /*22560*/  @!UPT UIADD3 URZ, URZ, URZ, URZ ;  /* 0x0000003f3f3ff290 */ /* 0x000fe2000fffe03f */
[----:B------:R-:W-:Y:S04]  /*22570*/  STL.64 [R1+0x410], R80 ;  /* 0x0004105001007387 */ /* 0x000fe80000100a00 */
[----:B------:R3:W-:Y:S02]  /*22580*/  STL.64 [R1+0x418], R82 ;  /* 0x0004185201007387 */ /* 0x0007e40000100a00 */
[-C--:B---3--:R-:W-:Y:S08]  /*22590*/  HMMA.1688.F32.TF32 R80, R236, R64.reuse, R152 ;  /* 0x00000040ec50723c */ /* 0x088ff00000081098 */
[-C--:B-1----:R-:W-:Y:S11]  /*225a0*/  HMMA.1688.F32.TF32 R152, R144, R64.reuse, R216 ;  /* 0x000000409098723c */ /* 0x082ff600000810d8 */
[----:B------:R-:W-:Y:S04]  /*225b0*/  @!UPT UIADD3 URZ, URZ, URZ, URZ ;  /* 0x0000003f3f3ff290 */ /* 0x000fe8000fffe03f */
[----:B------:R-:W-:Y:S04]  /*225c0*/  STL.64 [R1+0x450], R80 ;  /* 0x0004505001007387 */ /* 0x000fe80000100a00 */
[----:B------:R1:W-:Y:S04]  /*225d0*/  STL.64 [R1+0x458], R82 ;  /* 0x0004585201007387 */ /* 0x0003e80000100a00 */
[----:B------:R-:W-:Y:S04]  /*225e0*/  STL.64 [R1+0x4d0], R36 ;  /* 0x0004d02401007387 */ /* 0x000fe80000100a00 */
[----:B------:R2:W-:Y:S01]  /*225f0*/  STL [R1+0x4d8], R38 ;  /* 0x0004d82601007387 */ /* 0x0005e20000100800 */
[-C--:B-1----:R-:W-:Y:S08]  /*22600*/  HMMA.1688.F32.TF32 R80, R192, R64.reuse, R176 ;  /* 0x00000040c050723c */ /* 0x082ff000000810b0 */
[----:B--2---:R-:W-:Y:S01]  /*22610*/  HMMA.1688.F32.TF32 R36, R244, R64, R220 ;  /* 0x00000040f424723c */ /* 0x004fe200000810dc */
[----:B------:R-:W-:Y:S04]  /*22620*/  STL [R1+0xe94], R252 ;  /* 0x000e94fc01007387 */ /* 0x000fe80000100800 */
[----:B------:R-:W-:Y:S04]  /*22630*/  STL.64 [R1+0x540], R152 ;  /* 0x0005409801007387 */ /* 0x000fe80000100a00 */
[----:B------:R-:W-:Y:S11]  /*22640*/  STL.64 [R1+0x548], R154 ;  /* 0x0005489a01007387 */ /* 0x000ff60000100a00 */
[----:B------:R-:W-:Y:S03]  /*22650*/  @!UPT UIADD3 URZ, URZ, URZ, URZ ;  /* 0x0000003f3f3ff290 */ /* 0x000fe6000fffe03f */
[----:B------:R-:W-:Y:S01]  /*22660*/  STL.64 [R1+0x590], R36 ;  /* 0x0005902401007387 */ /* 0x000fe20000100a00 */
[----:B------:R-:W-:-:S03]  /*22670*/  IMAD.MOV.U32 R64, RZ, RZ, R39 ;  /* 0x000000ffff407224 */ /* 0x000fc600078e0027 */
[----:B------:R-:W-:Y:S04]  /*22680*/  STL.64 [R1+0x580], R80 ;  /* 0x0005805001007387 */ /* 0x000fe80000100a00 */
[----:B------:R-:W-:Y:S04]  /*22690*/  STL.64 [R1+0x588], R82 ;  /* 0x0005885201007387 */ /* 0x000fe80000100a00 */
[----:B------:R1:W-:Y:S02]  /*226a0*/  STL [R1+0x598], R38 ;  /* 0x0005982601007387 */ /* 0x0003e40000100800 */
[----:B-1----:R-:W-:Y:S07]  /*226b0*/  HMMA.1688.F32.TF32 R36, R160, R60, R44 ;  /* 0x0000003ca024723c */ /* 0x002fee000008102c */
[----:B------:R-:W-:-:S02]  /*226c0*/  IMAD.MOV.U32 R46, RZ, RZ, R29 ;  /* 0x000000ffff2e7224 */ /* 0x000fc400078e001d */
[----:B------:R-:W-:Y:S02]  /*226d0*/  IMAD.MOV.U32 R47, RZ, RZ, R28 ;  /* 0x000000ffff2f7224 */ /* 0x000fe400078e001c */
[----:B------:R-:W-:Y:S01]  /*226e0*/  HMMA.1688.F32.TF32 R28, R148, R60, R48 ;  /* 0x0000003c941c723c */ /* 0x000fe20000081030 */
[----:B------:R-:W-:Y:S01]  /*226f0*/  STL [R1+0xe60], R64 ;  /* 0x000e604001007387 */ /* 0x000fe20000100800 */
[----:B------:R-:W-:Y:S02]  /*22700*/  IMAD.MOV.U32 R44, RZ, RZ, R33 ;  /* 0x000000ffff2c7224 */ /* 0x000fe400078e0021 */
[----:B------:R-:W-:-:S09]  /*22710*/  IMAD.MOV.U32 R45, RZ, RZ, R32 ;  /* 0x000000ffff2d7224 */ /* 0x000fd200078e0020 */
[----:B------:R-:W-:Y:S02]  /*22720*/  IMAD.MOV.U32 R58, RZ, RZ, R39 ;  /* 0x000000ffff3a7224 */ /* 0x000fe400078e0027 */
[----:B------:R-:W-:Y:S02]  /*22730*/  IMAD.MOV.U32 R55, RZ, RZ, R38 ;  /* 0x000000ffff377224 */ /* 0x000fe400078e0026 */
[----:B------:R-:W-:Y:S01]  /*22740*/  IMAD.MOV.U32 R54, RZ, RZ, R37 ;  /* 0x000000ffff367224 */ /* 0x000fe200078e0025 */
[----:B------:R1:W-:Y:S01]  /*22750*/  STL [R1+0x340], R36 ;  /* 0x0003402401007387 */ /* 0x0003e20000100800 */
[-C--:B------:R-:W-:Y:S03]  /*22760*/  HMMA.1688.F32.TF32 R32, R236, R60.reuse, R84 ;  /* 0x0000003cec20723c */ /* 0x080fe60000081054 */
[----:B------:R-:W-:Y:S04]  /*22770*/  STL [R1+0xf88], R58 ;  /* 0x000f883a01007387 */ /* 0x000fe80000100800 */
[----:B------:R-:W-:Y:S01]  /*22780*/  STL [R1+0xf84], R55 ;  /* 0x000f843701007387 */ /* 0x000fe20000100800 */
[----:B-1----:R-:W-:Y:S03]  /*22790*/  HMMA.1688.F32.TF32 R36, R188, R60, R68 ;  /* 0x0000003cbc24723c */ /* 0x002fe60000081044 */
[----:B------:R-:W-:Y:S01]  /*227a0*/  STL [R1+0xf80], R54 ;  /* 0x000f803601007387 */ /* 0x000fe20000100800 */
[----:B------:R-:W-:-:S03]  /*227b0*/  IMAD.MOV.U32 R50, RZ, RZ, R21 ;  /* 0x000000ffff327224 */ /* 0x000fc600078e0015 */
[----:B------:R-:W-:Y:S01]  /*227c0*/  STL.64 [R1+0x360], R28 ;  /* 0x0003601c01007387 */ /* 0x000fe20000100a00 */
[----:B------:R-:W-:-:S03]  /*227d0*/  IMAD.MOV.U32 R51, RZ, RZ, R20 ;  /* 0x000000ffff337224 */ /* 0x000fc600078e0014 */
[----:B------:R1:W-:Y:S01]  /*227e0*/  STL.64 [R1+0x368], R30 ;  /* 0x0003681e01007387 */ /* 0x0003e20000100a00 */
[-C--:B------:R-:W-:Y:S08]  /*227f0*/  HMMA.1688.F32.TF32 R20, R144, R60.reuse, R200 ;  /* 0x0000003c9014723c */ /* 0x080ff000000810c8 */
[----:B-1----:R-:W-:Y:S03]  /*22800*/  HMMA.1688.F32.TF32 R28, R156, R60, R204 ;  /* 0x0000003c9c1c723c */ /* 0x002fe600000810cc */
[----:B------:R-:W-:Y:S04]  /*22810*/  STL.64 [R1+0x390], R36 ;  /* 0x0003902401007387 */ /* 0x000fe80000100a00 */
[----:B------:R-:W-:Y:S04]  /*22820*/  STL.64 [R1+0x398], R38 ;  /* 0x0003982601007387 */ /* 0x000fe80000100a00 */
[----:B------:R-:W-:Y:S04]  /*22830*/  STL.64 [R1+0x3c0], R32 ;  /* 0x0003c02001007387 */ /* 0x000fe80000100a00 */
[----:B------:R-:W-:Y:S01]  /*22840*/  STL.64 [R1+0x3c8], R34 ;  /* 0x0003c82201007387 */ /* 0x000fe20000100a00 */
[----:B------:R-:W-:-:S02]  /*22850*/  IMAD.MOV.U32 R48, RZ, RZ, R25 ;  /* 0x000000ffff307224 */ /* 0x000fc400078e0019 */
[----:B------:R-:W-:Y:S01]  /*22860*/  IMAD.MOV.U32 R49, RZ, RZ, R24 ;  /* 0x000000ffff317224 */ /* 0x000fe200078e0018 */
[----:B------:R-:W-:Y:S01]  /*22870*/  LDSM.16.M88.4 R36, [R3+0x8000] ;  /* 0x008000000324783b */ /* 0x000fe20000000200 */
[-C--:B------:R-:W-:Y:S01]  /*22880*/  HMMA.1688.F32.TF32 R24, R244, R60.reuse, R224 ;  /* 0x0000003cf418723c */ /* 0x080fe200000810e0 */
[----:B------:R-:W-:Y:S02]  /*22890*/  IMAD.MOV.U32 R154, RZ, RZ, R13 ;  /* 0x000000ffff9a7224 */ /* 0x000fe400078e000d */
[----:B------:R-:W-:Y:S01]  /*228a0*/  IMAD.MOV.U32 R155, RZ, RZ, R12 ;  /* 0x000000ffff9b7224 */ /* 0x000fe200078e000c */
[----:B------:R-:W-:Y:S04]  /*228b0*/  LDSM.16.M88.4 R32, [R3+0x9000] ;  /* 0x009000000320783b */ /* 0x000fe80000000200 */
[----:B------:R-:W-:Y:S04]  /*228c0*/  STL.64 [R1+0x430], R28 ;  /* 0x0004301c01007387 */ /* 0x000fe80000100a00 */
[----:B------:R1:W-:Y:S04]  /*228d0*/  STL.64 [R1+0x438], R30 ;  /* 0x0004381e01007387 */ /* 0x0003e80000100a00 */
[----:B------:R-:W-:Y:S04]  /*228e0*/  STL.64 [R1+0x510], R20 ;  /* 0x0005101401007387 */ /* 0x000fe80000100a00 */
[----:B------:R2:W-:Y:S01]  /*228f0*/  STL.64 [R1+0x518], R22 ;  /* 0x0005181601007387 */ /* 0x0005e20000100a00 */
[----:B-1----:R-:W-:Y:S08]  /*22900*/  HMMA.1688.F32.TF32 R28, R192, R60, R180 ;  /* 0x0000003cc01c723c */ /* 0x002ff000000810b4 */
[----:B--2---:R-:W-:Y:S01]  /*22910*/  HMMA.1688.F32.TF32 R20, R160, R56, R40 ;  /* 0x00000038a014723c */ /* 0x004fe20000081028 */
[----:B------:R-:W-:Y:S01]  /*22920*/  IMAD.MOV.U32 R82, RZ, RZ, R5 ;  /* 0x000000ffff527224 */ /* 0x000fe200078e0005 */
[----:B------:R-:W-:Y:S11]  /*22930*/  LDSM.16.M88.4 R40, [R3+0x7000] ;  /* 0x007000000328783b */ /* 0x000ff60000000200 */
[----:B------:R-:W-:Y:S02]  /*22940*/  @!UPT UIADD3 URZ, URZ, URZ, URZ ;  /* 0x0000003f3f3ff290 */ /* 0x000fe4000fffe03f */
[----:B------:R-:W-:Y:S04]  /*22950*/  STL.64 [R1+0x560], R28 ;  /* 0x0005601c01007387 */ /* 0x000fe80000100a00 */
[----:B------:R4:W-:Y:S04]  /*22960*/  STL.64 [R1+0x568], R30 ;  /* 0x0005681e01007387 */ /* 0x0009e80000100a00 */
[----:B------:R-:W-:Y:S01]  /*22970*/  STL.64 [R1+0x570], R24 ;  /* 0x0005701801007387 */ /* 0x000fe20000100a00 */
[----:B------:R-:W-:Y:S02]  /*22980*/  IMAD.MOV.U32 R59, RZ, RZ, R20 ;  /* 0x000000ffff3b7224 */ /* 0x000fe400078e0014 */
[----:B------:R-:W-:Y:S01]  /*22990*/  IMAD.MOV.U32 R62, RZ, RZ, R21 ;  /* 0x000000ffff3e7224 */ /* 0x000fe200078e0015 */
[----:B------:R1:W-:Y:S01]  /*229a0*/  STL.64 [R1+0x578], R26 ;  /* 0x0005781a01007387 */ /* 0x0003e20000100a00 */
[----:B------:R-:W-:-:S02]  /*229b0*/  IMAD.MOV.U32 R63, RZ, RZ, R22 ;  /* 0x000000ffff3f7224 */ /* 0x000fc400078e0016 */
[----:B------:R-:W-:Y:S01]  /*229c0*/  IMAD.MOV.U32 R66, RZ, RZ, R23 ;  /* 0x000000ffff427224 */ /* 0x000fe200078e0017 */
[-C--:B----4-:R-:W-:Y:S08]  /*229d0*/  HMMA.1688.F32.TF32 R28, R148, R56.reuse, R248 ;  /* 0x00000038941c723c */ /* 0x090ff000000810f8 */
[-C--:B------:R-:W-:Y:S08]  /*229e0*/  HMMA.1688.F32.TF32 R20, R236, R56.reuse, R88 ;  /* 0x00000038ec14723c */ /* 0x080ff00000081058 */
[----:B-1----:R-:W-:Y:S01]  /*229f0*/  HMMA.1688.F32.TF32 R24, R188, R56, R72 ;  /* 0x00000038bc18723c */ /* 0x002fe20000081048 */
[----:B------:R-:W-:Y:S04]  /*22a00*/  STL [R1+0xf98], R66 ;  /* 0x000f984201007387 */ /* 0x000fe80000100800 */
[----:B------:R-:W-:Y:S04]  /*22a10*/  STL [R1+0xf94], R63 ;  /* 0x000f943f01007387 */ /* 0x000fe80000100800 */
[----:B------:R-:W-:Y:S04]  /*22a20*/  STL [R1+0xf90], R62 ;  /* 0x000f903e01007387 */ /* 0x000fe80000100800 */
[----:B------:R-:W-:Y:S04]  /*22a30*/  STL [R1+0xf8c], R59 ;  /* 0x000f8c3b01007387 */ /* 0x000fe80000100800 */
[----:B------:R-:W-:Y:S04]  /*22a40*/  STL.64 [R1+0xe0], R28 ;  /* 0x0000e01c01007387 */ /* 0x000fe80000100a00 */
[----:B------:R-:W-:Y:S04]  /*22a50*/  STL.64 [R1+0xe8], R30 ;  /* 0x0000e81e01007387 */ /* 0x000fe80000100a00 */
[----:B------:R-:W-:Y:S01]  /*22a60*/  STL.64 [R1+0x320], R20 ;  /* 0x0003201401007387 */ /* 0x000fe20000100a00 */
[----:B------:R-:W-:-:S03]  /*22a70*/  IMAD.MOV.U32 R252, RZ, RZ, R23 ;  /* 0x000000fffffc7224 */ /* 0x000fc600078e0017 */
[----:B------:R-:W-:Y:S04]  /*22a80*/  STL.64 [R1+0x270], R24 ;  /* 0x0002701801007387 */ /* 0x000fe80000100a00 */
[----:B------:R1:W-:Y:S04]  /*22a90*/  STL.64 [R1+0x278], R26 ;  /* 0x0002781a01007387 */ /* 0x0003e80000100a00 */
[----:B------:R2:W-:Y:S01]  /*22aa0*/  STL [R1+0x328], R22 ;  /* 0x0003281601007387 */ /* 0x0005e20000100800 */
[-C--:B-1----:R-:W-:Y:S08]  /*22ab0*/  HMMA.1688.F32.TF32 R24, R156, R56.reuse, R208 ;  /* 0x000000389c18723c */ /* 0x082ff000000810d0 */
[----:B--2---:R-:W-:Y:S01]  /*22ac0*/  HMMA.1688.F32.TF32 R20, R144, R56, R168 ;  /* 0x000000389014723c */ /* 0x004fe200000810a8 */
[----:B------:R-:W-:Y:S11]  /*22ad0*/  STL [R1+0xe98], R252 ;  /* 0x000e98fc01007387 */ /* 0x000ff60000100800 */
[----:B------:R-:W-:Y:S03]  /*22ae0*/  @!UPT UIADD3 URZ, URZ, URZ, URZ ;  /* 0x0000003f3f3ff290 */ /* 0x000fe6000fffe03f */
[----:B------:R-:W-:Y:S04]  /*22af0*/  STL.64 [R1+0x3b0], R24 ;  /* 0x0003b01801007387 */ /* 0x000fe80000100a00 */
[----:B------:R-:W-:Y:S04]  /*22b00*/  STL.64 [R1+0x3b8], R26 ;  /* 0x0003b81a01007387 */ /* 0x000fe80000100a00 */
[----:B------:R-:W-:Y:S04]  /*22b10*/  STL.64 [R1+0x4f0], R20 ;  /* 0x0004f01401007387 */ /* 0x000fe80000100a00 */
[----:B------:R1:W-:Y:S02]  /*22b20*/  STL.64 [R1+0x4f8], R22 ;  /* 0x0004f81601007387 */ /* 0x0003e40000100a00 */
[----:B-1----:R-:W-:Y:S01]  /*22b30*/  HMMA.1688.F32.TF32 R20, R160, R52, R44 ;  /* 0x00000034a014723c */ /* 0x002fe2000008102c */
[----:B------:R-:W-:Y:S01]  /*22b40*/  IMAD.MOV.U32 R83, RZ, RZ, R4 ;  /* 0x000000ffff537224 */ /* 0x000fe200078e0004 */
[----:B------:R-:W-:Y:S06]  /*22b50*/  LDSM.16.M88.4 R44, [R3+0x6000] ;  /* 0x00600000032c783b */ /* 0x000fec0000000200 */
[-C--:B------:R-:W-:Y:S08]  /*22b60*/  HMMA.1688.F32.TF32 R28, R192, R56.reuse, R184 ;  /* 0x00000038c01c723c */ /* 0x080ff000000810b8 */
[----:B------:R-:W-:Y:S08]  /*22b70*/  HMMA.1688.F32.TF32 R24, R244, R56, R228 ;  /* 0x00000038f418723c */ /* 0x000ff000000810e4 */
[----:B------:R-:W-:-:S02]  /*22b80*/  IMAD.MOV.U32 R59, RZ, RZ, R20 ;  /* 0x000000ffff3b7224 */ /* 0x000fc400078e0014 */
[----:B------:R-:W-:Y:S02]  /*22b90*/  IMAD.MOV.U32 R58, RZ, RZ, R21 ;  /* 0x000000ffff3a7224 */ /* 0x000fe400078e0015 */
[----:B------:R-:W-:Y:S02]  /*22ba0*/  IMAD.MOV.U32 R55, RZ, RZ, R22 ;  /* 0x000000ffff377224 */ /* 0x000fe400078e0016 */
[----:B------:R-:W-:Y:S02]  /*22bb0*/  IMAD.MOV.U32 R54, RZ, RZ, R23 ;  /* 0x000000ffff367224 */ /* 0x000fe400078e0017 */
[-C--:B------:R-:W-:Y:S08]  /*22bc0*/  HMMA.1688.F32.TF32 R20, R148, R52.reuse, R48 ;  /* 0x000000349414723c */ /* 0x080ff00000081030 */
[-C--:B------:R-:W-:Y:S08]  /*22bd0*/  HMMA.1688.F32.TF32 R12, R188, R52.reuse, R76 ;  /* 0x00000034bc0c723c */ /* 0x080ff0000008104c */
[----:B------:R-:W-:Y:S01]  /*22be0*/  HMMA.1688.F32.TF32 R4, R236, R52, R92 ;  /* 0x00000034ec04723c */ /* 0x000fe2000008105c */
[----:B------:R-:W-:Y:S04]  /*22bf0*/  STL.64 [R1+0x530], R28 ;  /* 0x0005301c01007387 */ /* 0x000fe80000100a00 */
[----:B------:R-:W-:Y:S04]  /*22c00*/  STL.64 [R1+0x538], R30 ;  /* 0x0005381e01007387 */ /* 0x000fe80000100a00 */
[----:B------:R-:W-:Y:S04]  /*22c10*/  STL.64 [R1+0x550], R24 ;  /* 0x0005501801007387 */ /* 0x000fe80000100a00 */
[----:B------:R-:W-:Y:S04]  /*22c20*/  STL.64 [R1+0x558], R26 ;  /* 0x0005581a01007387 */ /* 0x000fe80000100a00 */
[----:B------:R-:W-:Y:S04]  /*22c30*/  STL [R1+0xfa8], R54 ;  /* 0x000fa83601007387 */ /* 0x000fe80000100800 */
[----:B------:R-:W-:Y:S04]  /*22c40*/  STL [R1+0xfa4], R55 ;  /* 0x000fa43701007387 */ /* 0x000fe80000100800 */
[----:B------:R-:W-:Y:S04]  /*22c50*/  STL [R1+0xfa0], R58 ;  /* 0x000fa03a01007387 */ /* 0x000fe80000100800 */
[----:B------:R-:W-:Y:S04]  /*22c60*/  STL [R1+0xf9c], R59 ;  /* 0x000f9c3b01007387 */ /* 0x000fe80000100800 */
[----:B------:R-:W-:Y:S04]  /*22c70*/  STL.64 [R1+0x40], R20 ;  /* 0x0000401401007387 */ /* 0x000fe80000100a00 */
[----:B------:R-:W-:Y:S01]  /*22c80*/  STL.64 [R1+0x48], R22 ;  /* 0x0000481601007387 */ /* 0x000fe20000100a00 */
[----:B------:R-:W-:-:S03]  /*22c90*/  IMAD.MOV.U32 R252, RZ, RZ, R7 ;  /* 0x000000fffffc7224 */ /* 0x000fc600078e0007 */
[----:B------:R-:W-:Y:S04]  /*22ca0*/  STL.64 [R1+0x60], R12 ;  /* 0x0000600c01007387 */ /* 0x000fe80000100a00 */
[----:B------:R-:W-:Y:S04]  /*22cb0*/  STL.64 [R1+0x68], R14 ;  /* 0x0000680e01007387 */ /* 0x000fe80000100a00 */
[----:B------:R-:W-:Y:S04]  /*22cc0*/  STL.64 [R1+0xd0], R4 ;  /* 0x0000d00401007387 */ /* 0x000fe80000100a00 */
[----:B------:R1:W-:Y:S01]  /*22cd0*/  STL [R1+0xd8], R6 ;  /* 0x0000d80601007387 */ /* 0x0003e20000100800 */
[----:B------:R-:W-:-:S02]  /*22ce0*/  IMAD.MOV.U32 R80, RZ, RZ, R9 ;  /* 0x000000ffff507224 */ /* 0x000fc400078e0009 */
[----:B------:R-:W-:Y:S01]  /*22cf0*/  IMAD.MOV.U32 R81, RZ, RZ, R8 ;  /* 0x000000ffff517224 */ /* 0x000fe200078e0008 */
[----:B------:R-:W2:Y:S01]  /*22d00*/  LDSM.16.M88.4 R48, [R3+0x5000] ;  /* 0x005000000330783b */ /* 0x000ea20000000200 */
[----:B------:R-:W-:Y:S02]  /*22d10*/  IMAD.MOV.U32 R152, RZ, RZ, R17 ;  /* 0x000000ffff987224 */ /* 0x000fe400078e0011 */
[----:B------:R-:W-:Y:S01]  /*22d20*/  IMAD.MOV.U32 R153, RZ, RZ, R16 ;  /* 0x000000ffff997224 */ /* 0x000fe200078e0010 */
[----:B------:R-:W-:Y:S01]  /*22d30*/  LDSM.16.M88.4 R28, [R3+0xa000] ;  /* 0x00a00000031c783b */ /* 0x000fe20000000200 */
[-C--:B-1----:R-:W-:Y:S03]  /*22d40*/  HMMA.1688.F32.TF32 R4, R156, R52.reuse, R212 ;  /* 0x000000349c04723c */ /* 0x082fe600000810d4 */
[----:B------:R-:W-:Y:S04]  /*22d50*/  STL [R1+0xfac], R252 ;  /* 0x000facfc01007387 */ /* 0x000fe80000100800 */
[----:B------:R-:W-:Y:S01]  /*22d60*/  LDSM.16.M88.4 R24, [R3+0xb000] ;  /* 0x00b000000318783b */ /* 0x000fe20000000200 */
[-C--:B------:R-:W-:Y:S03]  /*22d70*/  HMMA.1688.F32.TF32 R12, R144, R52.reuse, R172 ;  /* 0x00000034900c723c */ /* 0x080fe600000810ac */
[----:B------:R-:W-:Y:S04]  /*22d80*/  LDSM.16.M88.4 R20, [R3+0xc000] ;  /* 0x00c000000314783b */ /* 0x000fe80000000200 */
[----:B------:R-:W-:Y:S01]  /*22d90*/  LDSM.16.M88.4 R16, [R3+0xd000] ;  /* 0x00d000000310783b */ /* 0x000fe20000000200 */
[-C--:B------:R-:W-:Y:S07]  /*22da0*/  HMMA.1688.F32.TF32 R8, R192, R52.reuse, R196 ;  /* 0x00000034c008723c */ /* 0x080fee00000810c4 */
[----:B------:R-:W-:Y:S04]  /*22db0*/  STL.64 [R1+0x330], R4 ;  /* 0x0003300401007387 */ /* 0x000fe80000100a00 */
[----:B------:R1:W-:Y:S02]  /*22dc0*/  STL.64 [R1+0x338], R6 ;  /* 0x0003380601007387 */ /* 0x0003e40000100a00 */
[----:B-1----:R-:W-:Y:S02]  /*22dd0*/  HMMA.1688.F32.TF32 R4, R244, R52, R232 ;  /* 0x00000034f404723c */ /* 0x002fe400000810e8 */
[----:B------:R-:W-:Y:S04]  /*22de0*/  STL.64 [R1+0x480], R12 ;  /* 0x0004800c01007387 */ /* 0x000fe80000100a00 */
[----:B------:R-:W-:Y:S02]  /*22df0*/  STL.64 [R1+0x488], R14 ;  /* 0x0004880e01007387 */ /* 0x000fe40000100a00 */
[----:B--2---:R-:W-:Y:S02]  /*22e00*/  HMMA.1688.F32.TF32 R68, R160, R48, R80 ;  /* 0x00000030a044723c */ /* 0x004fe40000081050 */
[----:B------:R-:W-:Y:S11]  /*22e10*/  LDSM.16.M88.4 R12, [R3+0xe000] ;  /* 0x00e00000030c783b */ /* 0x000ff60000000200 */
[----:B------:R-:W-:Y:S02]  /*22e20*/  @!UPT UIADD3 URZ, URZ, URZ, URZ ;  /* 0x0000003f3f3ff290 */ /* 0x000fe4000fffe03f */
[----:B------:R-:W-:Y:S01]  /*22e30*/  STL.64 [R1+0x520], R4 ;  /* 0x0005200401007387 */ /* 0x000fe20000100a00 */
[----:B------:R-:W-:-:S03]  /*22e40*/  IMAD.MOV.U32 R65, RZ, RZ, R7 ;  /* 0x000000ffff417224 */ /* 0x000fc600078e0007 */
[----:B------:R-:W-:Y:S04]  /*22e50*/  STL.64 [R1+0x500], R8 ;  /* 0x0005000801007387 */ /* 0x000fe80000100a00 */
[----:B------:R-:W-:Y:S04]  /*22e60*/  STL.64 [R1+0x508], R10 ;  /* 0x0005080a01007387 */ /* 0x000fe80000100a00 */
[----:B------:R-:W-:Y:S04]  /*22e70*/  STL [R1+0x528], R6 ;  /* 0x0005280601007387 */ /* 0x000fe80000100800 */
[----:B------:R-:W1:Y:S04]  /*22e80*/  LDSM.16.M88.4 R4, [R3+0x4000] ;  /* 0x004000000304783b */ /* 0x000e680000000200 */
[----:B------:R-:W-:Y:S01]  /*22e90*/  STL [R1+0xe64], R65 ;  /* 0x000e644101007387 */ /* 0x000fe20000100800 */
[----:B------:R-:W-:-:S02]  /*22ea0*/  IMAD.MOV.U32 R252, RZ, RZ, R68 ;  /* 0x000000fffffc7224 */ /* 0x000fc400078e0044 */
[----:B------:R-:W-:Y:S01]  /*22eb0*/  IMAD.MOV.U32 R58, RZ, RZ, R71 ;  /* 0x000000ffff3a7224 */ /* 0x000fe200078e0047 */
[----:B------:R2:W3:Y:S04]  /*22ec0*/  LDSM.16.M88.4 R8, [R3+0xf000] ;  /* 0x00f000000308783b */ /* 0x0004e80000000200 */
[----:B-1----:R-:W-:Y:S04]  /*22ed0*/  STL [R1+0xfb4], R6 ;  /* 0x000fb40601007387 */ /* 0x002fe80000100800 */
[----:B------:R-:W-:Y:S04]  /*22ee0*/  STL [R1+0xfb0], R7 ;  /* 0x000fb00701007387 */ /* 0x000fe80000100800 */
[----:B------:R1:W-:Y:S04]  /*22ef0*/  STL [R1+0xfbc], R50 ;  /* 0x000fbc3201007387 */ /* 0x0003e80000100800 */
        /* <DEDUP_REMOVED lines=9> */
[----:B------:R-:W-:Y:S03]  /*22f90*/  HMMA.1688.F32.TF32 R52, R160, R4, R152 ;  /* 0x00000004a034723c */ /* 0x000fe60000081098 */
[----:B------:R-:W3:Y:S04]  /*22fa0*/  LDL.LU R204, [R1+0x650] ;  /* 0x0006500001cc7983 */ /* 0x000ee80000300800 */
[----:B------:R-:W3:Y:S04]  /*22fb0*/  LDL.LU R205, [R1+0x654] ;  /* 0x0006540001cd7983 */ /* 0x000ee80000300800 */
[----:B------:R-:W3:Y:S04]  /*22fc0*/  LDL.LU R206, [R1+0x658] ;  /* 0x0006580001ce7983 */ /* 0x000ee80000300800 */
[----:B------:R-:W3:Y:S04]  /*22fd0*/  LDL.LU R207, [R1+0x65c] ;  /* 0x00065c0001cf7983 */ /* 0x000ee80000300800 */
[----:B------:R-:W3:Y:S05]  /*22fe0*/  LDL.LU R68, [R1+0x630] ;  /* 0x0006300001447983 */ /* 0x000eea0000300800 */
[----:B------:R-:W-:-:S02]  /*22ff0*/  IMAD.MOV.U32 R63, RZ, RZ, R54 ;  /* 0x000000ffff3f7224 */ /* 0x000fc400078e0036 */
[----:B------:R-:W-:Y:S02]  /*23000*/  IMAD.MOV.U32 R62, RZ, RZ, R55 ;  /* 0x000000ffff3e7224 */ /* 0x000fe400078e0037 */
[----:B------:R-:W-:Y:S02]  /*23010*/  IMAD.MOV.U32 R54, RZ, RZ, R69 ;  /* 0x000000ffff367224 */ /* 0x000fe400078e0045 */
[----:B------:R-:W-:Y:S01]  /*23020*/  IMAD.MOV.U32 R55, RZ, RZ, R70 ;  /* 0x000000ffff377224 */ /* 0x000fe200078e0046 */
        /* <DEDUP_REMOVED lines=27> */
[----:B------:R-:W-:-:S02]  /*231e0*/  IMAD.MOV.U32 R59, RZ, RZ, R52 ;  /* 0x000000ffff3b7224 */ /* 0x000fc400078e0034 */
[----:B------:R-:W-:Y:S01]  /*231f0*/  IMAD.MOV.U32 R66, RZ, RZ, R53 ;  /* 0x000000ffff427224 */ /* 0x000fe200078e0035 */
[C---:B--2---:R-:W-:Y:S11]  /*23200*/  HMMA.1688.F32.TF32 R72, R160.reuse, R44, R200 ;  /* 0x0000002ca048723c */ /* 0x044ff600000810c8 */
[----:B------:R-:W-:Y:S11]  /*23210*/  @!UPT UIADD3 URZ, URZ, URZ, URZ ;  /* 0x0000003f3f3ff290 */ /* 0x000ff6000fffe03f */
[----:B------:R-:W-:Y:S02]  /*23220*/  @!UPT UIADD3 URZ, URZ, URZ, URZ ;  /* 0x0000003f3f3ff290 */ /* 0x000fe4000fffe03f */
[----:B------:R-:W-:Y:S02]  /*23230*/  IMAD.MOV.U32 R67, RZ, RZ, R72 ;  /* 0x000000ffff437224 */ /* 0x000fe400078e0048 */
[----:B------:R-:W-:Y:S02]  /*23240*/  IMAD.MOV.U32 R53, RZ, RZ, R73 ;  /* 0x000000ffff357224 */ /* 0x000fe400078e0049 */
[----:B------:R-:W-:Y:S02]  /*23250*/  IMAD.MOV.U32 R52, RZ, RZ, R74 ;  /* 0x000000ffff347224 */ /* 0x000fe400078e004a */
[----:B------:R-:W-:Y:S02]  /*23260*/  IMAD.MOV.U32 R3, RZ, RZ, R75 ;  /* 0x000000ffff037224 */ /* 0x000fe400078e004b */
[C---:B---3--:R-:W-:Y:S08]  /*23270*/  HMMA.1688.F32.TF32 R72, R160.reuse, R40, R204 ;  /* 0x00000028a048723c */ /* 0x048ff000000810cc */
[C---:B----4-:R-:W-:Y:S08]  /*23280*/  HMMA.1688.F32.TF32 R68, R160.reuse, R32, R68 ;  /* 0x00000020a044723c */ /* 0x050ff00000081044 */
[----:B------:R-:W-:Y:S08]  /*23290*/  HMMA.1688.F32.TF32 R248, R160, R36, R84 ;  /* 0x00000024a0f8723c */ /* 0x000ff00000081054 */
[----:B-1----:R-:W-:-:S02]  /*232a0*/  IMAD.MOV.U32 R50, RZ, RZ, R72 ;  /* 0x000000ffff327224 */ /* 0x002fc400078e0048 */
[----:B------:R-:W-:Y:S02]  /*232b0*/  IMAD.MOV.U32 R51, RZ, RZ, R73 ;  /* 0x000000ffff337224 */ /* 0x000fe400078e0049 */
[----:B------:R-:W-:Y:S02]  /*232c0*/  IMAD.MOV.U32 R6, RZ, RZ, R74 ;  /* 0x000000ffff067224 */ /* 0x000fe400078e004a */
[----:B------:R-:W-:Y:S02]  /*232d0*/  IMAD.MOV.U32 R7, RZ, RZ, R75 ;  /* 0x000000ffff077224 */ /* 0x000fe400078e004b */
[C---:B------:R-:W-:Y:S08]  /*232e0*/  HMMA.1688.F32.TF32 R72, R160.reuse, R28, R220 ;  /* 0x0000001ca048723c */ /* 0x040ff000000810dc */
[C---:B------:R-:W-:Y:S01]  /*232f0*/  HMMA.1688.F32.TF32 R76, R160.reuse, R24, R176 ;  /* 0x00000018a04c723c */ /* 0x040fe200000810b0 */
[----:B------:R-:W-:Y:S04]  /*23300*/  STL.64 [R1+0xea8], R250 ;  /* 0x000ea8fa01007387 */ /* 0x000fe80000100a00 */
[----:B------:R-:W-:Y:S03]  /*23310*/  STL.64 [R1+0xea0], R248 ;  /* 0x000ea0f801007387 */ /* 0x000fe60000100a00 */
[C---:B------:R-:W-:Y:S01]  /*23320*/  HMMA.1688.F32.TF32 R84, R160.reuse, R16, R216 ;  /* 0x00000010a054723c */ /* 0x040fe200000810d8 */
[----:B------:R-:W-:Y:S04]  /*23330*/  STL.64 [R1+0xeb8], R70 ;  /* 0x000eb84601007387 */ /* 0x000fe80000100a00 */
[----:B------:R-:W-:Y:S03]  /*23340*/  STL.64 [R1+0xeb0], R68 ;  /* 0x000eb04401007387 */ /* 0x000fe60000100a00 */
[C---:B------:R-:W-:Y:S01]  /*23350*/  HMMA.1688.F32.TF32 R80, R160.reuse, R20, R80 ;  /* 0x00000014a050723c */ /* 0x040fe20000081050 */
[----:B------:R-:W-:Y:S04]  /*23360*/  STL.64 [R1+0xec8], R74 ;  /* 0x000ec84a01007387 */ /* 0x000fe80000100a00 */
[----:B------:R-:W-:Y:S04]  /*23370*/  STL.64 [R1+0xec0], R72 ;  /* 0x000ec04801007387 */ /* 0x000fe80000100a00 */
[----:B------:R-:W-:Y:S04]  /*23380*/  STL.64 [R1+0xed8], R78 ;  /* 0x000ed84e01007387 */ /* 0x000fe80000100a00 */
[----:B------:R1:W-:Y:S01]  /*23390*/  STL.64 [R1+0xed0], R76 ;  /* 0x000ed04c01007387 */ /* 0x0003e20000100a00 */
[----:B------:R-:W-:Y:S08]  /*233a0*/  HMMA.1688.F32.TF32 R88, R160, R12, R164 ;  /* 0x0000000ca058723c */ /* 0x000ff000000810a4 */
[----:B-1----:R-:W-:Y:S08]  /*233b0*/  HMMA.1688.F32.TF32 R76, R156, R4, R96 ;  /* 0x000000049c4c723c */ /* 0x002ff00000081060 */
[----:B------:R-:W-:Y:S08]  /*233c0*/  HMMA.1688.F32.TF32 R92, R160, R8, R152 ;  /* 0x00000008a05c723c */ /* 0x000ff00000081098 */
        /* <DEDUP_REMOVED lines=27> */
[----:B-1----:R-:W-:Y:S01]  /*23580*/  HMMA.1688.F32.TF32 R68, R156, R20, R128 ;  /* 0x000000149c44723c */ /* 0x002fe20000081080 */
[----:B------:R-:W-:-:S06]  /*23590*/  IMAD.MOV.U32 R164, RZ, RZ, R143 ;  /* 0x000000ffffa47224 */ /* 0x000fcc00078e008f */
[----:B------:R-:W-:Y:S04]  /*235a0*/  STL.64 [R1+0xc0], R76 ;  /* 0x0000c04c01007387 */ /* 0x000fe80000100a00 */
[----:B------:R-:W-:Y:S04]  /*235b0*/  STL.64 [R1+0xc8], R78 ;  /* 0x0000c84e01007387 */ /* 0x000fe80000100a00 */
[----:B------:R-:W-:Y:S01]  /*235c0*/  STL.64 [R1+0xb0], R72 ;  /* 0x0000b04801007387 */ /* 0x000fe20000100a00 */
[----:B------:R-:W-:-:S03]  /*235d0*/  IMAD.MOV.U32 R165, RZ, RZ, R135 ;  /* 0x000000ffffa57224 */ /* 0x000fc600078e0087 */
[----:B------:R-:W-:Y:S01]  /*235e0*/  STL.64 [R1+0xb8], R74 ;  /* 0x0000b84a01007387 */ /* 0x000fe20000100a00 */
[----:B------:R-:W-:-:S03]  /*235f0*/  IMAD.MOV.U32 R166, RZ, RZ, R134 ;  /* 0x000000ffffa67224 */ /* 0x000fc600078e0086 */
[----:B------:R-:W2:Y:S01]  /*23600*/  LDL.LU R143, [R1+0x101c] ;  /* 0x00101c00018f7983 */ /* 0x000ea20000300800 */
[----:B------:R-:W-:-:S03]  /*23610*/  IMAD.MOV.U32 R167, RZ, RZ, R133 ;  /* 0x000000ffffa77224 */ /* 0x000fc600078e0085 */
[----:B------:R1:W-:Y:S01]  /*23620*/  STL.64 [R1+0xa0], R68 ;  /* 0x0000a04401007387 */ /* 0x0003e20000100a00 */
[----:B------:R-:W-:-:S03]  /*23630*/  IMAD.MOV.U32 R216, RZ, RZ, R132 ;  /* 0x000000ffffd87224 */ /* 0x000fc600078e0084 */
[----:B------:R3:W-:Y:S01]  /*23640*/  STL.64 [R1+0xa8], R70 ;  /* 0x0000a84601007387 */ /* 0x0007e20000100a00 */
[----:B------:R-:W-:-:S03]  /*23650*/  IMAD.MOV.U32 R217, RZ, RZ, R139 ;  /* 0x000000ffffd97224 */ /* 0x000fc600078e008b */
[----:B------:R-:W4:Y:S01]  /*23660*/  LDL.LU R135, [R1+0x1018] ;  /* 0x0010180001877983 */ /* 0x000f220000300800 */
[----:B------:R-:W-:-:S03]  /*23670*/  IMAD.MOV.U32 R218, RZ, RZ, R137 ;  /* 0x000000ffffda7224 */ /* 0x000fc600078e0089 */
[----:B------:R-:W2:Y:S01]  /*23680*/  LDL.LU R134, [R1+0x1014] ;  /* 0x0010140001867983 */ /* 0x000ea20000300800 */
[----:B------:R-:W-:-:S03]  /*23690*/  IMAD.MOV.U32 R219, RZ, RZ, R138 ;  /* 0x000000ffffdb7224 */ /* 0x000fc600078e008a */
[----:B------:R-:W2:Y:S04]  /*236a0*/  LDL.LU R133, [R1+0x1010] ;  /* 0x0010100001857983 */ /* 0x000ea80000300800 */
[----:B------:R-:W2:Y:S04]  /*236b0*/  LDL.LU R132, [R1+0x100c] ;  /* 0x00100c0001847983 */ /* 0x000ea80000300800 */
[----:B------:R-:W3:Y:S04]  /*236c0*/  LDL.LU R139, [R1+0x1008] ;  /* 0x00100800018b7983 */ /* 0x000ee80000300800 */
[----:B------:R-:W4:Y:S04]  /*236d0*/  LDL.LU R137, [R1+0x1004] ;  /* 0x0010040001897983 */ /* 0x000f280000300800 */
[----:B------:R-:W4:Y:S01]  /*236e0*/  LDL.LU R138, [R1+0x1000] ;  /* 0x00100000018a7983 */ /* 0x000f220000300800 */
[----:B------:R-:W-:-:S02]  /*236f0*/  IMAD.MOV.U32 R176, RZ, RZ, R140 ;  /* 0x000000ffffb07224 */ /* 0x000fc400078e008c */
[----:B------:R-:W-:Y:S01]  /*23700*/  IMAD.MOV.U32 R177, RZ, RZ, R141 ;  /* 0x000000ffffb17224 */ /* 0x000fe200078e008d */
[----:B------:R-:W4:Y:S01]  /*23710*/  LDL.LU R140, [R1+0xffc] ;  /* 0x000ffc00018c7983 */ /* 0x000f220000300800 */
[----:B------:R-:W-:Y:S02]  /*23720*/  IMAD.MOV.U32 R178, RZ, RZ, R142 ;  /* 0x000000ffffb27224 */ /* 0x000fe400078e008e */
[----:B------:R-:W-:Y:S01]  /*23730*/  IMAD.MOV.U32 R179, RZ, RZ, R136 ;  /* 0x000000ffffb37224 */ /* 0x000fe200078e0088 */
[----:B------:R-:W4:Y:S04]  /*23740*/  LDL.LU R141, [R1+0xff8] ;  /* 0x000ff800018d7983 */ /* 0x000f280000300800 */
[----:B------:R-:W4:Y:S04]  /*23750*/  LDL.LU R142, [R1+0xff4] ;  /* 0x000ff400018e7983 */ /* 0x000f280000300800 */
[----:B------:R-:W4:Y:S01]  /*23760*/  LDL.LU R136, [R1+0xff0] ;  /* 0x000ff00001887983 */ /* 0x000f220000300800 */
[----:B------:R-:W-:-:S02]  /*23770*/  IMAD.MOV.U32 R152, RZ, RZ, R240 ;  /* 0x000000ffff987224 */ /* 0x000fc400078e00f0 */
[----:B------:R-:W-:Y:S02]  /*23780*/  IMAD.MOV.U32 R153, RZ, RZ, R241 ;  /* 0x000000ffff997224 */ /* 0x000fe400078e00f1 */
[----:B------:R-:W-:Y:S02]  /*23790*/  IMAD.MOV.U32 R154, RZ, RZ, R242 ;  /* 0x000000ffff9a7224 */ /* 0x000fe400078e00f2 */
[----:B------:R-:W-:Y:S02]  /*237a0*/  IMAD.MOV.U32 R155, RZ, RZ, R243 ;  /* 0x000000ffff9b7224 */ /* 0x000fe400078e00f3 */
[----:B--2---:R-:W-:Y:S02]  /*237b0*/  IMAD.MOV.U32 R207, RZ, RZ, R132 ;  /* 0x000000ffffcf7224 */ /* 0x004fe400078e0084 */
[----:B---3--:R-:W-:Y:S02]  /*237c0*/  IMAD.MOV.U32 R206, RZ, RZ, R139 ;  /* 0x000000ffffce7224 */ /* 0x008fe400078e008b */
[----:B----4-:R-:W-:-:S02]  /*237d0*/  IMAD.MOV.U32 R204, RZ, RZ, R137 ;  /* 0x000000ffffcc7224 */ /* 0x010fc400078e0089 */
[----:B------:R-:W2:Y:S01]  /*237e0*/  LDL.LU R137, [R1+0xfec] ;  /* 0x000fec0001897983 */ /* 0x000ea20000300800 */
[----:B------:R-:W-:-:S03]  /*237f0*/  IMAD.MOV.U32 R205, RZ, RZ, R138 ;  /* 0x000000ffffcd7224 */ /* 0x000fc600078e008a */
[----:B------:R-:W2:Y:S04]  /*23800*/  LDL.LU R138, [R1+0xfe8] ;  /* 0x000fe800018a7983 */ /* 0x000ea80000300800 */
[----:B------:R-:W2:Y:S04]  /*23810*/  LDL.LU R139, [R1+0xfe4] ;  /* 0x000fe400018b7983 */ /* 0x000ea80000300800 */
        /* <DEDUP_REMOVED lines=64> */
[----:B------:R-:W4:Y:S01]  /*23c20*/  LDL.LU R243, [R1+0xfc0] ;  /* 0x000fc00001f37983 */ /* 0x000f220000300800 */
[----:B--2---:R-:W-:Y:S08]  /*23c30*/  HMMA.1688.F32.TF32 R76, R156, R12, R136 ;  /* 0x0000000c9c4c723c */ /* 0x004ff00000081088 */
[C---:B---3--:R-:W-:Y:S08]  /*23c40*/  HMMA.1688.F32.TF32 R96, R148.reuse, R4, R68 ;  /* 0x000000049460723c */ /* 0x048ff00000081044 */
[C---:B------:R-:W-:Y:S08]  /*23c50*/  HMMA.1688.F32.TF32 R104, R148.reuse, R44, R232 ;  /* 0x0000002c9468723c */ /* 0x040ff000000810e8 */
[-C--:B----4-:R-:W-:Y:S08]  /*23c60*/  HMMA.1688.F32.TF32 R100, R148, R48.reuse, R248 ;  /* 0x000000309464723c */ /* 0x090ff000000810f8 */
[----:B------:R-:W-:Y:S08]  /*23c70*/  HMMA.1688.F32.TF32 R68, R144, R48, R204 ;  /* 0x000000309044723c */ /* 0x000ff000000810cc */
[----:B------:R-:W-:Y:S08]  /*23c80*/  HMMA.1688.F32.TF32 R108, R148, R40, R196 ;  /* 0x00000028946c723c */ /* 0x000ff000000810c4 */
[C---:B------:R-:W-:Y:S08]  /*23c90*/  HMMA.1688.F32.TF32 R80, R156.reuse, R16, R132 ;  /* 0x000000109c50723c */ /* 0x040ff00000081084 */
[----:B------:R-:W-:Y:S11]  /*23ca0*/  HMMA.1688.F32.TF32 R72, R156, R8, R140 ;  /* 0x000000089c48723c */ /* 0x000ff6000008108c */
[----:B------:R-:W-:Y:S04]  /*23cb0*/  @!UPT UIADD3 URZ, URZ, URZ, URZ ;  /* 0x0000003f3f3ff290 */ /* 0x000fe8000fffe03f */
[----:B------:R-:W-:Y:S04]  /*23cc0*/  STL.64 [R1+0x90], R80 ;  /* 0x0000905001007387 */ /* 0x000fe80000100a00 */
[----:B------:R-:W-:Y:S04]  /*23cd0*/  STL.64 [R1+0x98], R82 ;  /* 0x0000985201007387 */ /* 0x000fe80000100a00 */
[----:B------:R-:W-:Y:S04]  /*23ce0*/  STL.64 [R1+0x80], R76 ;  /* 0x0000804c01007387 */ /* 0x000fe80000100a00 */
[----:B------:R-:W-:Y:S04]  /*23cf0*/  STL.64 [R1+0x88], R78 ;  /* 0x0000884e01007387 */ /* 0x000fe80000100a00 */
[----:B------:R-:W-:Y:S04]  /*23d00*/  STL.64 [R1+0xf28], R98 ;  /* 0x000f286201007387 */ /* 0x000fe80000100a00 */
[----:B------:R-:W-:Y:S04]  /*23d10*/  STL.64 [R1+0x70], R72 ;  /* 0x0000704801007387 */ /* 0x000fe80000100a00 */
[----:B------:R1:W-:Y:S02]  /*23d20*/  STL.64 [R1+0x78], R74 ;  /* 0x0000784a01007387 */ /* 0x0003e40000100a00 */
[C---:B-1----:R-:W-:Y:S02]  /*23d30*/  HMMA.1688.F32.TF32 R72, R144.reuse, R4, R200 ;  /* 0x000000049048723c */ /* 0x042fe400000810c8 */
        /* <DEDUP_REMOVED lines=22> */
[----:B--2---:R-:W-:Y:S03]  /*23ea0*/  HMMA.1688.F32.TF32 R68, R144, R24, R152 ;  /* 0x000000189044723c */ /* 0x004fe60000081098 */
[----:B------:R-:W-:Y:S04]  /*23eb0*/  STL.64 [R1+0x190], R76 ;  /* 0x0001904c01007387 */ /* 0x000fe80000100a00 */
[----:B------:R-:W-:Y:S04]  /*23ec0*/  STL.64 [R1+0x198], R78 ;  /* 0x0001984e01007387 */ /* 0x000fe80000100a00 */
[----:B------:R-:W2:Y:S04]  /*23ed0*/  LDL.LU R220, [R1+0x350] ;  /* 0x0003500001dc7983 */ /* 0x000ea80000300800 */
[----:B------:R-:W-:Y:S04]  /*23ee0*/  STL.64 [R1+0x1a0], R72 ;  /* 0x0001a04801007387 */ /* 0x000fe80000100a00 */
[----:B------:R-:W-:Y:S04]  /*23ef0*/  STL.64 [R1+0x1a8], R74 ;  /* 0x0001a84a01007387 */ /* 0x000fe80000100a00 */
[----:B------:R1:W-:Y:S04]  /*23f00*/  STL.64 [R1+0x1b0], R68 ;  /* 0x0001b04401007387 */ /* 0x0003e80000100a00 */
[----:B------:R3:W-:Y:S04]  /*23f10*/  STL.64 [R1+0x1b8], R70 ;  /* 0x0001b84601007387 */ /* 0x0007e80000100a00 */
[----:B------:R-:W2:Y:S04]  /*23f20*/  LDL.LU R221, [R1+0x354] ;  /* 0x0003540001dd7983 */ /* 0x000ea80000300800 */
[----:B------:R-:W2:Y:S04]  /*23f30*/  LDL.LU R222, [R1+0x358] ;  /* 0x0003580001de7983 */ /* 0x000ea80000300800 */
[----:B------:R-:W2:Y:S04]  /*23f40*/  LDL.LU R223, [R1+0x35c] ;  /* 0x00035c0001df7983 */ /* 0x000ea80000300800 */
[----:B------:R-:W4:Y:S04]  /*23f50*/  LDL.LU R204, [R1+0x310] ;  /* 0x0003100001cc7983 */ /* 0x000f280000300800 */
[----:B------:R-:W4:Y:S04]  /*23f60*/  LDL.LU R205, [R1+0x314] ;  /* 0x0003140001cd7983 */ /* 0x000f280000300800 */
[----:B------:R-:W4:Y:S04]  /*23f70*/  LDL.LU R206, [R1+0x318] ;  /* 0x0003180001ce7983 */ /* 0x000f280000300800 */
[----:B------:R-:W4:Y:S01]  /*23f80*/  LDL.LU R207, [R1+0x31c] ;  /* 0x00031c0001cf7983 */ /* 0x000f220000300800 */
[C---:B------:R-:W-:Y:S03]  /*23f90*/  HMMA.1688.F32.TF32 R132, R148.reuse, R16, R208 ;  /* 0x000000109484723c */ /* 0x040fe600000810d0 */
[----:B------:R-:W2:Y:S04]  /*23fa0*/  LDL.LU R200, [R1+0x300] ;  /* 0x0003000001c87983 */ /* 0x000ea80000300800 */
[----:B------:R-:W2:Y:S04]  /*23fb0*/  LDL.LU R201, [R1+0x304] ;  /* 0x0003040001c97983 */ /* 0x000ea80000300800 */
[----:B------:R-:W2:Y:S04]  /*23fc0*/  LDL.LU R202, [R1+0x308] ;  /* 0x0003080001ca7983 */ /* 0x000ea80000300800 */
[----:B------:R-:W2:Y:S01]  /*23fd0*/  LDL.LU R203, [R1+0x30c] ;  /* 0x00030c0001cb7983 */ /* 0x000ea20000300800 */
        /* <DEDUP_REMOVED lines=18> */
[C---:B------:R-:W-:Y:S03]  /*24100*/  HMMA.1688.F32.TF32 R140, R148.reuse, R8, R180 ;  /* 0x00000008948c723c */ /* 0x040fe600000810b4 */
[----:B-1----:R-:W2:Y:S04]  /*24110*/  LDL.LU R68, [R1+0x730] ;  /* 0x0007300001447983 */ /* 0x002ea80000300800 */
[----:B------:R-:W2:Y:S04]  /*24120*/  LDL.LU R69, [R1+0x734] ;  /* 0x0007340001457983 */ /* 0x000ea80000300800 */
[----:B---3--:R-:W2:Y:S04]  /*24130*/  LDL.LU R70, [R1+0x738] ;  /* 0x0007380001467983 */ /* 0x008ea80000300800 */
[----:B------:R-:W2:Y:S04]  /*24140*/  LDL.LU R71, [R1+0x73c] ;  /* 0x00073c0001477983 */ /* 0x000ea80000300800 */
[----:B------:R-:W3:Y:S04]  /*24150*/  LDL.LU R180, [R1+0x750] ;  /* 0x0007500001b47983 */ /* 0x000ee80000300800 */
[----:B------:R-:W3:Y:S04]  /*24160*/  LDL.LU R181, [R1+0x754] ;  /* 0x0007540001b57983 */ /* 0x000ee80000300800 */
[----:B------:R-:W3:Y:S04]  /*24170*/  LDL.LU R182, [R1+0x758] ;  /* 0x0007580001b67983 */ /* 0x000ee80000300800 */
[----:B------:R-:W3:Y:S01]  /*24180*/  LDL.LU R183, [R1+0x75c] ;  /* 0x00075c0001b77983 */ /* 0x000ee20000300800 */
[C---:B------:R-:W-:Y:S03]  /*24190*/  HMMA.1688.F32.TF32 R112, R148.reuse, R36, R172 ;  /* 0x000000249470723c */ /* 0x040fe600000810ac */
[----:B------:R-:W2:Y:S04]  /*241a0*/  LDL.LU R176, [R1+0x760] ;  /* 0x0007600001b07983 */ /* 0x000ea80000300800 */
[----:B------:R-:W2:Y:S04]  /*241b0*/  LDL.LU R177, [R1+0x764] ;  /* 0x0007640001b17983 */ /* 0x000ea80000300800 */
[----:B------:R-:W2:Y:S04]  /*241c0*/  LDL.LU R178, [R1+0x768] ;  /* 0x0007680001b27983 */ /* 0x000ea80000300800 */
[----:B------:R-:W2:Y:S04]  /*241d0*/  LDL.LU R179, [R1+0x76c] ;  /* 0x00076c0001b37983 */ /* 0x000ea80000300800 */
        /* <DEDUP_REMOVED lines=71> */
[C---:B---3--:R-:W-:Y:S08]  /*24650*/  HMMA.1688.F32.TF32 R180, R188.reuse, R16, R180 ;  /* 0x00000010bcb4723c */ /* 0x048ff000000810b4 */
[C---:B--2---:R-:W-:Y:S08]  /*24660*/  HMMA.1688.F32.TF32 R176, R188.reuse, R20, R176 ;  /* 0x00000014bcb0723c */ /* 0x044ff000000810b0 */
[C---:B----4-:R-:W-:Y:S08]  /*24670*/  HMMA.1688.F32.TF32 R172, R188.reuse, R24, R172 ;  /* 0x00000018bcac723c */ /* 0x050ff000000810ac */
[C---:B------:R-:W-:Y:S08]  /*24680*/  HMMA.1688.F32.TF32 R164, R188.reuse, R32, R164 ;  /* 0x00000020bca4723c */ /* 0x040ff000000810a4 */
[----:B------:R-:W-:Y:S08]  /*24690*/  HMMA.1688.F32.TF32 R148, R188, R48, R80 ;  /* 0x00000030bc94723c */ /* 0x000ff00000081050 */
[C---:B------:R-:W-:Y:S08]  /*246a0*/  HMMA.1688.F32.TF32 R88, R144.reuse, R8, R88 ;  /* 0x000000089058723c */ /* 0x040ff00000081058 */
[C---:B------:R-:W-:Y:S08]  /*246b0*/  HMMA.1688.F32.TF32 R96, R144.reuse, R16, R92 ;  /* 0x000000109060723c */ /* 0x040ff0000008105c */
[----:B------:R-:W-:Y:S08]  /*246c0*/  HMMA.1688.F32.TF32 R100, R144, R20, R156 ;  /* 0x000000149064723c */ /* 0x000ff0000008109c */
[----:B------:R-:W-:Y:S08]  /*246d0*/  HMMA.1688.F32.TF32 R156, R188, R40, R76 ;  /* 0x00000028bc9c723c */ /* 0x000ff0000008104c */
[----:B------:R-:W-:Y:S08]  /*246e0*/  HMMA.1688.F32.TF32 R92, R144, R12, R160 ;  /* 0x0000000c905c723c */ /* 0x000ff000000810a0 */
[C---:B------:R-:W-:Y:S08]  /*246f0*/  HMMA.1688.F32.TF32 R144, R188.reuse, R4, R84 ;  /* 0x00000004bc90723c */ /* 0x040ff00000081054 */
[C---:B------:R-:W-:Y:S08]  /*24700*/  HMMA.1688.F32.TF32 R152, R188.reuse, R44, R152 ;  /* 0x0000002cbc98723c */ /* 0x040ff00000081098 */
[C---:B------:R-:W-:Y:S08]  /*24710*/  HMMA.1688.F32.TF32 R160, R188.reuse, R36, R72 ;  /* 0x00000024bca0723c */ /* 0x040ff00000081048 */
[C---:B------:R-:W-:Y:S08]  /*24720*/  HMMA.1688.F32.TF32 R168, R188.reuse, R28, R168 ;  /* 0x0000001cbca8723c */ /* 0x040ff000000810a8 */
[C---:B------:R-:W-:Y:S08]  /*24730*/  HMMA.1688.F32.TF32 R184, R188.reuse, R12, R184 ;  /* 0x0000000cbcb8723c */ /* 0x040ff000000810b8 */
[----:B------:R-:W-:Y:S08]  /*24740*/  HMMA.1688.F32.TF32 R188, R188, R8, R68 ;  /* 0x00000008bcbc723c */ /* 0x000ff00000081044 */
[C---:B------:R-:W-:Y:S08]  /*24750*/  HMMA.1688.F32.TF32 R68, R192.reuse, R4, R248 ;  /* 0x00000004c044723c */ /* 0x040ff000000810f8 */
[----:B------:R-:W-:Y:S01]  /*24760*/  HMMA.1688.F32.TF32 R72, R192, R48, R232 ;  /* 0x00000030c048723c */ /* 0x000fe200000810e8 */
[----:B------:R-:W-:Y:S04]  /*24770*/  STL.64 [R1+0x1c0], R100 ;  /* 0x0001c06401007387 */ /* 0x000fe80000100a00 */
[----:B------:R-:W-:Y:S04]  /*24780*/  STL.64 [R1+0x1c8], R102 ;  /* 0x0001c86601007387 */ /* 0x000fe80000100a00 */
[----:B------:R-:W-:Y:S04]  /*24790*/  STL.64 [R1+0x1d0], R96 ;  /* 0x0001d06001007387 */ /* 0x000fe80000100a00 */
[----:B------:R-:W-:Y:S03]  /*247a0*/  STL.64 [R1+0x1d8], R98 ;  /* 0x0001d86201007387 */ /* 0x000fe60000100a00 */
[----:B------:R-:W-:Y:S01]  /*247b0*/  IMAD.MOV.U32 R64, RZ, RZ, R71 ;  /* 0x000000ffff407224 */ /* 0x000fe200078e0047 */
[----:B------:R-:W-:Y:S01]  /*247c0*/  STL.64 [R1+0x1f0], R92 ;  /* 0x0001f05c01007387 */ /* 0x000fe20000100a00 */
[----:B------:R-:W-:-:S03]  /*247d0*/  IMAD.MOV.U32 R65, RZ, RZ, R70 ;  /* 0x000000ffff417224 */ /* 0x000fc600078e0046 */
[----:B------:R-:W-:Y:S04]  /*247e0*/  STL.64 [R1+0x1f8], R94 ;  /* 0x0001f85e01007387 */ /* 0x000fe80000100a00 */
[----:B------:R-:W-:Y:S04]  /*247f0*/  STL.64 [R1+0x1e0], R88 ;  /* 0x0001e05801007387 */ /* 0x000fe80000100a00 */
[----:B------:R-:W-:Y:S04]  /*24800*/  STL.64 [R1+0x1e8], R90 ;  /* 0x0001e85a01007387 */ /* 0x000fe80000100a00 */
[----:B------:R1:W-:Y:S01]  /*24810*/  STL.64 [R1+0x250], R68 ;  /* 0x0002504401007387 */ /* 0x0003e20000100a00 */
[C---:B------:R-:W-:Y:S03]  /*24820*/  HMMA.1688.F32.TF32 R76, R192.reuse, R40, R212 ;  /* 0x00000028c04c723c */ /* 0x040fe600000810d4 */
[----:B------:R-:W-:Y:S04]  /*24830*/  STL [R1+0xe8c], R64 ;  /* 0x000e8c4001007387 */ /* 0x000fe80000100800 */
[----:B------:R-:W-:Y:S01]  /*24840*/  STL [R1+0xe88], R65 ;  /* 0x000e884101007387 */ /* 0x000fe20000100800 */
[C---:B-1----:R-:W-:Y:S03]  /*24850*/  HMMA.1688.F32.TF32 R68, R192.reuse, R44, R196 ;  /* 0x0000002cc044723c */ /* 0x042fe600000810c4 */
[----:B------:R-:W-:Y:S04]  /*24860*/  STL.64 [R1+0x240], R72 ;  /* 0x0002404801007387 */ /* 0x000fe80000100a00 */
[----:B------:R1:W-:Y:S02]  /*24870*/  STL.64 [R1+0x248], R74 ;  /* 0x0002484a01007387 */ /* 0x0003e40000100a00 */
[C---:B-1----:R-:W-:Y:S11]  /*24880*/  HMMA.1688.F32.TF32 R72, R192.reuse, R36, R228 ;  /* 0x00000024c048723c */ /* 0x042ff600000810e4 */
[----:B------:R-:W-:Y:S03]  /*24890*/  @!UPT UIADD3 URZ, URZ, URZ, URZ ;  /* 0x0000003f3f3ff290 */ /* 0x000fe6000fffe03f */
        /* <DEDUP_REMOVED lines=18> */
[----:B------:R1:W-:Y:S04]  /*249c0*/  STL.64 [R1+0x2b0], R68 ;  /* 0x0002b04401007387 */ /* 0x0003e80000100a00 */
[----:B------:R2:W-:Y:S04]  /*249d0*/  STL.64 [R1+0x2b8], R70 ;  /* 0x0002b84601007387 */ /* 0x0005e80000100a00 */
[----:B-1----:R-:W3:Y:S04]  /*249e0*/  LDL.LU R68, [R1+0x470] ;  /* 0x0004700001447983 */ /* 0x002ee80000300800 */
[----:B------:R1:W-:Y:S04]  /*249f0*/  STL.64 [R1+0x2a0], R76 ;  /* 0x0002a04c01007387 */ /* 0x0003e80000100a00 */
[----:B------:R4:W-:Y:S04]  /*24a00*/  STL.64 [R1+0x2a8], R78 ;  /* 0x0002a84e01007387 */ /* 0x0009e80000100a00 */
[----:B------:R1:W-:Y:S04]  /*24a10*/  STL.64 [R1+0x290], R72 ;  /* 0x0002904801007387 */ /* 0x0003e80000100a00 */
[----:B------:R1:W-:Y:S04]  /*24a20*/  STL.64 [R1+0x298], R74 ;  /* 0x0002984a01007387 */ /* 0x0003e80000100a00 */
[----:B------:R-:W3:Y:S04]  /*24a30*/  LDL.LU R69, [R1+0x474] ;  /* 0x0004740001457983 */ /* 0x000ee80000300800 */
[----:B--2---:R-:W3:Y:S04]  /*24a40*/  LDL.LU R70, [R1+0x478] ;  /* 0x0004780001467983 */ /* 0x004ee80000300800 */
[----:B------:R-:W3:Y:S04]  /*24a50*/  LDL.LU R71, [R1+0x47c] ;  /* 0x00047c0001477983 */ /* 0x000ee80000300800 */
[----:B-1----:R-:W2:Y:S04]  /*24a60*/  LDL.LU R76, [R1+0x490] ;  /* 0x00049000014c7983 */ /* 0x002ea80000300800 */
[----:B------:R-:W2:Y:S04]  /*24a70*/  LDL.LU R77, [R1+0x494] ;  /* 0x00049400014d7983 */ /* 0x000ea80000300800 */
[----:B----4-:R-:W2:Y:S04]  /*24a80*/  LDL.LU R78, [R1+0x498] ;  /* 0x00049800014e7983 */ /* 0x010ea80000300800 */
        /* <DEDUP_REMOVED lines=78> */
[----:B------:R-:W-:Y:S01]  /*24f70*/  HMMA.1688.F32.TF32 R92, R244, R4, R92 ;  /* 0x00000004f45c723c */ /* 0x000fe2000008105c */
[----:B------:R-:W-:-:S02]  /*24f80*/  IMAD.MOV.U32 R250, RZ, RZ, R2 ;  /* 0x000000fffffa7224 */ /* 0x000fc400078e0002 */
[----:B------:R-:W-:Y:S02]  /*24f90*/  IMAD.MOV.U32 R251, RZ, RZ, R0 ;  /* 0x000000fffffb7224 */ /* 0x000fe400078e0000 */
[----:B------:R-:W-:Y:S02]  /*24fa0*/  IMAD.MOV.U32 R2, RZ, RZ, R70 ;  /* 0x000000ffff027224 */ /* 0x000fe400078e0046 */
[----:B------:R-:W-:Y:S01]  /*24fb0*/  IMAD.MOV.U32 R0, RZ, RZ, R71 ;  /* 0x000000ffff007224 */ /* 0x000fe200078e0047 */
[----:B------:R-:W-:Y:S08]  /*24fc0*/  HMMA.1688.F32.TF32 R104, R192, R8, R104 ;  /* 0x00000008c068723c */ /* 0x000ff00000081068 */
[----:B------:R-:W-:Y:S11]  /*24fd0*/  HMMA.1688.F32.TF32 R192, R236, R4, R100 ;  /* 0x00000004ecc0723c */ /* 0x000ff60000081064 */
[----:B------:R-:W-:Y:S04]  /*24fe0*/  @!UPT UIADD3 URZ, URZ, URZ, URZ ;  /* 0x0000003f3f3ff290 */ /* 0x000fe8000fffe03f */
[----:B------:R-:W-:Y:S04]  /*24ff0*/  STL.64 [R1+0x200], R104 ;  /* 0x0002006801007387 */ /* 0x000fe80000100a00 */
[----:B------:R-:W2:Y:S04]  /*25000*/  LDL.LU R4, [R1+0x8fc] ;  /* 0x0008fc0001047983 */ /* 0x000ea80000300800 */
[----:B------:R-:W3:Y:S04]  /*25010*/  LDL.LU R5, [R1+0x8f0] ;  /* 0x0008f00001057983 */ /* 0x000ee80000300800 */
[----:B------:R-:W-:Y:S04]  /*25020*/  STL.64 [R1+0x300], R92 ;  /* 0x0003005c01007387 */ /* 0x000fe80000100a00 */
[----:B------:R-:W-:Y:S01]  /*25030*/  STL.64 [R1+0x308], R94 ;  /* 0x0003085e01007387 */ /* 0x000fe20000100a00 */
[C---:B------:R-:W-:Y:S08]  /*25040*/  HMMA.1688.F32.TF32 R88, R244.reuse, R48, R88 ;  /* 0x00000030f458723c */ /* 0x040ff00000081058 */
[C---:B------:R-:W-:Y:S08]  /*25050*/  HMMA.1688.F32.TF32 R84, R244.reuse, R44, R84 ;  /* 0x0000002cf454723c */ /* 0x040ff00000081054 */
[----:B------:R-:W-:Y:S07]  /*25060*/  HMMA.1688.F32.TF32 R72, R244, R32, R72 ;  /* 0x00000020f448723c */ /* 0x000fee0000081048 */
        /* <DEDUP_REMOVED lines=11> */
[----:B-1----:R-:W-:-:S02]  /*25120*/  IMAD.MOV.U32 R72, RZ, RZ, R252 ;  /* 0x000000ffff487224 */ /* 0x002fc400078e00fc */
[----:B------:R-:W-:Y:S01]  /*25130*/  IMAD.MOV.U32 R73, RZ, RZ, R54 ;  /* 0x000000ffff497224 */ /* 0x000fe200078e0036 */
[----:B----4-:R-:W-:Y:S01]  /*25140*/  HMMA.1688.F32.TF32 R68, R244, R24, R248 ;  /* 0x00000018f444723c */ /* 0x010fe200000810f8 */
[----:B------:R-:W-:-:S06]  /*25150*/  IMAD.MOV.U32 R74, RZ, RZ, R55 ;  /* 0x000000ffff4a7224 */ /* 0x000fcc00078e0037 */
[----:B------:R-:W-:Y:S02]  /*25160*/  IMAD.MOV.U32 R248, RZ, RZ, R50 ;  /* 0x000000fffff87224 */ /* 0x000fe400078e0032 */
[----:B------:R-:W4:Y:S01]  /*25170*/  LDL.LU R50, [R1+0xfbc] ;  /* 0x000fbc0001327983 */ /* 0x000f220000300800 */
[----:B------:R-:W-:Y:S02]  /*25180*/  IMAD.MOV.U32 R249, RZ, RZ, R51 ;  /* 0x000000fffff97224 */ /* 0x000fe400078e0033 */
[----:B------:R-:W-:Y:S01]  /*25190*/  IMAD.MOV.U32 R250, RZ, RZ, R6 ;  /* 0x000000fffffa7224 */ /* 0x000fe200078e0006 */
        /* <DEDUP_REMOVED lines=11> */
[----:B------:R-:W-:-:S02]  /*25250*/  IMAD.MOV.U32 R77, RZ, RZ, R66 ;  /* 0x000000ffff4d7224 */ /* 0x000fc400078e0042 */
[----:B------:R-:W-:Y:S01]  /*25260*/  IMAD.MOV.U32 R78, RZ, RZ, R63 ;  /* 0x000000ffff4e7224 */ /* 0x000fe200078e003f */
[----:B------:R-:W4:Y:S01]  /*25270*/  LDL.LU R66, [R1+0xf98] ;  /* 0x000f980001427983 */ /* 0x000f220000300800 */
[----:B------:R-:W-:-:S03]  /*25280*/  IMAD.MOV.U32 R79, RZ, RZ, R62 ;  /* 0x000000ffff4f7224 */ /* 0x000fc600078e003e */
[----:B------:R-:W4:Y:S04]  /*25290*/  LDL.LU R63, [R1+0xf94] ;  /* 0x000f9400013f7983 */ /* 0x000f280000300800 */
[----:B------:R-:W4:Y:S04]  /*252a0*/  LDL.LU R62, [R1+0xf90] ;  /* 0x000f9000013e7983 */ /* 0x000f280000300800 */
[----:B------:R-:W4:Y:S04]  /*252b0*/  LDL.LU R108, [R1+0x460] ;  /* 0x00046000016c7983 */ /* 0x000f280000300800 */
        /* <DEDUP_REMOVED lines=18> */
[----:B------:R-:W-:Y:S01]  /*253e0*/  HMMA.1688.F32.TF32 R232, R236, R12, R232 ;  /* 0x0000000cece8723c */ /* 0x000fe200000810e8 */
[----:B--2---:R-:W-:Y:S04]  /*253f0*/  LDS R240, [R4+0x53000] ;  /* 0x0530000004f07984 */ /* 0x004fe80000000800 */
[----:B------:R-:W-:Y:S04]  /*25400*/  LDS R242, [R4+0x53800] ;  /* 0x0538000004f27984 */ /* 0x000fe80000000800 */
[----:B---3--:R-:W-:Y:S04]  /*25410*/  LDS R241, [R5+0x53000] ;  /* 0x0530000005f17984 */ /* 0x008fe80000000800 */
[----:B------:R-:W1:Y:S01]  /*25420*/  LDS R243, [R5+0x53800] ;  /* 0x0538000005f37984 */ /* 0x000e620000000800 */
[----:B----4-:R-:W-:-:S02]  /*25430*/  IMAD.MOV.U32 R83, RZ, RZ, R54 ;  /* 0x000000ffff537224 */ /* 0x010fc400078e0036 */
[----:B------:R-:W-:Y:S02]  /*25440*/  IMAD.MOV.U32 R82, RZ, RZ, R55 ;  /* 0x000000ffff527224 */ /* 0x000fe400078e0037 */
[----:B------:R-:W-:Y:S02]  /*25450*/  IMAD.MOV.U32 R81, RZ, RZ, R58 ;  /* 0x000000ffff517224 */ /* 0x000fe400078e003a */
[----:B------:R-:W-:Y:S02]  /*25460*/  IMAD.MOV.U32 R80, RZ, RZ, R59 ;  /* 0x000000ffff507224 */ /* 0x000fe400078e003b */
[----:B------:R-:W2:Y:S04]  /*25470*/  LDL.LU R59, [R1+0xf8c] ;  /* 0x000f8c00013b7983 */ /* 0x000ea80000300800 */
[----:B------:R-:W3:Y:S04]  /*25480*/  LDL.LU R58, [R1+0xf88] ;  /* 0x000f8800013a7983 */ /* 0x000ee80000300800 */
[----:B------:R-:W4:Y:S04]  /*25490*/  LDL.LU R55, [R1+0xf84] ;  /* 0x000f840001377983 */ /* 0x000f280000300800 */
[----:B------:R-:W2:Y:S01]  /*254a0*/  LDL.LU R54, [R1+0xf80] ;  /* 0x000f800001367983 */ /* 0x000ea20000300800 */
[----:B------:R-:W-:Y:S03]  /*254b0*/  HMMA.1688.F32.TF32 R236, R236, R8, R96 ;  /* 0x00000008ecec723c */ /* 0x000fe60000081060 */
        /* <DEDUP_REMOVED lines=9> */
[----:B------:R-:W-:-:S02]  /*25550*/  IMAD.MOV.U32 R85, RZ, RZ, R62 ;  /* 0x000000ffff557224 */ /* 0x000fc400078e003e */
[----:B------:R-:W-:Y:S02]  /*25560*/  IMAD.MOV.U32 R86, RZ, RZ, R63 ;  /* 0x000000ffff567224 */ /* 0x000fe400078e003f */
[----:B------:R-:W-:Y:S02]  /*25570*/  IMAD.MOV.U32 R61, RZ, RZ, R68 ;  /* 0x000000ffff3d7224 */ /* 0x000fe400078e0044 */
[----:B------:R-:W-:Y:S02]  /*25580*/  IMAD.MOV.U32 R87, RZ, RZ, R66 ;  /* 0x000000ffff577224 */ /* 0x000fe400078e0042 */
[----:B------:R-:W-:Y:S02]  /*25590*/  IMAD.MOV.U32 R68, RZ, RZ, R67 ;  /* 0x000000ffff447224 */ /* 0x000fe400078e0043 */
[----:B---3--:R-:W-:Y:S02]  /*255a0*/  IMAD.MOV.U32 R91, RZ, RZ, R58 ;  /* 0x000000ffff5b7224 */ /* 0x008fe400078e003a */
[----:B----4-:R-:W-:-:S02]  /*255b0*/  IMAD.MOV.U32 R90, RZ, RZ, R55 ;  /* 0x000000ffff5a7224 */ /* 0x010fc400078e0037 */
[----:B--2---:R-:W-:Y:S02]  /*255c0*/  IMAD.MOV.U32 R89, RZ, RZ, R54 ;  /* 0x000000ffff597224 */ /* 0x004fe400078e0036 */
[----:B------:R-:W2:Y:S04]  /*255d0*/  LDL.LU R54, [R1+0xf7c] ;  /* 0x000f7c0001367983 */ /* 0x000ea80000300800 */
[----:B------:R-:W2:Y:S04]  /*255e0*/  LDL.LU R55, [R1+0xf78] ;  /* 0x000f780001377983 */ /* 0x000ea80000300800 */
[----:B------:R-:W3:Y:S01]  /*255f0*/  LDL.LU R58, [R1+0xf74] ;  /* 0x000f7400013a7983 */ /* 0x000ee20000300800 */
[----:B------:R-:W-:-:S03]  /*25600*/  IMAD.MOV.U32 R84, RZ, RZ, R59 ;  /* 0x000000ffff547224 */ /* 0x000fc600078e003b */
[----:B------:R-:W4:Y:S04]  /*25610*/  LDL.LU R92, [R1+0x400] ;  /* 0x00040000015c7983 */ /* 0x000f280000300800 */
[----:B------:R-:W4:Y:S04]  /*25620*/  LDL.LU R93, [R1+0x404] ;  /* 0x00040400015d7983 */ /* 0x000f280000300800 */
[----:B------:R-:W4:Y:S04]  /*25630*/  LDL.LU R94, [R1+0x408] ;  /* 0x00040800015e7983 */ /* 0x000f280000300800 */
[----:B------:R-:W4:Y:S04]  /*25640*/  LDL.LU R95, [R1+0x40c] ;  /* 0x00040c00015f7983 */ /* 0x000f280000300800 */
[----:B------:R-:W3:Y:S04]  /*25650*/  LDL.LU R59, [R1+0xf70] ;  /* 0x000f7000013b7983 */ /* 0x000ee80000300800 */
[----:B------:R-:W4:Y:S04]  /*25660*/  LDL.LU R62, [R1+0xf6c] ;  /* 0x000f6c00013e7983 */ /* 0x000f280000300800 */
[----:B------:R-:W4:Y:S04]  /*25670*/  LDL.LU R63, [R1+0xf68] ;  /* 0x000f6800013f7983 */ /* 0x000f280000300800 */
[----:B------:R-:W4:Y:S04]  /*25680*/  LDL.LU R66, [R1+0xf64] ;  /* 0x000f640001427983 */ /* 0x000f280000300800 */
[----:B------:R-:W4:Y:S01]  /*25690*/  LDL.LU R67, [R1+0xf60] ;  /* 0x000f600001437983 */ /* 0x000f220000300800 */
[C---:B------:R-:W-:Y:S08]  /*256a0*/  HMMA.1688.F32.TF32 R108, R244.reuse, R20, R108 ;  /* 0x00000014f46c723c */ /* 0x040ff0000008106c */
[C---:B------:R-:W-:Y:S08]  /*256b0*/  HMMA.1688.F32.TF32 R104, R244.reuse, R16, R104 ;  /* 0x00000010f468723c */ /* 0x040ff00000081068 */
[----:B------:R-:W-:Y:S01]  /*256c0*/  HMMA.1688.F32.TF32 R100, R244, R12, R100 ;  /* 0x0000000cf464723c */ /* 0x000fe20000081064 */
[----:B------:R-:W-:-:S02]  /*256d0*/  IMAD.MOV.U32 R60, RZ, RZ, R69 ;  /* 0x000000ffff3c7224 */ /* 0x000fc400078e0045 */
[----:B------:R-:W-:Y:S02]  /*256e0*/  IMAD.MOV.U32 R57, RZ, RZ, R70 ;  /* 0x000000ffff397224 */ /* 0x000fe400078e0046 */
[----:B------:R-:W-:Y:S02]  /*256f0*/  IMAD.MOV.U32 R69, RZ, RZ, R53 ;  /* 0x000000ffff457224 */ /* 0x000fe400078e0035 */
[----:B------:R-:W-:Y:S02]  /*25700*/  IMAD.MOV.U32 R70, RZ, RZ, R52 ;  /* 0x000000ffff467224 */ /* 0x000fe400078e0034 */
[----:B------:R-:W-:Y:S02]  /*25710*/  IMAD.MOV.U32 R49, RZ, RZ, R110 ;  /* 0x000000ffff317224 */ /* 0x000fe400078e006e */
[----:B------:R-:W-:Y:S01]  /*25720*/  IMAD.MOV.U32 R48, RZ, RZ, R111 ;  /* 0x000000ffff307224 */ /* 0x000fe200078e006f */
[----:B-1----:R-:W-:Y:S01]  /*25730*/  HMMA.1688.F32.TF32 R76, R240, R6, R76 ;  /* 0x00000006f04c723c */ /* 0x002fe2000008104c */
[----:B------:R-:W-:Y:S01]  /*25740*/  IMAD.MOV.U32 R53, RZ, RZ, R108 ;  /* 0x000000ffff357224 */ /* 0x000fe200078e006c */
[----:B------:R-:W4:Y:S01]  /*25750*/  LDL.LU.64 R110, [R1+0xf58] ;  /* 0x000f5800016e7983 */ /* 0x000f220000300a00 */
[----:B------:R-:W-:-:S02]  /*25760*/  IMAD.MOV.U32 R52, RZ, RZ, R109 ;  /* 0x000000ffff347224 */ /* 0x000fc400078e006d */
[----:B------:R-:W-:Y:S01]  /*25770*/  IMAD.MOV.U32 R56, RZ, RZ, R71 ;  /* 0x000000ffff387224 */ /* 0x000fe200078e0047 */
[----:B------:R-:W4:Y:S01]  /*25780*/  LDL.LU.64 R108, [R1+0xf50] ;  /* 0x000f5000016c7983 */ /* 0x000f220000300a00 */
[----:B------:R-:W-:Y:S02]  /*25790*/  IMAD.MOV.U32 R41, RZ, RZ, R106 ;  /* 0x000000ffff297224 */ /* 0x000fe400078e006a */
[----:B------:R-:W-:Y:S02]  /*257a0*/  IMAD.MOV.U32 R40, RZ, RZ, R107 ;  /* 0x000000ffff287224 */ /* 0x000fe400078e006b */
[----:B------:R-:W-:Y:S01]  /*257b0*/  IMAD.MOV.U32 R71, RZ, RZ, R3 ;  /* 0x000000ffff477224 */ /* 0x000fe200078e0003 */
[----:B------:R-:W4:Y:S01]  /*257c0*/  LDL.LU.64 R106, [R1+0xf48] ;  /* 0x000f4800016a7983 */ /* 0x000f220000300a00 */
[----:B------:R-:W-:Y:S02]  /*257d0*/  IMAD.MOV.U32 R45, RZ, RZ, R104 ;  /* 0x000000ffff2d7224 */ /* 0x000fe400078e0068 */
[----:B------:R-:W-:-:S02]  /*257e0*/  IMAD.MOV.U32 R44, RZ, RZ, R105 ;  /* 0x000000ffff2c7224 */ /* 0x000fc400078e0069 */
[----:B------:R-:W4:Y:S01]  /*257f0*/  LDL.LU.64 R104, [R1+0xf40] ;  /* 0x000f400001687983 */ /* 0x000f220000300a00 */
[----:B------:R-:W-:Y:S02]  /*25800*/  IMAD.MOV.U32 R33, RZ, RZ, R102 ;  /* 0x000000ffff217224 */ /* 0x000fe400078e0066 */
[----:B------:R-:W-:Y:S01]  /*25810*/  IMAD.MOV.U32 R32, RZ, RZ, R103 ;  /* 0x000000ffff207224 */ /* 0x000fe200078e0067 */
[----:B------:R-:W-:Y:S01]  /*25820*/  HMMA.1688.F32.TF32 R244, R244, R8, R96 ;  /* 0x00000008f4f4723c */ /* 0x000fe20000081060 */
[----:B------:R-:W-:Y:S01]  /*25830*/  IMAD.MOV.U32 R37, RZ, RZ, R100 ;  /* 0x000000ffff257224 */ /* 0x000fe200078e0064 */
[----:B------:R-:W4:Y:S01]  /*25840*/  LDL.LU.64 R102, [R1+0xf38] ;  /* 0x000f380001667983 */ /* 0x000f220000300a00 */
[----:B------:R-:W-:-:S03]  /*25850*/  IMAD.MOV.U32 R36, RZ, RZ, R101 ;  /* 0x000000ffff247224 */ /* 0x000fc600078e0065 */
[----:B------:R-:W4:Y:S02]  /*25860*/  LDL.LU.64 R100, [R1+0xf30] ;  /* 0x000f300001647983 */ /* 0x000f240000300a00 */
[C---:B------:R-:W-:Y:S02]  /*25870*/  HMMA.1688.F32.TF32 R72, R240.reuse, R50, R72 ;  /* 0x00000032f048723c */ /* 0x040fe40000081048 */
[----:B------:R-:W4:Y:S04]  /*25880*/  LDL.LU.64 R98, [R1+0xf28] ;  /* 0x000f280001627983 */ /* 0x000f280000300a00 */
[----:B------:R-:W4:Y:S02]  /*25890*/  LDL.LU.64 R96, [R1+0xf20] ;  /* 0x000f200001607983 */ /* 0x000f240000300a00 */
[C---:B------:R-:W-:Y:S08]  /*258a0*/  HMMA.1688.F32.TF32 R68, R240.reuse, R46, R68 ;  /* 0x0000002ef044723c */ /* 0x040ff00000081044 */
[C---:B------:R-:W-:Y:S08]  /*258b0*/  HMMA.1688.F32.TF32 R248, R240.reuse, R42, R248 ;  /* 0x0000002af0f8723c */ /* 0x040ff000000810f8 */
[C---:B--2---:R-:W-:Y:S08]  /*258c0*/  HMMA.1688.F32.TF32 R80, R240.reuse, R54, R80 ;  /* 0x00000036f050723c */ /* 0x044ff00000081050 */
[C---:B---3--:R-:W-:Y:S08]  /*258d0*/  HMMA.1688.F32.TF32 R84, R240.reuse, R58, R84 ;  /* 0x0000003af054723c */ /* 0x048ff00000081054 */
[C---:B----4-:R-:W-:Y:S08]  /*258e0*/  HMMA.1688.F32.TF32 R88, R240.reuse, R62, R88 ;  /* 0x0000003ef058723c */ /* 0x050ff00000081058 */
[C---:B------:R-:W-:Y:S11]  /*258f0*/  HMMA.1688.F32.TF32 R92, R240.reuse, R66, R92 ;  /* 0x00000042f05c723c */ /* 0x040ff6000008105c */
[----:B------:R-:W-:Y:S11]  /*25900*/  @!UPT UIADD3 URZ, URZ, URZ, URZ ;  /* 0x0000003f3f3ff290 */ /* 0x000ff6000fffe03f */
[----:B------:R-:W-:Y:S01]  /*25910*/  @!UPT UIADD3 URZ, URZ, URZ, URZ ;  /* 0x0000003f3f3ff290 */ /* 0x000fe2000fffe03f */
[----:B------:R-:W-:Y:S04]  /*25920*/  STL.64 [R1+0x5a0], R92 ;  /* 0x0005a05c01007387 */ /* 0x000fe80000100a00 */
[----:B------:R1:W-:Y:S04]  /*25930*/  STL.64 [R1+0x5a8], R94 ;  /* 0x0005a85e01007387 */ /* 0x0003e80000100a00 */
[----:B-1----:R-:W2:Y:S04]  /*25940*/  LDL.LU.64 R94, [R1+0xf18] ;  /* 0x000f1800015e7983 */ /* 0x002ea80000300a00 */
        /* <DEDUP_REMOVED lines=8> */
[----:B------:R-:W4:Y:S04]  /*259d0*/  LDL.LU.64 R84, [R1+0xef0] ;  /* 0x000ef00001547983 */ /* 0x000f280000300a00 */
        /* <DEDUP_REMOVED lines=20> */
[C---:B--2---:R-:W-:Y:S08]  /*25b20*/  HMMA.1688.F32.TF32 R76, R240.reuse, R26, R76 ;  /* 0x0000001af04c723c */ /* 0x044ff0000008104c */
[C---:B---3--:R-:W-:Y:S08]  /*25b30*/  HMMA.1688.F32.TF32 R72, R240.reuse, R30, R72 ;  /* 0x0000001ef048723c */ /* 0x048ff00000081048 */
[C---:B----4-:R-:W-:Y:S08]  /*25b40*/  HMMA.1688.F32.TF32 R68, R240.reuse, R34, R68 ;  /* 0x00000022f044723c */ /* 0x050ff00000081044 */
[C---:B------:R-:W-:Y:S11]  /*25b50*/  HMMA.1688.F32.TF32 R248, R240.reuse, R38, R248 ;  /* 0x00000026f0f8723c */ /* 0x040ff600000810f8 */
        /* <DEDUP_REMOVED lines=24> */
[----:B--2---:R-:W2:Y:S04]  /*25ce0*/  LDL.LU R78, [R1+0x368] ;  /* 0x00036800014e7983 */ /* 0x004ea80000300800 */
[----:B------:R-:W2:Y:S01]  /*25cf0*/  LDL.LU R79, [R1+0x36c] ;  /* 0x00036c00014f7983 */ /* 0x000ea20000300800 */
[----:B------:R-:W-:Y:S01]  /*25d00*/  HMMA.1688.F32.TF32 R80, R240, R22, R80 ;  /* 0x00000016f050723c */ /* 0x000fe20000081050 */
[----:B------:R-:W-:-:S02]  /*25d10*/  IMAD.MOV.U32 R29, RZ, RZ, R244 ;  /* 0x000000ffff1d7224 */ /* 0x000fc400078e00f4 */
[----:B------:R-:W-:Y:S01]  /*25d20*/  IMAD.MOV.U32 R28, RZ, RZ, R245 ;  /* 0x000000ffff1c7224 */ /* 0x000fe200078e00f5 */
[----:B------:R-:W-:Y:S01]  /*25d30*/  LDS R244, [R4+0x53080] ;  /* 0x0530800004f47984 */ /* 0x000fe20000000800 */
[----:B------:R-:W-:Y:S02]  /*25d40*/  IMAD.MOV.U32 R25, RZ, RZ, R246 ;  /* 0x000000ffff197224 */ /* 0x000fe400078e00f6 */
[----:B------:R-:W-:Y:S01]  /*25d50*/  IMAD.MOV.U32 R24, RZ, RZ, R247 ;  /* 0x000000ffff187224 */ /* 0x000fe200078e00f7 */
[----:B------:R-:W-:Y:S04]  /*25d60*/  LDS R246, [R4+0x53880] ;  /* 0x0538800004f67984 */ /* 0x000fe80000000800 */
[----:B------:R-:W-:Y:S04]  /*25d70*/  LDS R245, [R5+0x53080] ;  /* 0x0530800005f57984 */ /* 0x000fe80000000800 */
[----:B------:R-:W1:Y:S01]  /*25d80*/  LDS R247, [R5+0x53880] ;  /* 0x0538800005f77984 */ /* 0x000e620000000800 */
[C---:B------:R-:W-:Y:S06]  /*25d90*/  HMMA.1688.F32.TF32 R84, R240.reuse, R18, R84 ;  /* 0x00000012f054723c */ /* 0x040fec0000081054 */
[----:B------:R-:W-:Y:S02]  /*25da0*/  STL.64 [R1+0x630], R80 ;  /* 0x0006305001007387 */ /* 0x000fe40000100a00 */
[C---:B------:R-:W-:Y:S02]  /*25db0*/  HMMA.1688.F32.TF32 R88, R240.reuse, R14, R88 ;  /* 0x0000000ef058723c */ /* 0x040fe40000081058 */
[----:B------:R1:W-:Y:S06]  /*25dc0*/  STL.64 [R1+0x638], R82 ;  /* 0x0006385201007387 */ /* 0x0003ec0000100a00 */
[----:B-1----:R-:W-:Y:S07]  /*25dd0*/  HMMA.1688.F32.TF32 R80, R240, R10, R92 ;  /* 0x0000000af050723c */ /* 0x002fee000008105c */
[----:B------:R-:W-:Y:S04]  /*25de0*/  STL.64 [R1+0x620], R84 ;  /* 0x0006205401007387 */ /* 0x000fe80000100a00 */
[----:B------:R-:W-:Y:S04]  /*25df0*/  STL.64 [R1+0x628], R86 ;  /* 0x0006285601007387 */ /* 0x000fe80000100a00 */
[----:B------:R-:W-:Y:S04]  /*25e00*/  STL.64 [R1+0x610], R88 ;  /* 0x0006105801007387 */ /* 0x000fe80000100a00 */
[----:B------:R-:W-:Y:S01]  /*25e10*/  STL.64 [R1+0x618], R90 ;  /* 0x0006185a01007387 */ /* 0x000fe20000100a00 */
[C---:B------:R-:W-:Y:S03]  /*25e20*/  HMMA.1688.F32.TF32 R92, R244.reuse, R26, R124 ;  /* 0x0000001af45c723c */ /* 0x040fe6000008107c */
[----:B------:R-:W-:Y:S04]  /*25e30*/  LDS R84, [R4+0x53100] ;  /* 0x0531000004547984 */ /* 0x000fe80000000800 */
[----:B------:R-:W-:Y:S04]  /*25e40*/  LDS R86, [R4+0x53900] ;  /* 0x0539000004567984 */ /* 0x000fe80000000800 */
[----:B------:R-:W-:Y:S04]  /*25e50*/  STL.64 [R1+0x600], R80 ;  /* 0x0006005001007387 */ /* 0x000fe80000100a00 */
[----:B------:R4:W-:Y:S04]  /*25e60*/  STL.64 [R1+0x608], R82 ;  /* 0x0006085201007387 */ /* 0x0009e80000100a00 */
[----:B------:R-:W-:Y:S04]  /*25e70*/  LDS R85, [R5+0x53100] ;  /* 0x0531000005557984 */ /* 0x000fe80000000800 */
[----:B------:R-:W1:Y:S01]  /*25e80*/  LDS R87, [R5+0x53900] ;  /* 0x0539000005577984 */ /* 0x000e620000000800 */
[C---:B---3--:R-:W-:Y:S11]  /*25e90*/  HMMA.1688.F32.TF32 R248, R244.reuse, R66, R248 ;  /* 0x00000042f4f8723c */ /* 0x048ff600000810f8 */
[----:B------:R-:W-:Y:S11]  /*25ea0*/  @!UPT UIADD3 URZ, URZ, URZ, URZ ;  /* 0x0000003f3f3ff290 */ /* 0x000ff6000fffe03f */
[----:B------:R-:W-:Y:S01]  /*25eb0*/  @!UPT UIADD3 URZ, URZ, URZ, URZ ;  /* 0x0000003f3f3ff290 */ /* 0x000fe2000fffe03f */
[----:B------:R-:W-:Y:S04]  /*25ec0*/  STL.64 [R1+0xe70], R250 ;  /* 0x000e70fa01007387 */ /* 0x000fe80000100a00 */
[----:B------:R-:W-:Y:S01]  /*25ed0*/  STL.64 [R1+0xe68], R248 ;  /* 0x000e68f801007387 */ /* 0x000fe20000100a00 */
[C---:B----4-:R-:W-:Y:S08]  /*25ee0*/  HMMA.1688.F32.TF32 R80, R244.reuse, R58, R72 ;  /* 0x0000003af450723c */ /* 0x050ff00000081048 */
[C---:B------:R-:W-:Y:S08]  /*25ef0*/  HMMA.1688.F32.TF32 R72, R244.reuse, R6, R96 ;  /* 0x00000006f448723c */ /* 0x040ff00000081060 */
[C---:B--2---:R-:W-:Y:S08]  /*25f00*/  HMMA.1688.F32.TF32 R88, R244.reuse, R62, R76 ;  /* 0x0000003ef458723c */ /* 0x044ff0000008104c */
[C---:B------:R-:W-:Y:S08]  /*25f10*/  HMMA.1688.F32.TF32 R76, R244.reuse, R54, R68 ;  /* 0x00000036f44c723c */ /* 0x040ff00000081044 */
[C---:B------:R-:W-:Y:S07]  /*25f20*/  HMMA.1688.F32.TF32 R68, R244.reuse, R50, R100 ;  /* 0x00000032f444723c */ /* 0x040fee0000081064 */
[----:B------:R-:W-:Y:S04]  /*25f30*/  STL.64 [R1], R88 ;  /* 0x0000005801007387 */ /* 0x000fe80000100a00 */
[----:B------:R-:W-:Y:S04]  /*25f40*/  STL.64 [R1+0x8], R90 ;  /* 0x0000085a01007387 */ /* 0x000fe80000100a00 */
[----:B------:R-:W-:Y:S04]  /*25f50*/  STL.64 [R1+0x10], R80 ;  /* 0x0000105001007387 */ /* 0x000fe80000100a00 */
[----:B------:R-:W-:Y:S04]  /*25f60*/  STL.64 [R1+0x18], R82 ;  /* 0x0000185201007387 */ /* 0x000fe80000100a00 */
[----:B------:R-:W-:Y:S04]  /*25f70*/  STL.64 [R1+0x20], R76 ;  /* 0x0000204c01007387 */ /* 0x000fe80000100a00 */
[----:B------:R-:W-:Y:S04]  /*25f80*/  STL.64 [R1+0x28], R78 ;  /* 0x0000284e01007387 */ /* 0x000fe80000100a00 */
[----:B------:R-:W2:Y:S04]  /*25f90*/  LDL.LU R3, [R1+0x8f4] ;  /* 0x0008f40001037983 */ /* 0x000ea80000300800 */
[----:B------:R-:W-:Y:S04]  /*25fa0*/  STL.64 [R1+0x760], R72 ;  /* 0x0007604801007387 */ /* 0x000fe80000100a00 */
[----:B------:R3:W-:Y:S04]  /*25fb0*/  STL.64 [R1+0x768], R74 ;  /* 0x0007684a01007387 */ /* 0x0007e80000100a00 */
[----:B------:R-:W-:Y:S04]  /*25fc0*/  STL.64 [R1+0x750], R68 ;  /* 0x0007504401007387 */ /* 0x000fe80000100a00 */
[----:B------:R4:W-:Y:S01]  /*25fd0*/  STL.64 [R1+0x758], R70 ;  /* 0x0007584601007387 */ /* 0x0009e20000100a00 */
[C---:B---3--:R-:W-:Y:S08]  /*25fe0*/  HMMA.1688.F32.TF32 R72, R244.reuse, R46, R104 ;  /* 0x0000002ef448723c */ /* 0x048ff00000081068 */
[C---:B----4-:R-:W-:Y:S08]  /*25ff0*/  HMMA.1688.F32.TF32 R68, R244.reuse, R42, R108 ;  /* 0x0000002af444723c */ /* 0x050ff0000008106c */
[C---:B------:R-:W-:Y:S07]  /*26000*/  HMMA.1688.F32.TF32 R76, R244.reuse, R38, R112 ;  /* 0x00000026f44c723c */ /* 0x040fee0000081070 */
[----:B------:R-:W-:Y:S04]  /*26010*/  STL.64 [R1+0x740], R72 ;  /* 0x0007404801007387 */ /* 0x000fe80000100a00 */
[----:B------:R3:W-:Y:S04]  /*26020*/  STL.64 [R1+0x748], R74 ;  /* 0x0007484a01007387 */ /* 0x0007e80000100a00 */
[----:B------:R-:W-:Y:S04]  /*26030*/  STL.64 [R1+0x730], R68 ;  /* 0x0007304401007387 */ /* 0x000fe80000100a00 */
[----:B------:R4:W-:Y:S01]  /*26040*/  STL.64 [R1+0x738], R70 ;  /* 0x0007384601007387 */ /* 0x0009e20000100a00 */
[C---:B---3--:R-:W-:Y:S08]  /*26050*/  HMMA.1688.F32.TF32 R72, R244.reuse, R34, R116 ;  /* 0x00000022f448723c */ /* 0x048ff00000081074 */
[C---:B----4-:R-:W-:Y:S01]  /*26060*/  HMMA.1688.F32.TF32 R68, R244.reuse, R30, R120 ;  /* 0x0000001ef444723c */ /* 0x050fe20000081078 */
[----:B------:R3:W-:Y:S04]  /*26070*/  STL.64 [R1+0x720], R76 ;  /* 0x0007204c01007387 */ /* 0x0007e80000100a00 */
[----:B------:R4:W-:Y:S03]  /*26080*/  STL.64 [R1+0x728], R78 ;  /* 0x0007284e01007387 */ /* 0x0009e60000100a00 */
[C---:B------:R-:W-:Y:S01]  /*26090*/  HMMA.1688.F32.TF32 R88, R244.reuse, R22, R128 ;  /* 0x00000016f458723c */ /* 0x040fe20000081080 */
[----:B---3--:R-:W3:Y:S06]  /*260a0*/  LDL.LU R76, [R1+0x270] ;  /* 0x00027000014c7983 */ /* 0x008eec0000300800 */
[----:B------:R-:W-:Y:S04]  /*260b0*/  STL.64 [R1+0x710], R72 ;  /* 0x0007104801007387 */ /* 0x000fe80000100a00 */
[----:B------:R-:W-:Y:S04]  /*260c0*/  STL.64 [R1+0x718], R74 ;  /* 0x0007184a01007387 */ /* 0x000fe80000100a00 */
[----:B------:R1:W-:Y:S04]  /*260d0*/  STL.64 [R1+0x700], R68 ;  /* 0x0007004401007387 */ /* 0x0003e80000100a00 */
[----:B------:R1:W-:Y:S04]  /*260e0*/  STL.64 [R1+0x708], R70 ;  /* 0x0007084601007387 */ /* 0x0003e80000100a00 */
[----:B------:R-:W3:Y:S04]  /*260f0*/  LDL.LU R77, [R1+0x274] ;  /* 0x00027400014d7983 */ /* 0x000ee80000300800 */
[----:B----4-:R-:W3:Y:S04]  /*26100*/  LDL.LU R78, [R1+0x278] ;  /* 0x00027800014e7983 */ /* 0x010ee80000300800 */
[----:B------:R-:W3:Y:S04]  /*26110*/  LDL.LU R79, [R1+0x27c] ;  /* 0x00027c00014f7983 */ /* 0x000ee80000300800 */
[----:B-1----:R-:W4:Y:S04]  /*26120*/  LDL.LU R68, [R1+0x410] ;  /* 0x0004100001447983 */ /* 0x002f280000300800 */
[----:B------:R-:W4:Y:S04]  /*26130*/  LDL.LU R69, [R1+0x414] ;  /* 0x0004140001457983 */ /* 0x000f280000300800 */
[----:B------:R-:W4:Y:S04]  /*26140*/  LDL.LU R70, [R1+0x418] ;  /* 0x0004180001467983 */ /* 0x000f280000300800 */
[----:B------:R-:W4:Y:S04]  /*26150*/  LDL.LU R71, [R1+0x41c] ;  /* 0x00041c0001477983 */ /* 0x000f280000300800 */
        /* <DEDUP_REMOVED lines=9> */
[----:B------:R-:W-:Y:S04]  /*261f0*/  STL.64 [R1+0x6f0], R92 ;  /* 0x0006f05c01007387 */ /* 0x000fe80000100a00 */
[----:B------:R1:W-:Y:S04]  /*26200*/  STL.64 [R1+0x6f8], R94 ;  /* 0x0006f85e01007387 */ /* 0x0003e80000100a00 */
[----:B------:R-:W-:Y:S04]  /*26210*/  STL.64 [R1+0x6e0], R88 ;  /* 0x0006e05801007387 */ /* 0x000fe80000100a00 */
[----:B------:R1:W-:Y:S02]  /*26220*/  STL.64 [R1+0x6e8], R90 ;  /* 0x0006e85a01007387 */ /* 0x0003e40000100a00 */
[C---:B-1----:R-:W-:Y:S08]  /*26230*/  HMMA.1688.F32.TF32 R92, R244.reuse, R14, R136 ;  /* 0x0000000ef45c723c */ /* 0x042ff00000081088 */
[----:B------:R-:W-:Y:S01]  /*26240*/  HMMA.1688.F32.TF32 R88, R244, R10, R140 ;  /* 0x0000000af458723c */ /* 0x000fe2000008108c */
[----:B------:R-:W-:Y:S04]  /*26250*/  STL.64 [R1+0x6d0], R96 ;  /* 0x0006d06001007387 */ /* 0x000fe80000100a00 */
[----:B------:R-:W-:Y:S01]  /*26260*/  STL.64 [R1+0x6d8], R98 ;  /* 0x0006d86201007387 */ /* 0x000fe20000100a00 */
[----:B------:R-:W-:-:S02]  /*26270*/  IMAD.MOV.U32 R251, RZ, RZ, R252 ;  /* 0x000000fffffb7224 */ /* 0x000fc400078e00fc */
[C---:B------:R-:W-:Y:S01]  /*26280*/  HMMA.1688.F32.TF32 R108, R84.reuse, R6, R144 ;  /* 0x00000006546c723c */ /* 0x040fe20000081090 */
[----:B------:R-:W-:Y:S04]  /*26290*/  LDS R96, [R4+0x53180] ;  /* 0x0531800004607984 */ /* 0x000fe80000000800 */
[----:B------:R-:W-:Y:S04]  /*262a0*/  LDS R98, [R4+0x53980] ;  /* 0x0539800004627984 */ /* 0x000fe80000000800 */
[----:B------:R-:W-:Y:S04]  /*262b0*/  STL.64 [R1+0x6c0], R92 ;  /* 0x0006c05c01007387 */ /* 0x000fe80000100a00 */
[----:B------:R-:W-:Y:S04]  /*262c0*/  STL.64 [R1+0x6c8], R94 ;  /* 0x0006c85e01007387 */ /* 0x000fe80000100a00 */
[----:B------:R1:W-:Y:S04]  /*262d0*/  STL.64 [R1+0x6b0], R88 ;  /* 0x0006b05801007387 */ /* 0x0003e80000100a00 */
[----:B------:R1:W-:Y:S04]  /*262e0*/  STL.64 [R1+0x6b8], R90 ;  /* 0x0006b85a01007387 */ /* 0x0003e80000100a00 */
[----:B------:R-:W3:Y:S04]  /*262f0*/  LDL.LU R248, [R1+0xd0] ;  /* 0x0000d00001f87983 */ /* 0x000ee80000300800 */
[----:B------:R-:W3:Y:S04]  /*26300*/  LDL.LU R249, [R1+0xd4] ;  /* 0x0000d40001f97983 */ /* 0x000ee80000300800 */
[----:B------:R-:W3:Y:S04]  /*26310*/  LDL.LU R250, [R1+0xd8] ;  /* 0x0000d80001fa7983 */ /* 0x000ee80000300800 */
[----:B------:R-:W3:Y:S04]  /*26320*/  LDL.LU R252, [R1+0xe98] ;  /* 0x000e980001fc7983 */ /* 0x000ee80000300800 */
[----:B-1----:R-:W4:Y:S04]  /*26330*/  LDL.LU R88, [R1+0x3c0] ;  /* 0x0003c00001587983 */ /* 0x002f280000300800 */
        /* <DEDUP_REMOVED lines=11> */
[----:B------:R-:W-:Y:S04]  /*263f0*/  LDS R97, [R5+0x53180] ;  /* 0x0531800005617984 */ /* 0x000fe80000000800 */
[----:B------:R-:W1:Y:S04]  /*26400*/  LDS R99, [R5+0x53980] ;  /* 0x0539800005637984 */ /* 0x000e680000000800 */
[----:B--2---:R-:W-:Y:S04]  /*26410*/  LDS R136, [R3+0x53000] ;  /* 0x0530000003887984 */ /* 0x004fe80000000800 */
[----:B------:R-:W-:Y:S04]  /*26420*/  LDS R138, [R3+0x53800] ;  /* 0x05380000038a7984 */ /* 0x000fe80000000800 */
[----:B------:R-:W-:Y:S04]  /*26430*/  LDS R144, [R3+0x53080] ;  /* 0x0530800003907984 */ /* 0x000fe80000000800 */
[----:B------:R-:W-:Y:S04]  /*26440*/  LDS R146, [R3+0x53880] ;  /* 0x0538800003927984 */ /* 0x000fe80000000800 */
[----:B------:R-:W-:Y:S04]  /*26450*/  LDS R148, [R3+0x53100] ;  /* 0x0531000003947984 */ /* 0x000fe80000000800 */
[----:B------:R-:W-:Y:S01]  /*26460*/  LDS R150, [R3+0x53900] ;  /* 0x0539000003967984 */ /* 0x000fe20000000800 */
[----:B---3--:R-:W-:-:S03]  /*26470*/  IMAD.MOV.U32 R95, RZ, RZ, R252 ;  /* 0x000000ffff5f7224 */ /* 0x008fc600078e00fc */
[----:B------:R-:W2:Y:S01]  /*26480*/  LDL.LU R252, [R1+0xe94] ;  /* 0x000e940001fc7983 */ /* 0x000ea20000300800 */
[C---:B----4-:R-:W-:Y:S11]  /*26490*/  HMMA.1688.F32.TF32 R68, R84.reuse, R66, R68 ;  /* 0x000000425444723c */ /* 0x050ff60000081044 */
[----:B------:R-:W-:Y:S11]  /*264a0*/  @!UPT UIADD3 URZ, URZ, URZ, URZ ;  /* 0x0000003f3f3ff290 */ /* 0x000ff6000fffe03f */
[----:B------:R-:W-:Y:S01]  /*264b0*/  @!UPT UIADD3 URZ, URZ, URZ, URZ ;  /* 0x0000003f3f3ff290 */ /* 0x000fe2000fffe03f */
[----:B------:R-:W-:Y:S04]  /*264c0*/  STL.64 [R1+0xe80], R70 ;  /* 0x000e804601007387 */ /* 0x000fe80000100a00 */
[----:B------:R3:W-:Y:S02]  /*264d0*/  STL.64 [R1+0xe78], R68 ;  /* 0x000e784401007387 */ /* 0x0007e40000100a00 */
[C---:B---3--:R-:W-:Y:S02]  /*264e0*/  HMMA.1688.F32.TF32 R68, R84.reuse, R46, R152 ;  /* 0x0000002e5444723c */ /* 0x048fe40000081098 */
[----:B------:R-:W-:Y:S04]  /*264f0*/  STL.64 [R1+0x820], R108 ;  /* 0x0008206c01007387 */ /* 0x000fe80000100a00 */
[----:B------:R3:W-:Y:S04]  /*26500*/  STL.64 [R1+0x828], R110 ;  /* 0x0008286e01007387 */ /* 0x0007e80000100a00 */
[----:B------:R-:W-:Y:S04]  /*26510*/  STL.64 [R1+0x810], R104 ;  /* 0x0008106801007387 */ /* 0x000fe80000100a00 */
[----:B------:R4:W-:Y:S01]  /*26520*/  STL.64 [R1+0x818], R106 ;  /* 0x0008186a01007387 */ /* 0x0009e20000100a00 */
[C---:B---3--:R-:W-:Y:S08]  /*26530*/  HMMA.1688.F32.TF32 R108, R84.reuse, R42, R156 ;  /* 0x0000002a546c723c */ /* 0x048ff0000008109c */
[----:B------:R-:W-:Y:S01]  /*26540*/  STL.64 [R1+0x800], R68 ;  /* 0x0008004401007387 */ /* 0x000fe20000100a00 */
[C---:B----4-:R-:W-:Y:S03]  /*26550*/  HMMA.1688.F32.TF32 R104, R84.reuse, R38, R160 ;  /* 0x000000265468723c */ /* 0x050fe600000810a0 */
[----:B------:R3:W-:Y:S05]  /*26560*/  STL.64 [R1+0x808], R70 ;  /* 0x0008084601007387 */ /* 0x0007ea0000100a00 */
[----:B---3--:R-:W-:Y:S06]  /*26570*/  HMMA.1688.F32.TF32 R68, R84, R34, R164 ;  /* 0x000000225444723c */ /* 0x008fec00000810a4 */
[----:B------:R-:W-:Y:S04]  /*26580*/  STL.64 [R1+0x7f0], R108 ;  /* 0x0007f06c01007387 */ /* 0x000fe80000100a00 */
[----:B------:R3:W-:Y:S04]  /*26590*/  STL.64 [R1+0x7f8], R110 ;  /* 0x0007f86e01007387 */ /* 0x0007e80000100a00 */
[----:B------:R-:W4:Y:S04]  /*265a0*/  LDL.LU R240, [R1+0x4d0] ;  /* 0x0004d00001f07983 */ /* 0x000f280000300800 */
[----:B------:R-:W-:Y:S04]  /*265b0*/  STL.64 [R1+0x7e0], R104 ;  /* 0x0007e06801007387 */ /* 0x000fe80000100a00 */
[----:B------:R1:W-:Y:S04]  /*265c0*/  STL.64 [R1+0x7e8], R106 ;  /* 0x0007e86a01007387 */ /* 0x0003e80000100a00 */
[----:B------:R-:W-:Y:S04]  /*265d0*/  STL.64 [R1+0x7d0], R68 ;  /* 0x0007d04401007387 */ /* 0x000fe80000100a00 */
[----:B------:R1:W-:Y:S04]  /*265e0*/  STL.64 [R1+0x7d8], R70 ;  /* 0x0007d84601007387 */ /* 0x0003e80000100a00 */
[----:B------:R-:W4:Y:S04]  /*265f0*/  LDL.LU R241, [R1+0x4d4] ;  /* 0x0004d40001f17983 */ /* 0x000f280000300800 */
[----:B------:R-:W4:Y:S01]  /*26600*/  LDL.LU R242, [R1+0x4d8] ;  /* 0x0004d80001f27983 */ /* 0x000f220000300800 */
[----:B--2---:R-:W-:-:S03]  /*26610*/  IMAD.MOV.U32 R243, RZ, RZ, R252 ;  /* 0x000000fffff37224 */ /* 0x004fc600078e00fc */
[----:B------:R-:W2:Y:S01]  /*26620*/  LDL.LU R252, [R1+0xe90] ;  /* 0x000e900001fc7983 */ /* 0x000ea20000300800 */
[C---:B---3--:R-:W-:Y:S08]  /*26630*/  HMMA.1688.F32.TF32 R108, R84.reuse, R30, R168 ;  /* 0x0000001e546c723c */ /* 0x048ff000000810a8 */
[C---:B-1----:R-:W-:Y:S08]  /*26640*/  HMMA.1688.F32.TF32 R104, R84.reuse, R26, R172 ;  /* 0x0000001a5468723c */ /* 0x042ff000000810ac */
[C---:B------:R-:W-:Y:S07]  /*26650*/  HMMA.1688.F32.TF32 R68, R84.reuse, R22, R176 ;  /* 0x000000165444723c */ /* 0x040fee00000810b0 */
[----:B------:R-:W-:Y:S04]  /*26660*/  STL.64 [R1+0x7c0], R108 ;  /* 0x0007c06c01007387 */ /* 0x000fe80000100a00 */
[----:B------:R1:W-:Y:S04]  /*26670*/  STL.64 [R1+0x7c8], R110 ;  /* 0x0007c86e01007387 */ /* 0x0003e80000100a00 */
[----:B------:R-:W-:Y:S04]  /*26680*/  STL.64 [R1+0x7b0], R104 ;  /* 0x0007b06801007387 */ /* 0x000fe80000100a00 */
[----:B------:R3:W-:Y:S01]  /*26690*/  STL.64 [R1+0x7b8], R106 ;  /* 0x0007b86a01007387 */ /* 0x0007e20000100a00 */
[C---:B-1----:R-:W-:Y:S03]  /*266a0*/  HMMA.1688.F32.TF32 R108, R84.reuse, R18, R180 ;  /* 0x00000012546c723c */ /* 0x042fe600000810b4 */
[----:B------:R-:W-:Y:S04]  /*266b0*/  STL.64 [R1+0x7a0], R68 ;  /* 0x0007a04401007387 */ /* 0x000fe80000100a00 */
[----:B------:R1:W-:Y:S01]  /*266c0*/  STL.64 [R1+0x7a8], R70 ;  /* 0x0007a84601007387 */ /* 0x0003e20000100a00 */
[C---:B---3--:R-:W-:Y:S08]  /*266d0*/  HMMA.1688.F32.TF32 R104, R84.reuse, R14, R184 ;  /* 0x0000000e5468723c */ /* 0x048ff000000810b8 */
[C---:B-1----:R-:W-:Y:S07]  /*266e0*/  HMMA.1688.F32.TF32 R68, R84.reuse, R10, R188 ;  /* 0x0000000a5444723c */ /* 0x042fee00000810bc */
[----:B------:R-:W-:Y:S04]  /*266f0*/  STL.64 [R1+0x790], R108 ;  /* 0x0007906c01007387 */ /* 0x000fe80000100a00 */
[----:B------:R-:W-:Y:S01]  /*26700*/  STL.64 [R1+0x798], R110 ;  /* 0x0007986e01007387 */ /* 0x000fe20000100a00 */
[C---:B------:R-:W-:Y:S03]  /*26710*/  HMMA.1688.F32.TF32 R72, R84.reuse, R62, R72 ;  /* 0x0000003e5448723c */ /* 0x040fe60000081048 */
[----:B------:R-:W-:Y:S04]  /*26720*/  STL.64 [R1+0x780], R104 ;  /* 0x0007806801007387 */ /* 0x000fe80000100a00 */
[----:B------:R1:W-:Y:S01]  /*26730*/  STL.64 [R1+0x788], R106 ;  /* 0x0007886a01007387 */ /* 0x0003e20000100a00 */
[C---:B------:R-:W-:Y:S03]  /*26740*/  HMMA.1688.F32.TF32 R76, R84.reuse, R58, R76 ;  /* 0x0000003a544c723c */ /* 0x040fe6000008104c */
[----:B------:R-:W-:Y:S05]  /*26750*/  STL.64 [R1+0x770], R68 ;  /* 0x0007704401007387 */ /* 0x000fea0000100a00 */
[----:B------:R-:W-:Y:S01]  /*26760*/  HMMA.1688.F32.TF32 R80, R84, R54, R80 ;  /* 0x000000365450723c */ /* 0x000fe20000081050 */
[----:B------:R3:W-:Y:S07]  /*26770*/  STL.64 [R1+0x778], R70 ;  /* 0x0007784601007387 */ /* 0x0007ee0000100a00 */
[C---:B-1----:R-:W-:Y:S08]  /*26780*/  HMMA.1688.F32.TF32 R104, R96.reuse, R6, R192 ;  /* 0x000000066068723c */ /* 0x042ff000000810c0 */
[C---:B------:R-:W-:Y:S08]  /*26790*/  HMMA.1688.F32.TF32 R84, R96.reuse, R66, R100 ;  /* 0x000000426054723c */ /* 0x040ff00000081064 */
[C---:B------:R-:W-:Y:S08]  /*267a0*/  HMMA.1688.F32.TF32 R100, R96.reuse, R50, R196 ;  /* 0x000000326064723c */ /* 0x040ff000000810c4 */
[C---:B---3--:R-:W-:Y:S01]  /*267b0*/  HMMA.1688.F32.TF32 R68, R96.reuse, R46, R200 ;  /* 0x0000002e6044723c */ /* 0x048fe200000810c8 */
        /* <DEDUP_REMOVED lines=8> */
[C---:B---3--:R-:W-:Y:S03]  /*26840*/  HMMA.1688.F32.TF32 R68, R96.reuse, R34, R212 ;  /* 0x000000226044723c */ /* 0x048fe600000810d4 */
[----:B------:R-:W-:Y:S04]  /*26850*/  STL.64 [R1+0x8b0], R104 ;  /* 0x0008b06801007387 */ /* 0x000fe80000100a00 */
[----:B------:R1:W-:Y:S08]  /*26860*/  STL.64 [R1+0x8b8], R106 ;  /* 0x0008b86a01007387 */ /* 0x0003f00000100a00 */
        /* <DEDUP_REMOVED lines=17> */
[----:B------:R-:W-:Y:S01]  /*26980*/  STL.64 [R1+0x858], R106 ;  /* 0x0008586a01007387 */ /* 0x000fe20000100a00 */
[C---:B------:R-:W-:Y:S07]  /*26990*/  HMMA.1688.F32.TF32 R156, R96.reuse, R54, R248 ;  /* 0x00000036609c723c */ /* 0x040fee00000810f8 */
[----:B------:R-:W-:Y:S04]  /*269a0*/  STL.64 [R1+0x840], R100 ;  /* 0x0008406401007387 */ /* 0x000fe80000100a00 */
[----:B------:R-:W-:Y:S04]  /*269b0*/  STL.64 [R1+0x848], R102 ;  /* 0x0008486601007387 */ /* 0x000fe80000100a00 */
[----:B------:R-:W-:Y:S04]  /*269c0*/  STL.64 [R1+0x830], R68 ;  /* 0x0008304401007387 */ /* 0x000fe80000100a00 */
[----:B------:R-:W-:Y:S04]  /*269d0*/  STL.64 [R1+0x838], R70 ;  /* 0x0008384601007387 */ /* 0x000fe80000100a00 */
[----:B--2---:R-:W-:Y:S04]  /*269e0*/  LDS R137, [R252+0x53000] ;  /* 0x05300000fc897984 */ /* 0x004fe80000000800 */
[----:B------:R-:W4:Y:S04]  /*269f0*/  LDS R139, [R252+0x53800] ;  /* 0x05380000fc8b7984 */ /* 0x000f280000000800 */
[----:B------:R-:W-:Y:S04]  /*26a00*/  LDS R145, [R252+0x53080] ;  /* 0x05308000fc917984 */ /* 0x000fe80000000800 */
[----:B------:R-:W1:Y:S01]  /*26a10*/  LDS R147, [R252+0x53880] ;  /* 0x05388000fc937984 */ /* 0x000e620000000800 */
[----:B------:R-:W-:Y:S03]  /*26a20*/  HMMA.1688.F32.TF32 R88, R96, R62, R88 ;  /* 0x0000003e6058723c */ /* 0x000fe60000081058 */
[----:B------:R-:W-:Y:S04]  /*26a30*/  LDS R149, [R252+0x53100] ;  /* 0x05310000fc957984 */ /* 0x000fe80000000800 */
[----:B------:R-:W2:Y:S01]  /*26a40*/  LDS R151, [R252+0x53900] ;  /* 0x05390000fc977984 */ /* 0x000ea20000000800 */
[----:B----4-:R-:W-:Y:S03]  /*26a50*/  HMMA.1688.F32.TF32 R216, R136, R66, R240 ;  /* 0x0000004288d8723c */ /* 0x010fe600000810f0 */
        /* <DEDUP_REMOVED lines=8> */
[----:B------:R-:W1:Y:S04]  /*26ae0*/  LDL.LU R68, [R1+0x1a0] ;  /* 0x0001a00001447983 */ /* 0x000e680000300800 */
[----:B------:R-:W1:Y:S04]  /*26af0*/  LDL.LU R69, [R1+0x1a4] ;  /* 0x0001a40001457983 */ /* 0x000e680000300800 */
[----:B------:R-:W1:Y:S04]  /*26b00*/  LDL.LU R70, [R1+0x1a8] ;  /* 0x0001a80001467983 */ /* 0x000e680000300800 */
[----:B------:R-:W1:Y:S04]  /*26b10*/  LDL.LU R71, [R1+0x1ac] ;  /* 0x0001ac0001477983 */ /* 0x000e680000300800 */
        /* <DEDUP_REMOVED lines=104> */
[----:B------:R-:W-:Y:S08]  /*271a0*/  HMMA.1688.F32.TF32 R92, R96, R58, R92 ;  /* 0x0000003a605c723c */ /* 0x000ff0000008105c */
[----:B-1----:R-:W-:Y:S08]  /*271b0*/  HMMA.1688.F32.TF32 R68, R144, R30, R68 ;  /* 0x0000001e9044723c */ /* 0x002ff00000081044 */
[----:B--2---:R-:W-:Y:S08]  /*271c0*/  HMMA.1688.F32.TF32 R96, R136, R6, R200 ;  /* 0x000000068860723c */ /* 0x004ff000000810c8 */
[C---:B------:R-:W-:Y:S08]  /*271d0*/  HMMA.1688.F32.TF32 R200, R144.reuse, R66, R192 ;  /* 0x0000004290c8723c */ /* 0x040ff000000810c0 */
[C---:B------:R-:W-:Y:S08]  /*271e0*/  HMMA.1688.F32.TF32 R192, R144.reuse, R58, R184 ;  /* 0x0000003a90c0723c */ /* 0x040ff000000810b8 */
[C---:B---3--:R-:W-:Y:S08]  /*271f0*/  HMMA.1688.F32.TF32 R184, R144.reuse, R54, R180 ;  /* 0x0000003690b8723c */ /* 0x048ff000000810b4 */
[C---:B------:R-:W-:Y:S08]  /*27200*/  HMMA.1688.F32.TF32 R180, R144.reuse, R6, R176 ;  /* 0x0000000690b4723c */ /* 0x040ff000000810b0 */
[C---:B------:R-:W-:Y:S08]  /*27210*/  HMMA.1688.F32.TF32 R176, R144.reuse, R50, R172 ;  /* 0x0000003290b0723c */ /* 0x040ff000000810ac */
[C---:B------:R-:W-:Y:S08]  /*27220*/  HMMA.1688.F32.TF32 R172, R144.reuse, R46, R168 ;  /* 0x0000002e90ac723c */ /* 0x040ff000000810a8 */
[C---:B----4-:R-:W-:Y:S08]  /*27230*/  HMMA.1688.F32.TF32 R168, R144.reuse, R42, R164 ;  /* 0x0000002a90a8723c */ /* 0x050ff000000810a4 */
[C---:B------:R-:W-:Y:S08]  /*27240*/  HMMA.1688.F32.TF32 R164, R144.reuse, R38, R160 ;  /* 0x0000002690a4723c */ /* 0x040ff000000810a0 */
[C---:B------:R-:W-:Y:S01]  /*27250*/  HMMA.1688.F32.TF32 R160, R144.reuse, R34, R152 ;  /* 0x0000002290a0723c */ /* 0x040fe20000081098 */
        /* <DEDUP_REMOVED lines=16> */
[----:B--2---:R-:W-:Y:S01]  /*27360*/  HMMA.1688.F32.TF32 R68, R144, R18, R240 ;  /* 0x000000129044723c */ /* 0x004fe200000810f0 */
[----:B------:R1:W-:Y:S04]  /*27370*/  STL.64 [R1+0x80], R152 ;  /* 0x0000809801007387 */ /* 0x0003e80000100a00 */
[----:B------:R2:W-:Y:S04]  /*27380*/  STL.64 [R1+0x88], R154 ;  /* 0x0000889a01007387 */ /* 0x0005e80000100a00 */
[----:B-1----:R-:W3:Y:S06]  /*27390*/  LDL.LU R152, [R1+0x2a0] ;  /* 0x0002a00001987983 */ /* 0x002eec0000300800 */
[----:B------:R-:W-:Y:S04]  /*273a0*/  STL.64 [R1+0x70], R160 ;  /* 0x000070a001007387 */ /* 0x000fe80000100a00 */
[----:B------:R-:W-:Y:S04]  /*273b0*/  STL.64 [R1+0x78], R162 ;  /* 0x000078a201007387 */ /* 0x000fe80000100a00 */
[----:B------:R1:W-:Y:S04]  /*273c0*/  STL.64 [R1+0x60], R68 ;  /* 0x0000604401007387 */ /* 0x0003e80000100a00 */
[----:B------:R4:W-:Y:S04]  /*273d0*/  STL.64 [R1+0x68], R70 ;  /* 0x0000684601007387 */ /* 0x0009e80000100a00 */
        /* <DEDUP_REMOVED lines=54> */
[----:B------:R-:W3:Y:S05]  /*27740*/  LDL.LU R223, [R1+0x2ec] ;  /* 0x0002ec0001df7983 */ /* 0x000eea0000300800 */
        /* <DEDUP_REMOVED lines=10> */
[----:B------:R-:W-:Y:S01]  /*277f0*/  HMMA.1688.F32.TF32 R196, R144, R62, R188 ;  /* 0x0000003e90c4723c */ /* 0x000fe200000810bc */
        /* <DEDUP_REMOVED lines=18> */
[C---:B--2---:R-:W-:Y:S08]  /*27920*/  HMMA.1688.F32.TF32 R68, R144.reuse, R14, R68 ;  /* 0x0000000e9044723c */ /* 0x044ff00000081044 */
[----:B------:R-:W-:Y:S11]  /*27930*/  HMMA.1688.F32.TF32 R144, R144, R10, R248 ;  /* 0x0000000a9090723c */ /* 0x000ff600000810f8 */
[----:B------:R-:W-:Y:S04]  /*27940*/  @!UPT UIADD3 URZ, URZ, URZ, URZ ;  /* 0x0000003f3f3ff290 */ /* 0x000fe8000fffe03f */
[----:B------:R-:W-:Y:S04]  /*27950*/  STL.64 [R1+0x50], R68 ;  /* 0x0000504401007387 */ /* 0x000fe80000100a00 */
[----:B------:R1:W-:Y:S04]  /*27960*/  STL.64 [R1+0x58], R70 ;  /* 0x0000584601007387 */ /* 0x0003e80000100a00 */
[----:B-1----:R1:W5:Y:S04]  /*27970*/  LDL.LU.64 R70, [R1+0xe80] ;  /* 0x000e800001467983 */ /* 0x0023680000300a00 */
[----:B------:R1:W5:Y:S04]  /*27980*/  LDL.LU.64 R68, [R1+0xe78] ;  /* 0x000e780001447983 */ /* 0x0003680000300a00 */
[----:B------:R1:W5:Y:S04]  /*27990*/  LDL.LU.64 R250, [R1+0xe70] ;  /* 0x000e700001fa7983 */ /* 0x0003680000300a00 */
[----:B------:R1:W5:Y:S04]  /*279a0*/  LDL.LU.64 R248, [R1+0xe68] ;  /* 0x000e680001f87983 */ /* 0x0003680000300a00 */
[----:B------:R2:W-:Y:S04]  /*279b0*/  STL.64 [R1+0x40], R144 ;  /* 0x0000409001007387 */ /* 0x0005e80000100a00 */
[----:B------:R1:W-:Y:S04]  /*279c0*/  STL.64 [R1+0x48], R146 ;  /* 0x0000489201007387 */ /* 0x0003e80000100a00 */
[----:B--2---:R-:W2:Y:S04]  /*279d0*/  LDL.LU R144, [R1+0x250] ;  /* 0x0002500001907983 */ /* 0x004ea80000300800 */
[----:B------:R-:W2:Y:S01]  /*279e0*/  LDL.LU R145, [R1+0x254] ;  /* 0x0002540001917983 */ /* 0x000ea20000300800 */
[C---:B------:R-:W-:Y:S08]  /*279f0*/  HMMA.1688.F32.TF32 R236, R148.reuse, R50, R236 ;  /* 0x0000003294ec723c */ /* 0x040ff000000810ec */
[C---:B---3--:R-:W-:Y:S08]  /*27a00*/  HMMA.1688.F32.TF32 R228, R148.reuse, R42, R228 ;  /* 0x0000002a94e4723c */ /* 0x048ff000000810e4 */
[C---:B------:R-:W-:Y:S08]  /*27a10*/  HMMA.1688.F32.TF32 R224, R148.reuse, R38, R224 ;  /* 0x0000002694e0723c */ /* 0x040ff000000810e0 */
[C---:B------:R-:W-:Y:S08]  /*27a20*/  HMMA.1688.F32.TF32 R220, R148.reuse, R34, R220 ;  /* 0x0000002294dc723c */ /* 0x040ff000000810dc */
[C---:B------:R-:W-:Y:S08]  /*27a30*/  HMMA.1688.F32.TF32 R164, R148.reuse, R26, R164 ;  /* 0x0000001a94a4723c */ /* 0x040ff000000810a4 */
[C---:B------:R-:W-:Y:S08]  /*27a40*/  HMMA.1688.F32.TF32 R180, R148.reuse, R66, R180 ;  /* 0x0000004294b4723c */ /* 0x040ff000000810b4 */
[C---:B----4-:R-:W-:Y:S08]  /*27a50*/  HMMA.1688.F32.TF32 R176, R148.reuse, R62, R176 ;  /* 0x0000003e94b0723c */ /* 0x050ff000000810b0 */
[C---:B------:R-:W-:Y:S08]  /*27a60*/  HMMA.1688.F32.TF32 R172, R148.reuse, R58, R172 ;  /* 0x0000003a94ac723c */ /* 0x040ff000000810ac */
[----:B------:R-:W-:Y:S01]  /*27a70*/  HMMA.1688.F32.TF32 R188, R148, R30, R188 ;  /* 0x0000001e94bc723c */ /* 0x000fe200000810bc */
[----:B-1----:R-:W-:-:S02]  /*27a80*/  IMAD.MOV.U32 R147, RZ, RZ, R64 ;  /* 0x000000ffff937224 */ /* 0x002fc400078e0040 */
[----:B------:R-:W-:Y:S02]  /*27a90*/  IMAD.MOV.U32 R146, RZ, RZ, R65 ;  /* 0x000000ffff927224 */ /* 0x000fe400078e0041 */
[----:B------:R-:W3:Y:S04]  /*27aa0*/  LDL.LU R65, [R1+0xe64] ;  /* 0x000e640001417983 */ /* 0x000ee80000300800 */
[----:B------:R-:W4:Y:S01]  /*27ab0*/  LDL.LU R64, [R1+0xe60] ;  /* 0x000e600001407983 */ /* 0x000f220000300800 */
[C---:B------:R-:W-:Y:S08]  /*27ac0*/  HMMA.1688.F32.TF32 R160, R148.reuse, R22, R160 ;  /* 0x0000001694a0723c */ /* 0x040ff000000810a0 */
[C---:B------:R-:W-:Y:S08]  /*27ad0*/  HMMA.1688.F32.TF32 R168, R148.reuse, R54, R168 ;  /* 0x0000003694a8723c */ /* 0x040ff000000810a8 */
[C---:B--2---:R-:W-:Y:S11]  /*27ae0*/  HMMA.1688.F32.TF32 R144, R148.reuse, R6, R144 ;  /* 0x000000069490723c */ /* 0x044ff60000081090 */
[----:B------:R-:W-:Y:S11]  /*27af0*/  @!UPT UIADD3 URZ, URZ, URZ, URZ ;  /* 0x0000003f3f3ff290 */ /* 0x000ff6000fffe03f */
[----:B------:R-:W-:Y:S01]  /*27b00*/  @!UPT UIADD3 URZ, URZ, URZ, URZ ;  /* 0x0000003f3f3ff290 */ /* 0x000fe2000fffe03f */
[----:B------:R-:W-:Y:S04]  /*27b10*/  STL.64 [R1+0x3f0], R144 ;  /* 0x0003f09001007387 */ /* 0x000fe80000100a00 */
[----:B------:R1:W-:Y:S04]  /*27b20*/  STL.64 [R1+0x3f8], R146 ;  /* 0x0003f89201007387 */ /* 0x0003e80000100a00 */
[----:B------:R-:W2:Y:S01]  /*27b30*/  LDL.LU R16, [R1+0x90c] ;  /* 0x00090c0001107983 */ /* 0x000ea20000300800 */
[C---:B-1----:R-:W-:Y:S03]  /*27b40*/  HMMA.1688.F32.TF32 R144, R148.reuse, R46, R232 ;  /* 0x0000002e9490723c */ /* 0x042fe600000810e8 */
[----:B------:R-:W-:Y:S04]  /*27b50*/  STL.64 [R1+0x400], R236 ;  /* 0x000400ec01007387 */ /* 0x000fe80000100a00 */
[----:B------:R-:W-:Y:S11]  /*27b60*/  STL.64 [R1+0x408], R238 ;  /* 0x000408ee01007387 */ /* 0x000ff60000100a00 */
[----:B------:R-:W-:Y:S05]  /*27b70*/  @!UPT UIADD3 URZ, URZ, URZ, URZ ;  /* 0x0000003f3f3ff290 */ /* 0x000fea000fffe03f */
[----:B------:R-:W-:Y:S04]  /*27b80*/  STL.64 [R1+0x430], R144 ;  /* 0x0004309001007387 */ /* 0x000fe80000100a00 */
[----:B------:R-:W-:Y:S04]  /*27b90*/  STL.64 [R1+0x438], R146 ;  /* 0x0004389201007387 */ /* 0x000fe80000100a00 */
[----:B------:R-:W-:Y:S04]  /*27ba0*/  STL.64 [R1+0x500], R228 ;  /* 0x000500e401007387 */ /* 0x000fe80000100a00 */
[----:B------:R-:W-:Y:S04]  /*27bb0*/  STL.64 [R1+0x508], R230 ;  /* 0x000508e601007387 */ /* 0x000fe80000100a00 */
[----:B------:R-:W-:Y:S04]  /*27bc0*/  STL.64 [R1+0x450], R224 ;  /* 0x000450e001007387 */ /* 0x000fe80000100a00 */
[----:B------:R-:W-:Y:S04]  /*27bd0*/  STL.64 [R1+0x458], R226 ;  /* 0x000458e201007387 */ /* 0x000fe80000100a00 */
[----:B------:R-:W3:Y:S04]  /*27be0*/  LDL.LU R17, [R1+0x268] ;  /* 0x0002680001117983 */ /* 0x000ee80000300800 */
[----:B------:R-:W-:Y:S04]  /*27bf0*/  STL.64 [R1+0x4f0], R220 ;  /* 0x0004f0dc01007387 */ /* 0x000fe80000100a00 */
[----:B------:R-:W-:Y:S04]  /*27c00*/  LDS R145, [R252+0x53180] ;  /* 0x05318000fc917984 */ /* 0x000fe80000000800 */
[----:B------:R-:W-:Y:S04]  /*27c10*/  STL.64 [R1+0x4f8], R222 ;  /* 0x0004f8de01007387 */ /* 0x000fe80000100a00 */
[----:B------:R1:W-:Y:S04]  /*27c20*/  LDS R147, [R252+0x53980] ;  /* 0x05398000fc937984 */ /* 0x0003e80000000800 */
[----:B------:R-:W-:Y:S04]  /*27c30*/  LDS R144, [R3+0x53180] ;  /* 0x0531800003907984 */ /* 0x000fe80000000800 */
[----:B-1----:R-:W3:Y:S04]  /*27c40*/  LDL.LU R252, [R1+0xe5c] ;  /* 0x000e5c0001fc7983 */ /* 0x002ee80000300800 */
[----:B------:R1:W2:Y:S04]  /*27c50*/  LDS R146, [R3+0x53980] ;  /* 0x0539800003927984 */ /* 0x0002a80000000800 */
[----:B------:R-:W3:Y:S04]  /*27c60*/  LDL.LU R13, [R1+0x264] ;  /* 0x00026400010d7983 */ /* 0x000ee80000300800 */
[----:B-1----:R-:W3:Y:S04]  /*27c70*/  LDL.LU R3, [R1+0x904] ;  /* 0x0009040001037983 */ /* 0x002ee80000300800 */
[----:B------:R-:W-:Y:S04]  /*27c80*/  STL.64 [R1+0x4e0], R188 ;  /* 0x0004e0bc01007387 */ /* 0x000fe80000100a00 */
[----:B------:R-:W-:Y:S04]  /*27c90*/  STL.64 [R1+0x4e8], R190 ;  /* 0x0004e8be01007387 */ /* 0x000fe80000100a00 */
[----:B------:R-:W-:Y:S04]  /*27ca0*/  STL.64 [R1+0x490], R164 ;  /* 0x000490a401007387 */ /* 0x000fe80000100a00 */
[----:B------:R-:W-:Y:S04]  /*27cb0*/  STL.64 [R1+0x498], R166 ;  /* 0x000498a601007387 */ /* 0x000fe80000100a00 */
[----:B------:R-:W-:Y:S04]  /*27cc0*/  STL.64 [R1+0x4b0], R160 ;  /* 0x0004b0a001007387 */ /* 0x000fe80000100a00 */
[----:B------:R1:W-:Y:S04]  /*27cd0*/  STL.64 [R1+0x4b8], R162 ;  /* 0x0004b8a201007387 */ /* 0x0003e80000100a00 */
[----:B------:R-:W3:Y:S01]  /*27ce0*/  LDL R5, [R1+0xe28] ;  /* 0x000e280001057983 */ /* 0x000ee20000100800 */
[C---:B-1----:R-:W-:Y:S08]  /*27cf0*/  HMMA.1688.F32.TF32 R160, R148.reuse, R18, R152 ;  /* 0x0000001294a0723c */ /* 0x042ff00000081098 */
[C---:B------:R-:W-:Y:S08]  /*27d00*/  HMMA.1688.F32.TF32 R152, R148.reuse, R14, R244 ;  /* 0x0000000e9498723c */ /* 0x040ff000000810f4 */
[----:B------:R-:W-:Y:S07]  /*27d10*/  HMMA.1688.F32.TF32 R148, R148, R10, R240 ;  /* 0x0000000a9494723c */ /* 0x000fee00000810f0 */
[----:B------:R1:W-:Y:S04]  /*27d20*/  STL.64 [R1+0x4d0], R160 ;  /* 0x0004d0a001007387 */ /* 0x0003e80000100a00 */
[----:B------:R1:W-:Y:S04]  /*27d30*/  STL.64 [R1+0x4d8], R162 ;  /* 0x0004d8a201007387 */ /* 0x0003e80000100a00 */
[----:B------:R1:W-:Y:S04]  /*27d40*/  STL.64 [R1+0x4c0], R152 ;  /* 0x0004c09801007387 */ /* 0x0003e80000100a00 */
[----:B------:R1:W-:Y:S04]  /*27d50*/  STL.64 [R1+0x4c8], R154 ;  /* 0x0004c89a01007387 */ /* 0x0003e80000100a00 */
[----:B------:R-:W3:Y:S04]  /*27d60*/  LDL R9, [R1+0xe24] ;  /* 0x000e240001097983 */ /* 0x000ee80000100800 */
[----:B------:R-:W-:Y:S04]  /*27d70*/  STL.64 [R1+0x4a0], R148 ;  /* 0x0004a09401007387 */ /* 0x000fe80000100a00 */
[----:B------:R4:W-:Y:S04]  /*27d80*/  STL.64 [R1+0x4a8], R150 ;  /* 0x0004a89601007387 */ /* 0x0009e80000100a00 */
[----:B-1----:R-:W3:Y:S04]  /*27d90*/  LDL.LU R160, [R1+0x590] ;  /* 0x0005900001a07983 */ /* 0x002ee80000300800 */
[----:B------:R-:W3:Y:S04]  /*27da0*/  LDL.LU R161, [R1+0x594] ;  /* 0x0005940001a17983 */ /* 0x000ee80000300800 */
[----:B------:R-:W3:Y:S04]  /*27db0*/  LDL.LU R162, [R1+0x598] ;  /* 0x0005980001a27983 */ /* 0x000ee80000300800 */
[----:B------:R-:W3:Y:S04]  /*27dc0*/  LDL.LU R152, [R1+0x570] ;  /* 0x0005700001987983 */ /* 0x000ee80000300800 */
[----:B------:R-:W3:Y:S04]  /*27dd0*/  LDL.LU R153, [R1+0x574] ;  /* 0x0005740001997983 */ /* 0x000ee80000300800 */
[----:B------:R-:W3:Y:S04]  /*27de0*/  LDL.LU R154, [R1+0x578] ;  /* 0x00057800019a7983 */ /* 0x000ee80000300800 */
[----:B------:R-:W3:Y:S04]  /*27df0*/  LDL.LU R155, [R1+0x57c] ;  /* 0x00057c00019b7983 */ /* 0x000ee80000300800 */
[----:B----4-:R-:W4:Y:S04]  /*27e00*/  LDL R151, [R1+0x938] ;  /* 0x0009380001977983 */ /* 0x010f280000100800 */
[----:B------:R-:W4:Y:S04]  /*27e10*/  LDL R8, [R1+0x93c] ;  /* 0x00093c0001087983 */ /* 0x000f280000100800 */
[----:B------:R-:W4:Y:S04]  /*27e20*/  LDL.LU R244, [R1+0x550] ;  /* 0x0005500001f47983 */ /* 0x000f280000300800 */
[----:B------:R-:W4:Y:S04]  /*27e30*/  LDL.LU R245, [R1+0x554] ;  /* 0x0005540001f57983 */ /* 0x000f280000300800 */
[----:B------:R-:W4:Y:S04]  /*27e40*/  LDL.LU R246, [R1+0x558] ;  /* 0x0005580001f67983 */ /* 0x000f280000300800 */
[----:B------:R-:W4:Y:S04]  /*27e50*/  LDL.LU R247, [R1+0x55c] ;  /* 0x00055c0001f77983 */ /* 0x000f280000300800 */
[----:B------:R-:W4:Y:S04]  /*27e60*/  LDL.LU R240, [R1+0x520] ;  /* 0x0005200001f07983 */ /* 0x000f280000300800 */
[----:B------:R-:W4:Y:S04]  /*27e70*/  LDL.LU R241, [R1+0x524] ;  /* 0x0005240001f17983 */ /* 0x000f280000300800 */
[----:B------:R-:W4:Y:S01]  /*27e80*/  LDL.LU R242, [R1+0x528] ;  /* 0x0005280001f27983 */ /* 0x000f220000300800 */
[----:B------:R-:W-:-:S03]  /*27e90*/  IMAD.MOV.U32 R21, RZ, RZ, 0x1f ;  /* 0x0000001fff157424 */ /* 0x000fc600078e00ff */
[----:B------:R-:W4:Y:S02]  /*27ea0*/  LDL R150, [R1+0x958] ;  /* 0x0009580001967983 */ /* 0x000f240000100800 */
[----:B------:R-:W-:Y:S02]  /*27eb0*/  IADD3 R21, R21, c[0x0][0x180], RZ ;  /* 0x0000600015157a10 */ /* 0x000fe40007ffe0ff */
[----:B------:R-:W4:Y:S02]  /*27ec0*/  LDL R149, [R1+0x95c] ;  /* 0x00095c0001957983 */ /* 0x000f240000100800 */
[----:B------:R-:W-:-:S04]  /*27ed0*/  SHF.R.S32.HI R4, RZ, 0x1f, R21 ;  /* 0x0000001fff047819 */ /* 0x000fc80000011415 */
[----:B------:R-:W-:-:S04]  /*27ee0*/  LEA.HI R4, R4, R21, RZ, 0x5 ;  /* 0x0000001504047211 */ /* 0x000fc800078f28ff */
[----:B------:R-:W-:-:S04]  /*27ef0*/  SHF.R.S32.HI R4, RZ, 0x5, R4 ;  /* 0x00000005ff047819 */ /* 0x000fc80000011404 */
[----:B------:R-:W-:Y:S01]  /*27f00*/  IADD3 R4, R4, -0x5, RZ ;  /* 0xfffffffb04047810 */ /* 0x000fe20007ffe0ff */
[----:B------:R-:W-:-:S03]  /*27f10*/  IMAD.MOV.U32 R163, RZ, RZ, R64 ;  /* 0x000000ffffa37224 */ /* 0x000fc600078e0040 */
[----:B--2---:R-:W-:Y:S01]  /*27f20*/  ISETP.GE.AND P0, PT, R16, R4, PT ;  /* 0x000000041000720c */ /* 0x004fe20003f06270 */
[----:B---3--:R-:W-:Y:S01]  /*27f30*/  IMAD.MOV.U32 R243, RZ, RZ, R65 ;  /* 0x000000fffff37224 */ /* 0x008fe200078e0041 */
[----:B------:R-:W-:-:S04]  /*27f40*/  ISETP.GT.AND P1, PT, R252, RZ, PT ;  /* 0x000000fffc00720c */ /* 0x000fc80003f24270 */
[----:B------:R-:W-:Y:S02]  /*27f50*/  SEL R4, RZ, 0x4, !P1 ;  /* 0x00000004ff047807 */ /* 0x000fe40004800000 */
[----:B------:R-:W-:-:S04]  /*27f60*/  IADD3 R3, R3, 0x1, RZ ;  /* 0x0000000103037810 */ /* 0x000fc80007ffe0ff */
[----:B------:R-:W-:-:S04]  /*27f70*/  ISETP.GT.AND P1, PT, R3, 0x4, PT ;  /* 0x000000040300780c */ /* 0x000fc80003f24270 */
[----:B------:R-:W-:Y:S02]  /*27f80*/  SEL R20, R3, RZ, !P1 ;  /* 0x000000ff03147207 */ /* 0x000fe40004800000 */
[----:B------:R-:W-:-:S03]  /*27f90*/  SEL R4, R4, RZ, !P0 ;  /* 0x000000ff04047207 */ /* 0x000fc60004000000 */
[----:B------:R-:W-:Y:S01]  /*27fa0*/  STL [R1+0x904], R20 ;  /* 0x0009041401007387 */ /* 0x000fe20000100800 */
[----:B------:R-:W-:-:S03]  /*27fb0*/  ISETP.NE.U32.AND P2, PT, R4, RZ, PT ;  /* 0x000000ff0400720c */ /* 0x000fc60003f45070 */
[----:B------:R-:W2:Y:S04]  /*27fc0*/  LDL R148, [R1+0x978] ;  /* 0x0009780001947983 */ /* 0x000ea80000100800 */
[----:B------:R-:W3:Y:S01]  /*27fd0*/  LDL R12, [R1+0x97c] ;  /* 0x00097c00010c7983 */ /* 0x000ee20000100800 */
[----:B------:R-:W-:-:S05]  /*27fe0*/  IADD3 R4, P3, R17, R5, RZ ;  /* 0x0000000511047210 */ /* 0x000fca0007f7e0ff */
[----:B------:R-:W-:Y:S02]  /*27ff0*/  IMAD.X R5, R13, 0x1, R9, P3 ;  /* 0x000000010d057824 */ /* 0x000fe400018e0609 */
[----:B------:R-:W3:Y:S01]  /*28000*/  LDL R9, [R1+0xd9c] ;  /* 0x000d9c0001097983 */ /* 0x000ee20000100800 */
[C---:B------:R-:W-:Y:S03]  /*28010*/  HMMA.1688.F32.TF32 R220, R144.reuse, R66, R160 ;  /* 0x0000004290dc723c */ /* 0x040fe600000810a0 */
[----:B------:R-:W3:Y:S05]  /*28020*/  LDL R66, [R1+0xda0] ;  /* 0x000da00001427983 */ /* 0x000eea0000100800 */
[C---:B------:R-:W-:Y:S01]  /*28030*/  HMMA.1688.F32.TF32 R224, R144.reuse, R62, R152 ;  /* 0x0000003e90e0723c */ /* 0x040fe20000081098 */
[----:B------:R-:W3:Y:S04]  /*28040*/  LDL R63, [R1+0xdbc] ;  /* 0x000dbc00013f7983 */ /* 0x000ee80000100800 */
[----:B------:R-:W3:Y:S03]  /*28050*/  LDL R62, [R1+0xdc0] ;  /* 0x000dc000013e7983 */ /* 0x000ee60000100800 */
[C---:B----4-:R-:W-:Y:S01]  /*28060*/  HMMA.1688.F32.TF32 R228, R144.reuse, R58, R244 ;  /* 0x0000003a90e4723c */ /* 0x050fe200000810f4 */
[----:B------:R-:W4:Y:S04]  /*28070*/  LDL R59, [R1+0xddc] ;  /* 0x000ddc00013b7983 */ /* 0x000f280000100800 */
[----:B------:R-:W4:Y:S03]  /*28080*/  LDL R58, [R1+0xde0] ;  /* 0x000de000013a7983 */ /* 0x000f260000100800 */
[----:B------:R-:W-:Y:S01]  /*28090*/  HMMA.1688.F32.TF32 R236, R144, R54, R240 ;  /* 0x0000003690ec723c */ /* 0x000fe200000810f0 */
[----:B------:R-:W4:Y:S04]  /*280a0*/  LDL R55, [R1+0xdfc] ;  /* 0x000dfc0001377983 */ /* 0x000f280000100800 */
[----:B------:R-:W4:Y:S04]  /*280b0*/  LDL R54, [R1+0xe00] ;  /* 0x000e000001367983 */ /* 0x000f280000100800 */
[----:B------:R-:W1:Y:S04]  /*280c0*/  S2R R64, SR_TID.X ;  /* 0x0000000000407919 */ /* 0x000e680000002100 */
[----:B------:R-:W-:Y:S01]  /*280d0*/  BAR.SYNC.DEFER_BLOCKING 0x0 ;  /* 0x0000000000007b1d */ /* 0x000fe20000010000 */
[----:B------:R-:W-:-:S02]  /*280e0*/  ISETP.GT.AND P1, PT, R252, 0x4, PT ;  /* 0x00000004fc00780c */ /* 0x000fc40003f24270 */
[----:B-1----:R-:W-:-:S05]  /*280f0*/  LOP3.LUT R65, R64, 0x7f, RZ, 0xc0, !PT ;  /* 0x0000007f40417812 */ /* 0x002fca00078ec0ff */
[----:B------:R-:W-:-:S04]  /*28100*/  IMAD.SHL.U32 R21, R65, 0x4, RZ ;  /* 0x0000000441157824 */ /* 0x000fc800078e00ff */
[----:B------:R-:W-:-:S05]  /*28110*/  IMAD R3, R20, 0x4000, R21 ;  /* 0x0000400014037824 */ /* 0x000fca00078e0215 */
[----:B------:R-:W-:Y:S01]  /*28120*/  @!PT LDS RZ, [RZ] ;  /* 0x00000000fffff984 */ /* 0x000fe20000000800 */
[----:B------:R-:W-:Y:S01]  /*28130*/  @!PT LDS RZ, [RZ] ;  /* 0x00000000fffff984 */ /* 0x000fe20000000800 */
[----:B------:R-:W-:Y:S01]  /*28140*/  @!PT LDS RZ, [RZ] ;  /* 0x00000000fffff984 */ /* 0x000fe20000000800 */
[----:B------:R1:W-:Y:S02]  /*28150*/  LDGSTS.E [R3+0x50000], [R4.64], P2 ;  /* 0x5000000004037fae */ /* 0x0003e40009121844 */
[----:B-1----:R-:W-:-:S04]  /*28160*/  SEL R4, RZ, 0x4, !P1 ;  /* 0x00000004ff047807 */ /* 0x002fc80004800000 */
[----:B------:R-:W-:-:S04]  /*28170*/  SEL R4, R4, RZ, !P0 ;  /* 0x000000ff04047207 */ /* 0x000fc80004000000 */
[----:B------:R-:W-:Y:S02]  /*28180*/  ISETP.NE.U32.AND P1, PT, R4, RZ, PT ;  /* 0x000000ff0400720c */ /* 0x000fe40003f25070 */
[----:B------:R-:W-:-:S05]  /*28190*/  IADD3 R4, P2, R17, R151, RZ ;  /* 0x0000009711047210 */ /* 0x000fca0007f5e0ff */
[----:B------:R-:W-:-:S06]  /*281a0*/  IMAD.X R5, R13, 0x1, R8, P2 ;  /* 0x000000010d057824 */ /* 0x000fcc00010e0608 */
[----:B------:R1:W-:Y:S01]  /*281b0*/  LDGSTS.E [R3+0x50800], [R4.64], P1 ;  /* 0x5080000004037fae */ /* 0x0003e20008921844 */
[----:B------:R-:W-:-:S04]  /*281c0*/  ISETP.GT.AND P1, PT, R252, 0x8, PT ;  /* 0x00000008fc00780c */ /* 0x000fc80003f24270 */
[----:B-1----:R-:W-:Y:S02]  /*281d0*/  SEL R4, RZ, 0x4, !P1 ;  /* 0x00000004ff047807 */ /* 0x002fe40004800000 */
[----:B------:R-:W-:Y:S02]  /*281e0*/  ISETP.GT.AND P1, PT, R252, 0xc, PT ;  /* 0x0000000cfc00780c */ /* 0x000fe40003f24270 */
[----:B------:R-:W-:Y:S02]  /*281f0*/  SEL R4, R4, RZ, !P0 ;  /* 0x000000ff04047207 */ /* 0x000fe40004000000 */
[----:B------:R-:W-:Y:S02]  /*28200*/  SEL R8, RZ, 0x4, !P1 ;  /* 0x00000004ff087807 */ /* 0x000fe40004800000 */
[----:B------:R-:W-:Y:S02]  /*28210*/  ISETP.NE.U32.AND P3, PT, R4, RZ, PT ;  /* 0x000000ff0400720c */ /* 0x000fe40003f65070 */
[----:B------:R-:W-:-:S02]  /*28220*/  IADD3 R4, P1, R17, R150, RZ ;  /* 0x0000009611047210 */ /* 0x000fc40007f3e0ff */
[----:B------:R-:W-:Y:S02]  /*28230*/  SEL R8, R8, RZ, !P0 ;  /* 0x000000ff08087207 */ /* 0x000fe40004000000 */
[----:B------:R-:W-:Y:S01]  /*28240*/  ISETP.GT.AND P2, PT, R252, 0x10, PT ;  /* 0x00000010fc00780c */ /* 0x000fe20003f44270 */
[----:B------:R-:W-:Y:S01]  /*28250*/  IMAD.X R5, R13, 0x1, R149, P1 ;  /* 0x000000010d057824 */ /* 0x000fe200008e0695 */
[----:B------:R-:W-:Y:S02]  /*28260*/  ISETP.NE.U32.AND P1, PT, R8, RZ, PT ;  /* 0x000000ff0800720c */ /* 0x000fe40003f25070 */
[----:B------:R-:W-:-:S03]  /*28270*/  SEL R8, RZ, 0x4, !P2 ;  /* 0x00000004ff087807 */ /* 0x000fc60005000000 */
[----:B------:R2:W-:Y:S01]  /*28280*/  LDGSTS.E [R3+0x51000], [R4.64], P3 ;  /* 0x5100000004037fae */ /* 0x0005e20009921844 */
[----:B------:R-:W-:Y:S02]  /*28290*/  SEL R8, R8, RZ, !P0 ;  /* 0x000000ff08087207 */ /* 0x000fe40004000000 */
[----:B------:R-:W-:Y:S01]  /*282a0*/  ISETP.GT.AND P2, PT, R252, 0x14, PT ;  /* 0x00000014fc00780c */ /* 0x000fe20003f44270 */
[----:B------:R-:W1:Y:S01]  /*282b0*/  S2R R243, SR_TID.X ;  /* 0x0000000000f37919 */ /* 0x000e620000002100 */
[----:B--2---:R-:W-:-:S05]  /*282c0*/  IADD3 R4, P3, R17, R148, RZ ;  /* 0x0000009411047210 */ /* 0x004fca0007f7e0ff */
[----:B---3--:R-:W-:Y:S01]  /*282d0*/  IMAD.X R5, R13, 0x1, R12, P3 ;  /* 0x000000010d057824 */ /* 0x008fe200018e060c */
[----:B------:R-:W-:Y:S02]  /*282e0*/  ISETP.NE.U32.AND P3, PT, R8, RZ, PT ;  /* 0x000000ff0800720c */ /* 0x000fe40003f65070 */
[----:B------:R-:W-:Y:S02]  /*282f0*/  SEL R12, RZ, 0x4, !P2 ;  /* 0x00000004ff0c7807 */ /* 0x000fe40005000000 */
[----:B------:R2:W-:Y:S01]  /*28300*/  LDGSTS.E [R3+0x51800], [R4.64], P1 ;  /* 0x5180000004037fae */ /* 0x0005e20008921844 */
[----:B------:R-:W-:Y:S02]  /*28310*/  ISETP.GT.AND P1, PT, R252, 0x18, PT ;  /* 0x00000018fc00780c */ /* 0x000fe40003f24270 */
[----:B--2---:R-:W-:Y:S02]  /*28320*/  SEL R4, R12, RZ, !P0 ;  /* 0x000000ff0c047207 */ /* 0x004fe40004000000 */
[----:B------:R-:W-:-:S02]  /*28330*/  ISETP.GT.AND P2, PT, R252, 0x1c, PT ;  /* 0x0000001cfc00780c */ /* 0x000fc40003f44270 */
[----:B------:R-:W-:-:S05]  /*28340*/  IADD3 R8, P4, R17, R9, RZ ;  /* 0x0000000911087210 */ /* 0x000fca0007f9e0ff */
[----:B------:R-:W-:Y:S01]  /*28350*/  IMAD.X R9, R13, 0x1, R66, P4 ;  /* 0x000000010d097824 */ /* 0x000fe200020e0642 */
[----:B------:R-:W-:-:S04]  /*28360*/  ISETP.NE.U32.AND P4, PT, R4, RZ, PT ;  /* 0x000000ff0400720c */ /* 0x000fc80003f85070 */
[----:B------:R2:W-:Y:S02]  /*28370*/  LDGSTS.E [R3+0x52000], [R8.64], P3 ;  /* 0x5200000008037fae */ /* 0x0005e40009921844 */
[----:B--2---:R-:W-:Y:S02]  /*28380*/  SEL R8, RZ, 0x4, !P1 ;  /* 0x00000004ff087807 */ /* 0x004fe40004800000 */
[----:B------:R-:W2:Y:S01]  /*28390*/  LDL R9, [R1+0x920] ;  /* 0x0009200001097983 */ /* 0x000ea20000100800 */
[----:B------:R-:W-:Y:S02]  /*283a0*/  IADD3 R4, P1, R17, R63, RZ ;  /* 0x0000003f11047210 */ /* 0x000fe40007f3e0ff */
[----:B------:R-:W-:-:S03]  /*283b0*/  SEL R8, R8, RZ, !P0 ;  /* 0x000000ff08087207 */ /* 0x000fc60004000000 */
[----:B------:R-:W-:Y:S01]  /*283c0*/  IMAD.X R5, R13, 0x1, R62, P1 ;  /* 0x000000010d057824 */ /* 0x000fe200008e063e */
[----:B------:R-:W-:Y:S01]  /*283d0*/  ISETP.NE.U32.AND P1, PT, R8, RZ, PT ;  /* 0x000000ff0800720c */ /* 0x000fe20003f25070 */
[----:B------:R-:W3:Y:S01]  /*283e0*/  LDL R62, [R1+0x924] ;  /* 0x00092400013e7983 */ /* 0x000ee20000100800 */
[----:B------:R-:W-:-:S03]  /*283f0*/  SEL R8, RZ, 0x4, !P2 ;  /* 0x00000004ff087807 */ /* 0x000fc60005000000 */
[----:B------:R4:W-:Y:S01]  /*28400*/  LDGSTS.E [R3+0x52800], [R4.64], P4 ;  /* 0x5280000004037fae */ /* 0x0009e2000a121844 */
[----:B------:R-:W-:Y:S02]  /*28410*/  SEL R8, R8, RZ, !P0 ;  /* 0x000000ff08087207 */ /* 0x000fe40004000000 */
[----:B------:R-:W-:Y:S02]  /*28420*/  ISETP.GT.AND P3, PT, R252, 0x1, PT ;  /* 0x00000001fc00780c */ /* 0x000fe40003f64270 */
[----:B----4-:R-:W-:-:S05]  /*28430*/  IADD3 R4, P2, R17, R59, RZ ;  /* 0x0000003b11047210 */ /* 0x010fca0007f5e0ff */
[----:B------:R-:W-:Y:S01]  /*28440*/  IMAD.X R5, R13, 0x1, R58, P2 ;  /* 0x000000010d057824 */ /* 0x000fe200010e063a */
[----:B------:R-:W-:Y:S01]  /*28450*/  ISETP.NE.U32.AND P2, PT, R8, RZ, PT ;  /* 0x000000ff0800720c */ /* 0x000fe20003f45070 */
[----:B------:R-:W4:Y:S01]  /*28460*/  LDL R58, [R1+0x940] ;  /* 0x00094000013a7983 */ /* 0x000f220000100800 */
[----:B------:R-:W-:Y:S02]  /*28470*/  SEL R8, RZ, 0x4, !P3 ;  /* 0x00000004ff087807 */ /* 0x000fe40005800000 */
[----:B------:R-:W-:Y:S01]  /*28480*/  ISETP.GT.AND P3, PT, R252, 0x5, PT ;  /* 0x00000005fc00780c */ /* 0x000fe20003f64270 */
[----:B------:R1:W-:Y:S02]  /*28490*/  LDGSTS.E [R3+0x53000], [R4.64], P1 ;  /* 0x5300000004037fae */ /* 0x0003e40008921844 */
[----:B-1----:R-:W-:Y:S02]  /*284a0*/  LOP3.LUT R247, R243, 0x7f, RZ, 0xc0, !PT ;  /* 0x0000007ff3f77812 */ /* 0x002fe400078ec0ff */
[----:B------:R-:W-:-:S02]  /*284b0*/  SEL R5, R8, RZ, !P0 ;  /* 0x000000ff08057207 */ /* 0x000fc40004000000 */
[----:B------:R-:W-:Y:S02]  /*284c0*/  SEL R8, RZ, 0x4, !P3 ;  /* 0x00000004ff087807 */ /* 0x000fe40005800000 */
[----:B------:R-:W-:Y:S02]  /*284d0*/  IADD3 R4, P3, R17, R55, RZ ;  /* 0x0000003711047210 */ /* 0x000fe40007f7e0ff */
[----:B------:R-:W-:Y:S01]  /*284e0*/  ISETP.NE.U32.AND P1, PT, R5, RZ, PT ;  /* 0x000000ff0500720c */ /* 0x000fe20003f25070 */
[----:B------:R-:W4:Y:S02]  /*284f0*/  LDL R55, [R1+0x960] ;  /* 0x0009600001377983 */ /* 0x000f240000100800 */
[----:B------:R-:W-:Y:S02]  /*28500*/  IMAD.X R5, R13, 0x1, R54, P3 ;  /* 0x000000010d057824 */ /* 0x000fe400018e0636 */
[----:B------:R-:W4:Y:S04]  /*28510*/  LDL R54, [R1+0x944] ;  /* 0x0009440001367983 */ /* 0x000f280000100800 */
[----:B------:R-:W4:Y:S04]  /*28520*/  LDL.LU R240, [R1+0x300] ;  /* 0x0003000001f07983 */ /* 0x000f280000300800 */
[----:B------:R-:W4:Y:S04]  /*28530*/  LDL.LU R241, [R1+0x304] ;  /* 0x0003040001f17983 */ /* 0x000f280000300800 */
[----:B------:R-:W4:Y:S04]  /*28540*/  LDL.LU R242, [R1+0x308] ;  /* 0x0003080001f27983 */ /* 0x000f280000300800 */
[----:B------:R-:W4:Y:S04]  /*28550*/  LDL.LU R243, [R1+0x30c] ;  /* 0x00030c0001f37983 */ /* 0x000f280000300800 */
[----:B------:R-:W4:Y:S01]  /*28560*/  LDL R12, [R1+0x964] ;  /* 0x00096400010c7983 */ /* 0x000f220000100800 */
[----:B------:R-:W-:Y:S01]  /*28570*/  SEL R8, R8, RZ, !P0 ;  /* 0x000000ff08087207 */ /* 0x000fe20004000000 */
[----:B------:R-:W-:-:S02]  /*28580*/  IMAD.SHL.U32 R247, R247, 0x4, RZ ;  /* 0x00000004f7f77824 */ /* 0x000fc400078e00ff */
[----:B------:R-:W4:Y:S01]  /*28590*/  LDL R66, [R1+0x980] ;  /* 0x0009800001427983 */ /* 0x000f220000100800 */
[----:B------:R-:W-:Y:S02]  /*285a0*/  ISETP.NE.U32.AND P3, PT, R8, RZ, PT ;  /* 0x000000ff0800720c */ /* 0x000fe40003f65070 */
[----:B------:R-:W-:Y:S01]  /*285b0*/  LOP3.LUT R59, R247, 0x20, RZ, 0x3c, !PT ;  /* 0x00000020f73b7812 */ /* 0x000fe200078e3cff */
[----:B------:R-:W4:Y:S04]  /*285c0*/  LDL R63, [R1+0xda4] ;  /* 0x000da400013f7983 */ /* 0x000f280000100800 */
[----:B------:R1:W-:Y:S02]  /*285d0*/  LDGSTS.E [R3+0x53800], [R4.64], P2 ;  /* 0x5380000004037fae */ /* 0x0003e40009121844 */
[----:B-1----:R-:W-:-:S02]  /*285e0*/  IMAD R3, R20, 0x4000, R59 ;  /* 0x0000400014037824 */ /* 0x002fc400078e023b */
[----:B------:R-:W4:Y:S01]  /*285f0*/  LDL R59, [R1+0xda8] ;  /* 0x000da800013b7983 */ /* 0x000f220000100800 */
[C---:B------:R-:W-:Y:S02]  /*28600*/  ISETP.GT.AND P2, PT, R252.reuse, 0x9, PT ;  /* 0x00000009fc00780c */ /* 0x040fe40003f44270 */
[----:B------:R-:W-:Y:S02]  /*28610*/  ISETP.GT.AND P5, PT, R252, 0x11, PT ;  /* 0x00000011fc00780c */ /* 0x000fe40003fa4270 */
[----:B------:R-:W-:-:S04]  /*28620*/  SEL R5, RZ, 0x4, !P2 ;  /* 0x00000004ff057807 */ /* 0x000fc80005000000 */
[----:B------:R-:W-:Y:S02]  /*28630*/  SEL R5, R5, RZ, !P0 ;  /* 0x000000ff05057207 */ /* 0x000fe40004000000 */
[----:B--2---:R-:W-:-:S05]  /*28640*/  IADD3 R8, P4, R17, R9, RZ ;  /* 0x0000000911087210 */ /* 0x004fca0007f9e0ff */
[----:B---3--:R-:W-:Y:S02]  /*28650*/  IMAD.X R9, R13, 0x1, R62, P4 ;  /* 0x000000010d097824 */ /* 0x008fe400020e063e */
[----:B------:R-:W2:Y:S01]  /*28660*/  LDL R62, [R1+0x984] ;  /* 0x00098400013e7983 */ /* 0x000ea20000100800 */
[----:B------:R-:W-:-:S03]  /*28670*/  ISETP.GT.AND P4, PT, R252, 0xd, PT ;  /* 0x0000000dfc00780c */ /* 0x000fc60003f84270 */
[----:B------:R1:W-:Y:S01]  /*28680*/  LDGSTS.E [R3+0x50200], [R8.64], P1 ;  /* 0x5020000008037fae */ /* 0x0003e20008921844 */
[----:B------:R-:W-:Y:S02]  /*28690*/  SEL R4, RZ, 0x4, !P4 ;  /* 0x00000004ff047807 */ /* 0x000fe40006000000 */
[----:B------:R-:W-:Y:S02]  /*286a0*/  ISETP.GT.AND P1, PT, R252, 0x15, PT ;  /* 0x00000015fc00780c */ /* 0x000fe40003f24270 */
[----:B------:R-:W-:Y:S02]  /*286b0*/  SEL R4, R4, RZ, !P0 ;  /* 0x000000ff04047207 */ /* 0x000fe40004000000 */
[----:B-1----:R-:W-:Y:S02]  /*286c0*/  SEL R8, RZ, 0x4, !P5 ;  /* 0x00000004ff087807 */ /* 0x002fe40006800000 */
[----:B------:R-:W-:Y:S02]  /*286d0*/  SEL R9, RZ, 0x4, !P1 ;  /* 0x00000004ff097807 */ /* 0x000fe40004800000 */
[----:B------:R-:W-:-:S02]  /*286e0*/  ISETP.NE.U32.AND P5, PT, R5, RZ, PT ;  /* 0x000000ff0500720c */ /* 0x000fc40003fa5070 */
[----:B------:R-:W-:Y:S02]  /*286f0*/  ISETP.NE.U32.AND P1, PT, R4, RZ, PT ;  /* 0x000000ff0400720c */ /* 0x000fe40003f25070 */
[----:B------:R-:W-:Y:S02]  /*28700*/  SEL R5, R8, RZ, !P0 ;  /* 0x000000ff08057207 */ /* 0x000fe40004000000 */
[----:B----4-:R-:W-:Y:S02]  /*28710*/  IADD3 R4, P4, R17, R58, RZ ;  /* 0x0000003a11047210 */ /* 0x010fe40007f9e0ff */
[----:B------:R-:W-:Y:S02]  /*28720*/  ISETP.NE.U32.AND P2, PT, R5, RZ, PT ;  /* 0x000000ff0500720c */ /* 0x000fe40003f45070 */
[----:B------:R-:W-:Y:S01]  /*28730*/  SEL R9, R9, RZ, !P0 ;  /* 0x000000ff09097207 */ /* 0x000fe20004000000 */
[----:B------:R-:W-:Y:S01]  /*28740*/  HMMA.1688.F32.TF32 R148, R144, R6, R240 ;  /* 0x000000069094723c */ /* 0x000fe200000810f0 */
[----:B------:R-:W3:Y:S01]  /*28750*/  LDL.LU R240, [R1+0x310] ;  /* 0x0003100001f07983 */ /* 0x000ee20000300800 */
[----:B------:R-:W-:Y:S01]  /*28760*/  IADD3 R8, P6, R17, R55, RZ ;  /* 0x0000003711087210 */ /* 0x000fe20007fde0ff */
[----:B------:R-:W-:Y:S01]  /*28770*/  IMAD.X R5, R13, 0x1, R54, P4 ;  /* 0x000000010d057824 */ /* 0x000fe200020e0636 */
[----:B------:R-:W-:-:S03]  /*28780*/  ISETP.NE.U32.AND P4, PT, R9, RZ, PT ;  /* 0x000000ff0900720c */ /* 0x000fc60003f85070 */
[----:B------:R-:W-:Y:S11]  /*28790*/  IMAD.X R9, R13, 0x1, R12, P6 ;  /* 0x000000010d097824 */ /* 0x000ff600030e060c */
[----:B------:R-:W-:Y:S05]  /*287a0*/  @!UPT UIADD3 URZ, URZ, URZ, URZ ;  /* 0x0000003f3f3ff290 */ /* 0x000fea000fffe03f */
[----:B------:R-:W-:Y:S04]  /*287b0*/  STL.64 [R1+0x2c0], R148 ;  /* 0x0002c09401007387 */ /* 0x000fe80000100a00 */
[----:B------:R3:W-:Y:S04]  /*287c0*/  STL.64 [R1+0x2c8], R150 ;  /* 0x0002c89601007387 */ /* 0x0007e80000100a00 */
[----:B------:R-:W3:Y:S04]  /*287d0*/  LDL.LU R241, [R1+0x314] ;  /* 0x0003140001f17983 */ /* 0x000ee80000300800 */
[----:B------:R-:W3:Y:S04]  /*287e0*/  LDL.LU R242, [R1+0x318] ;  /* 0x0003180001f27983 */ /* 0x000ee80000300800 */
[----:B------:R-:W3:Y:S04]  /*287f0*/  LDL.LU R243, [R1+0x31c] ;  /* 0x00031c0001f37983 */ /* 0x000ee80000300800 */
[----:B------:R-:W4:Y:S04]  /*28800*/  LDL R58, [R1+0xdc4] ;  /* 0x000dc400013a7983 */ /* 0x000f280000100800 */
[----:B------:R-:W3:Y:S04]  /*28810*/  LDL R55, [R1+0xde4] ;  /* 0x000de40001377983 */ /* 0x000ee80000100800 */
[----:B------:R-:W3:Y:S04]  /*28820*/  LDL R54, [R1+0xdc8] ;  /* 0x000dc80001367983 */ /* 0x000ee80000100800 */
[----:B------:R-:W3:Y:S01]  /*28830*/  LDL R12, [R1+0xde8] ;  /* 0x000de800010c7983 */ /* 0x000ee20000100800 */
[----:B------:R-:W-:-:S03]  /*28840*/  ISETP.GT.AND P6, PT, R252, 0x19, PT ;  /* 0x00000019fc00780c */ /* 0x000fc60003fc4270 */
[----:B------:R1:W-:Y:S01]  /*28850*/  LDGSTS.E [R3+0x50a00], [R4.64], P3 ;  /* 0x50a0000004037fae */ /* 0x0003e20009921844 */
[----:B------:R-:W-:Y:S02]  /*28860*/  ISETP.GT.AND P3, PT, R252, 0x1d, PT ;  /* 0x0000001dfc00780c */ /* 0x000fe40003f64270 */
[----:B------:R-:W-:Y:S01]  /*28870*/  SEL R7, RZ, 0x4, !P6 ;  /* 0x00000004ff077807 */ /* 0x000fe20007000000 */
[----:B------:R1:W-:Y:S03]  /*28880*/  LDGSTS.E [R3+0x51200], [R8.64], P5 ;  /* 0x5120000008037fae */ /* 0x0003e6000a921844 */
[----:B------:R-:W-:Y:S02]  /*28890*/  SEL R7, R7, RZ, !P0 ;  /* 0x000000ff07077207 */ /* 0x000fe40004000000 */
[----:B-1----:R-:W-:Y:S02]  /*288a0*/  IADD3 R4, P5, R17, R66, RZ ;  /* 0x0000004211047210 */ /* 0x002fe40007fbe0ff */
[----:B------:R-:W-:-:S02]  /*288b0*/  SEL R8, RZ, 0x4, !P3 ;  /* 0x00000004ff087807 */ /* 0x000fc40005800000 */
[----:B------:R-:W-:Y:S02]  /*288c0*/  IADD3 R6, P3, R17, R63, RZ ;  /* 0x0000003f11067210 */ /* 0x000fe40007f7e0ff */
[----:B------:R-:W-:Y:S02]  /*288d0*/  SEL R8, R8, RZ, !P0 ;  /* 0x000000ff08087207 */ /* 0x000fe40004000000 */
[----:B------:R-:W-:Y:S01]  /*288e0*/  ISETP.GT.AND P6, PT, R252, 0x2, PT ;  /* 0x00000002fc00780c */ /* 0x000fe20003fc4270 */
[----:B--2---:R-:W-:Y:S01]  /*288f0*/  IMAD.X R5, R13, 0x1, R62, P5 ;  /* 0x000000010d057824 */ /* 0x004fe200028e063e */
[----:B------:R-:W-:Y:S01]  /*28900*/  ISETP.NE.U32.AND P5, PT, R7, RZ, PT ;  /* 0x000000ff0700720c */ /* 0x000fe20003fa5070 */
[----:B------:R-:W-:Y:S02]  /*28910*/  IMAD.X R7, R13, 0x1, R59, P3 ;  /* 0x000000010d077824 */ /* 0x000fe400018e063b */
[----:B------:R-:W2:Y:S04]  /*28920*/  LDL R59, [R1+0xe04] ;  /* 0x000e0400013b7983 */ /* 0x000ea80000100800 */
[----:B------:R-:W2:Y:S04]  /*28930*/  LDL.LU R244, [R1+0x350] ;  /* 0x0003500001f47983 */ /* 0x000ea80000300800 */
[----:B------:R-:W2:Y:S04]  /*28940*/  LDL.LU R245, [R1+0x354] ;  /* 0x0003540001f57983 */ /* 0x000ea80000300800 */
[----:B------:R-:W2:Y:S04]  /*28950*/  LDL.LU R246, [R1+0x358] ;  /* 0x0003580001f67983 */ /* 0x000ea80000300800 */
[----:B------:R-:W2:Y:S04]  /*28960*/  LDL.LU R247, [R1+0x35c] ;  /* 0x00035c0001f77983 */ /* 0x000ea80000300800 */
[----:B------:R-:W2:Y:S01]  /*28970*/  LDL R9, [R1+0xe08] ;  /* 0x000e080001097983 */ /* 0x000ea20000100800 */
[----:B------:R-:W-:-:S02]  /*28980*/  ISETP.NE.U32.AND P3, PT, R8, RZ, PT ;  /* 0x000000ff0800720c */ /* 0x000fc40003f65070 */
[----:B------:R-:W-:Y:S01]  /*28990*/  SEL R8, RZ, 0x4, !P6 ;  /* 0x00000004ff087807 */ /* 0x000fe20007000000 */
[----:B------:R1:W-:Y:S01]  /*289a0*/  LDGSTS.E [R3+0x51a00], [R4.64], P1 ;  /* 0x51a0000004037fae */ /* 0x0003e20008921844 */
[----:B------:R-:W-:-:S03]  /*289b0*/  ISETP.GT.AND P1, PT, R252, 0x6, PT ;  /* 0x00000006fc00780c */ /* 0x000fc60003f24270 */
[----:B------:R4:W-:Y:S01]  /*289c0*/  LDGSTS.E [R3+0x52200], [R6.64], P2 ;  /* 0x5220000006037fae */ /* 0x0009e20009121844 */
[----:B-1----:R-:W-:Y:S02]  /*289d0*/  SEL R4, R8, RZ, !P0 ;  /* 0x000000ff08047207 */ /* 0x002fe40004000000 */
[----:B------:R-:W-:Y:S02]  /*289e0*/  SEL R8, RZ, 0x4, !P1 ;  /* 0x00000004ff087807 */ /* 0x000fe40004800000 */
[----:B------:R-:W-:Y:S02]  /*289f0*/  ISETP.NE.U32.AND P1, PT, R4, RZ, PT ;  /* 0x000000ff0400720c */ /* 0x000fe40003f25070 */
[C---:B----4-:R-:W-:Y:S02]  /*28a00*/  IADD3 R6, P6, R17.reuse, R58, RZ ;  /* 0x0000003a11067210 */ /* 0x050fe40007fde0ff */
[----:B---3--:R-:W-:-:S03]  /*28a10*/  IADD3 R4, P2, R17, R55, RZ ;  /* 0x0000003711047210 */ /* 0x008fc60007f5e0ff */
[C---:B------:R-:W-:Y:S02]  /*28a20*/  IMAD.X R7, R13.reuse, 0x1, R54, P6 ;  /* 0x000000010d077824 */ /* 0x040fe400030e0636 */
[----:B------:R-:W3:Y:S01]  /*28a30*/  LDL R54, [R1+0x928] ;  /* 0x0009280001367983 */ /* 0x000ee20000100800 */
[----:B------:R-:W-:-:S03]  /*28a40*/  IMAD.X R5, R13, 0x1, R12, P2 ;  /* 0x000000010d057824 */ /* 0x000fc600010e060c */
[----:B------:R-:W4:Y:S01]  /*28a50*/  LDL R12, [R1+0x948] ;  /* 0x00094800010c7983 */ /* 0x000f220000100800 */
[----:B------:R-:W-:Y:S03]  /*28a60*/  HMMA.1688.F32.TF32 R148, R144, R50, R240 ;  /* 0x000000329094723c */ /* 0x000fe600000810f0 */
[----:B------:R2:W-:Y:S01]  /*28a70*/  LDGSTS.E [R3+0x52a00], [R6.64], P4 ;  /* 0x52a0000006037fae */ /* 0x0005e2000a121844 */
[----:B------:R-:W-:Y:S02]  /*28a80*/  SEL R8, R8, RZ, !P0 ;  /* 0x000000ff08087207 */ /* 0x000fe40004000000 */
[----:B------:R-:W-:Y:S01]  /*28a90*/  ISETP.GT.AND P6, PT, R252, 0xa, PT ;  /* 0x0000000afc00780c */ /* 0x000fe20003fc4270 */
[----:B------:R1:W-:Y:S11]  /*28aa0*/  LDGSTS.E [R3+0x53200], [R4.64], P5 ;  /* 0x5320000004037fae */ /* 0x0003f6000a921844 */
[----:B------:R-:W-:Y:S05]  /*28ab0*/  @!UPT UIADD3 URZ, URZ, URZ, URZ ;  /* 0x0000003f3f3ff290 */ /* 0x000fea000fffe03f */
[----:B------:R-:W-:Y:S04]  /*28ac0*/  STL.64 [R1+0x2b0], R148 ;  /* 0x0002b09401007387 */ /* 0x000fe80000100a00 */
[----:B------:R1:W-:Y:S04]  /*28ad0*/  STL.64 [R1+0x2b8], R150 ;  /* 0x0002b89601007387 */ /* 0x0003e80000100a00 */
[----:B------:R-:W4:Y:S04]  /*28ae0*/  LDL R55, [R1+0x92c] ;  /* 0x00092c0001377983 */ /* 0x000f280000100800 */
[----:B------:R-:W4:Y:S04]  /*28af0*/  LDL R58, [R1+0x94c] ;  /* 0x00094c00013a7983 */ /* 0x000f280000100800 */
[----:B------:R-:W4:Y:S04]  /*28b00*/  LDL.LU R240, [R1+0x370] ;  /* 0x0003700001f07983 */ /* 0x000f280000300800 */
[----:B------:R-:W4:Y:S04]  /*28b10*/  LDL.LU R241, [R1+0x374] ;  /* 0x0003740001f17983 */ /* 0x000f280000300800 */
[----:B------:R-:W4:Y:S04]  /*28b20*/  LDL.LU R242, [R1+0x378] ;  /* 0x0003780001f27983 */ /* 0x000f280000300800 */
[----:B------:R-:W4:Y:S01]  /*28b30*/  LDL.LU R243, [R1+0x37c] ;  /* 0x00037c0001f37983 */ /* 0x000f220000300800 */
[----:B------:R-:W-:-:S02]  /*28b40*/  ISETP.NE.U32.AND P2, PT, R8, RZ, PT ;  /* 0x000000ff0800720c */ /* 0x000fc40003f45070 */
[----:B------:R-:W-:Y:S02]  /*28b50*/  SEL R8, RZ, 0x4, !P6 ;  /* 0x00000004ff087807 */ /* 0x000fe40007000000 */
[----:B------:R-:W-:-:S04]  /*28b60*/  ISETP.GT.AND P6, PT, R252, 0xe, PT ;  /* 0x0000000efc00780c */ /* 0x000fc80003fc4270 */
[----:B-1----:R-:W-:Y:S02]  /*28b70*/  SEL R5, RZ, 0x4, !P6 ;  /* 0x00000004ff057807 */ /* 0x002fe40007000000 */
[----:B--2---:R-:W-:-:S05]  /*28b80*/  IADD3 R6, P4, R17, R59, RZ ;  /* 0x0000003b11067210 */ /* 0x004fca0007f9e0ff */
[----:B------:R-:W-:Y:S02]  /*28b90*/  IMAD.X R7, R13, 0x1, R9, P4 ;  /* 0x000000010d077824 */ /* 0x000fe400020e0609 */
[----:B------:R-:W2:Y:S01]  /*28ba0*/  LDL R9, [R1+0x968] ;  /* 0x0009680001097983 */ /* 0x000ea20000100800 */
[----:B------:R-:W-:Y:S03]  /*28bb0*/  HMMA.1688.F32.TF32 R148, R144, R46, R244 ;  /* 0x0000002e9094723c */ /* 0x000fe600000810f4 */
[----:B------:R4:W-:Y:S11]  /*28bc0*/  LDGSTS.E [R3+0x53a00], [R6.64], P3 ;  /* 0x53a0000006037fae */ /* 0x0009f60009921844 */
[----:B------:R-:W-:Y:S09]  /*28bd0*/  @!UPT UIADD3 URZ, URZ, URZ, URZ ;  /* 0x0000003f3f3ff290 */ /* 0x000ff2000fffe03f */
[----:B------:R-:W-:Y:S04]  /*28be0*/  STL.64 [R1+0x2a0], R148 ;  /* 0x0002a09401007387 */ /* 0x000fe80000100a00 */
[----:B------:R1:W-:Y:S01]  /*28bf0*/  STL.64 [R1+0x2a8], R150 ;  /* 0x0002a89601007387 */ /* 0x0003e20000100a00 */
[----:B---3--:R-:W-:-:S03]  /*28c00*/  IADD3 R4, P6, R17, R54, RZ ;  /* 0x0000003611047210 */ /* 0x008fc60007fde0ff */
[----:B------:R-:W3:Y:S04]  /*28c10*/  S2R R247, SR_TID.X ;  /* 0x0000000000f77919 */ /* 0x000ee80000002100 */
[----:B------:R-:W2:Y:S01]  /*28c20*/  LDL R54, [R1+0x988] ;  /* 0x0009880001367983 */ /* 0x000ea20000100800 */
[----:B----4-:R-:W-:-:S03]  /*28c30*/  IADD3 R6, P3, R17, R12, RZ ;  /* 0x0000000c11067210 */ /* 0x010fc60007f7e0ff */
[----:B------:R-:W4:Y:S04]  /*28c40*/  LDL R12, [R1+0x98c] ;  /* 0x00098c00010c7983 */ /* 0x000f280000100800 */
[----:B------:R-:W4:Y:S04]  /*28c50*/  LDL R51, [R1+0x96c] ;  /* 0x00096c0001337983 */ /* 0x000f280000100800 */
[----:B------:R-:W4:Y:S04]  /*28c60*/  LDL.LU R244, [R1+0x380] ;  /* 0x0003800001f47983 */ /* 0x000f280000300800 */
[----:B------:R-:W4:Y:S01]  /*28c70*/  LDL.LU R245, [R1+0x384] ;  /* 0x0003840001f57983 */ /* 0x000f220000300800 */
[----:B---3--:R-:W-:-:S03]  /*28c80*/  LOP3.LUT R247, R247, 0x7f, RZ, 0xc0, !PT ;  /* 0x0000007ff7f77812 */ /* 0x008fc600078ec0ff */
[----:B------:R-:W3:Y:S02]  /*28c90*/  LDL.LU R246, [R1+0x388] ;  /* 0x0003880001f67983 */ /* 0x000ee40000300800 */
[----:B------:R-:W-:Y:S02]  /*28ca0*/  IMAD.SHL.U32 R155, R247, 0x4, RZ ;  /* 0x00000004f79b7824 */ /* 0x000fe400078e00ff */
[----:B------:R-:W3:Y:S04]  /*28cb0*/  LDL.LU R247, [R1+0x38c] ;  /* 0x00038c0001f77983 */ /* 0x000ee80000300800 */
[----:B------:R-:W3:Y:S04]  /*28cc0*/  LDL R50, [R1+0xdac] ;  /* 0x000dac0001327983 */ /* 0x000ee80000100800 */
[----:B------:R-:W3:Y:S01]  /*28cd0*/  LDL R47, [R1+0xdcc] ;  /* 0x000dcc00012f7983 */ /* 0x000ee20000100800 */
[----:B-1----:R-:W-:Y:S01]  /*28ce0*/  HMMA.1688.F32.TF32 R148, R144, R42, R240 ;  /* 0x0000002a9094723c */ /* 0x002fe200000810f0 */
[----:B------:R-:W-:-:S02]  /*28cf0*/  SEL R8, R8, RZ, !P0 ;  /* 0x000000ff08087207 */ /* 0x000fc40004000000 */
[----:B------:R-:W-:Y:S02]  /*28d00*/  ISETP.GT.AND P5, PT, R252, 0x12, PT ;  /* 0x00000012fc00780c */ /* 0x000fe40003fa4270 */
[----:B------:R-:W-:Y:S01]  /*28d10*/  SEL R3, R5, RZ, !P0 ;  /* 0x000000ff05037207 */ /* 0x000fe20004000000 */
[----:B------:R-:W-:Y:S01]  /*28d20*/  IMAD.X R5, R13, 0x1, R55, P6 ;  /* 0x000000010d057824 */ /* 0x000fe200030e0637 */
[----:B------:R-:W-:Y:S02]  /*28d30*/  ISETP.NE.U32.AND P4, PT, R8, RZ, PT ;  /* 0x000000ff0800720c */ /* 0x000fe40003f85070 */
[----:B------:R-:W-:Y:S02]  /*28d40*/  LOP3.LUT R55, R155, 0x40, RZ, 0x3c, !PT ;  /* 0x000000409b377812 */ /* 0x000fe400078e3cff */
[----:B------:R-:W-:Y:S11]  /*28d50*/  SEL R8, RZ, 0x4, !P5 ;  /* 0x00000004ff087807 */ /* 0x000ff60006800000 */
[----:B------:R-:W-:Y:S01]  /*28d60*/  @!UPT UIADD3 URZ, URZ, URZ, URZ ;  /* 0x0000003f3f3ff290 */ /* 0x000fe2000fffe03f */
[----:B------:R-:W-:Y:S04]  /*28d70*/  STL.64 [R1+0x290], R148 ;  /* 0x0002909401007387 */ /* 0x000fe80000100a00 */
[----:B------:R3:W-:Y:S04]  /*28d80*/  STL.64 [R1+0x298], R150 ;  /* 0x0002989601007387 */ /* 0x0007e80000100a00 */
[----:B------:R-:W3:Y:S01]  /*28d90*/  LDL R46, [R1+0xdb0] ;  /* 0x000db000012e7983 */ /* 0x000ee20000100800 */
[----:B------:R-:W-:Y:S01]  /*28da0*/  ISETP.NE.U32.AND P5, PT, R3, RZ, PT ;  /* 0x000000ff0300720c */ /* 0x000fe20003fa5070 */
[----:B------:R-:W-:Y:S01]  /*28db0*/  IMAD R3, R20, 0x4000, R55 ;  /* 0x0000400014037824 */ /* 0x000fe200078e0237 */
[----:B------:R-:W-:-:S02]  /*28dc0*/  SEL R8, R8, RZ, !P0 ;  /* 0x000000ff08087207 */ /* 0x000fc40004000000 */
[----:B------:R-:W-:Y:S01]  /*28dd0*/  ISETP.GT.AND P6, PT, R252, 0x16, PT ;  /* 0x00000016fc00780c */ /* 0x000fe20003fc4270 */
[----:B------:R-:W-:Y:S01]  /*28de0*/  IMAD.X R7, R13, 0x1, R58, P3 ;  /* 0x000000010d077824 */ /* 0x000fe200018e063a */
[----:B------:R-:W-:Y:S01]  /*28df0*/  ISETP.NE.U32.AND P3, PT, R8, RZ, PT ;  /* 0x000000ff0800720c */ /* 0x000fe20003f65070 */
[----:B------:R1:W-:Y:S01]  /*28e00*/  LDGSTS.E [R3+0x50400], [R4.64], P1 ;  /* 0x5040000004037fae */ /* 0x0003e20008921844 */
[----:B------:R-:W-:Y:S02]  /*28e10*/  SEL R8, RZ, 0x4, !P6 ;  /* 0x00000004ff087807 */ /* 0x000fe40007000000 */
[----:B------:R-:W-:Y:S01]  /*28e20*/  ISETP.GT.AND P1, PT, R252, 0x1a, PT ;  /* 0x0000001afc00780c */ /* 0x000fe20003f24270 */
[----:B------:R2:W-:Y:S01]  /*28e30*/  LDGSTS.E [R3+0x50c00], [R6.64], P2 ;  /* 0x50c0000006037fae */ /* 0x0005e20009121844 */
[----:B-1----:R-:W-:Y:S02]  /*28e40*/  SEL R5, R8, RZ, !P0 ;  /* 0x000000ff08057207 */ /* 0x002fe40004000000 */
[----:B------:R-:W-:-:S02]  /*28e50*/  SEL R8, RZ, 0x4, !P1 ;  /* 0x00000004ff087807 */ /* 0x000fc40004800000 */
[C---:B--2---:R-:W-:Y:S02]  /*28e60*/  IADD3 R4, P6, R17.reuse, R9, RZ ;  /* 0x0000000911047210 */ /* 0x044fe40007fde0ff */
[----:B------:R-:W2:Y:S04]  /*28e70*/  LDL R9, [R1+0xdd0] ;  /* 0x000dd00001097983 */ /* 0x000ea80000100800 */
[----:B------:R-:W2:Y:S04]  /*28e80*/  LDL.LU R240, [R1+0x3a0] ;  /* 0x0003a00001f07983 */ /* 0x000ea80000300800 */
[----:B------:R-:W2:Y:S04]  /*28e90*/  LDL.LU R241, [R1+0x3a4] ;  /* 0x0003a40001f17983 */ /* 0x000ea80000300800 */
[----:B------:R-:W2:Y:S04]  /*28ea0*/  LDL.LU R242, [R1+0x3a8] ;  /* 0x0003a80001f27983 */ /* 0x000ea80000300800 */
[----:B------:R-:W2:Y:S01]  /*28eb0*/  LDL.LU R243, [R1+0x3ac] ;  /* 0x0003ac0001f37983 */ /* 0x000ea20000300800 */
[----:B------:R-:W-:-:S05]  /*28ec0*/  IADD3 R6, P1, R17, R54, RZ ;  /* 0x0000003611067210 */ /* 0x000fca0007f3e0ff */
[----:B----4-:R-:W-:Y:S02]  /*28ed0*/  IMAD.X R7, R13, 0x1, R12, P1 ;  /* 0x000000010d077824 */ /* 0x010fe400008e060c */
[----:B------:R-:W4:Y:S01]  /*28ee0*/  LDL R12, [R1+0xdec] ;  /* 0x000dec00010c7983 */ /* 0x000f220000100800 */
[----:B------:R-:W-:Y:S01]  /*28ef0*/  ISETP.NE.U32.AND P2, PT, R5, RZ, PT ;  /* 0x000000ff0500720c */ /* 0x000fe20003f45070 */
[----:B------:R-:W-:Y:S01]  /*28f00*/  IMAD.X R5, R13, 0x1, R51, P6 ;  /* 0x000000010d057824 */ /* 0x000fe200030e0633 */
[----:B------:R-:W-:Y:S02]  /*28f10*/  SEL R8, R8, RZ, !P0 ;  /* 0x000000ff08087207 */ /* 0x000fe40004000000 */
[----:B------:R-:W-:Y:S01]  /*28f20*/  ISETP.GT.AND P6, PT, R252, 0x1e, PT ;  /* 0x0000001efc00780c */ /* 0x000fe20003fc4270 */
[----:B---3--:R-:W-:Y:S01]  /*28f30*/  HMMA.1688.F32.TF32 R148, R144, R38, R244 ;  /* 0x000000269094723c */ /* 0x008fe200000810f4 */
[----:B------:R-:W-:Y:S01]  /*28f40*/  ISETP.NE.U32.AND P1, PT, R8, RZ, PT ;  /* 0x000000ff0800720c */ /* 0x000fe20003f25070 */
[----:B------:R1:W-:Y:S01]  /*28f50*/  LDGSTS.E [R3+0x51400], [R4.64], P4 ;  /* 0x5140000004037fae */ /* 0x0003e2000a121844 */
[----:B------:R-:W-:-:S03]  /*28f60*/  SEL R8, RZ, 0x4, !P6 ;  /* 0x00000004ff087807 */ /* 0x000fc60007000000 */
[----:B------:R3:W-:Y:S01]  /*28f70*/  LDGSTS.E [R3+0x51c00], [R6.64], P5 ;  /* 0x51c0000006037fae */ /* 0x0007e2000a921844 */
[----:B-1----:R-:W-:Y:S02]  /*28f80*/  SEL R5, R8, RZ, !P0 ;  /* 0x000000ff08057207 */ /* 0x002fe40004000000 */
[----:B------:R-:W-:Y:S02]  /*28f90*/  IADD3 R4, P6, R17, R50, RZ ;  /* 0x0000003211047210 */ /* 0x000fe40007fde0ff */
[----:B------:R-:W-:Y:S11]  /*28fa0*/  ISETP.NE.U32.AND P5, PT, R5, RZ, PT ;  /* 0x000000ff0500720c */ /* 0x000ff60003fa5070 */
[----:B------:R-:W-:Y:S01]  /*28fb0*/  @!UPT UIADD3 URZ, URZ, URZ, URZ ;  /* 0x0000003f3f3ff290 */ /* 0x000fe2000fffe03f */
[----:B------:R-:W-:Y:S04]  /*28fc0*/  STL.64 [R1+0x270], R148 ;  /* 0x0002709401007387 */ /* 0x000fe80000100a00 */
[----:B------:R1:W-:Y:S04]  /*28fd0*/  STL.64 [R1+0x278], R150 ;  /* 0x0002789601007387 */ /* 0x0003e80000100a00 */
[----:B------:R-:W4:Y:S04]  /*28fe0*/  LDL R43, [R1+0xdf0] ;  /* 0x000df000012b7983 */ /* 0x000f280000100800 */
[----:B------:R-:W4:Y:S01]  /*28ff0*/  LDL R42, [R1+0xe10] ;  /* 0x000e1000012a7983 */ /* 0x000f220000100800 */
[----:B------:R-:W-:-:S03]  /*29000*/  IMAD.X R5, R13, 0x1, R46, P6 ;  /* 0x000000010d057824 */ /* 0x000fc600030e062e */
[----:B------:R-:W4:Y:S04]  /*29010*/  LDL R46, [R1+0xe0c] ;  /* 0x000e0c00012e7983 */ /* 0x000f280000100800 */
[----:B------:R-:W4:Y:S04]  /*29020*/  LDL.LU R152, [R1+0x470] ;  /* 0x0004700001987983 */ /* 0x000f280000300800 */
[----:B------:R-:W4:Y:S01]  /*29030*/  LDL.LU R153, [R1+0x474] ;  /* 0x0004740001997983 */ /* 0x000f220000300800 */
[----:B------:R-:W-:Y:S01]  /*29040*/  ISETP.GT.AND P4, PT, R252, 0x3, PT ;  /* 0x00000003fc00780c */ /* 0x000fe20003f84270 */
[----:B------:R-:W-:-:S02]  /*29050*/  IMAD.MOV.U32 R154, RZ, RZ, R2 ;  /* 0x000000ffff9a7224 */ /* 0x000fc400078e0002 */
[----:B------:R-:W4:Y:S01]  /*29060*/  LDL.LU R2, [R1+0xe58] ;  /* 0x000e580001027983 */ /* 0x000f220000300800 */
[----:B------:R-:W-:Y:S02]  /*29070*/  SEL R8, RZ, 0x4, !P4 ;  /* 0x00000004ff087807 */ /* 0x000fe40006000000 */
[----:B---3--:R-:W-:Y:S01]  /*29080*/  IADD3 R6, P4, R17, R47, RZ ;  /* 0x0000002f11067210 */ /* 0x008fe20007f9e0ff */
[----:B------:R-:W-:Y:S01]  /*29090*/  IMAD.MOV.U32 R155, RZ, RZ, R0 ;  /* 0x000000ffff9b7224 */ /* 0x000fe200078e0000 */
[----:B------:R-:W-:Y:S01]  /*290a0*/  ISETP.GT.AND P6, PT, R252, 0x7, PT ;  /* 0x00000007fc00780c */ /* 0x000fe20003fc4270 */
[----:B------:R-:W3:Y:S01]  /*290b0*/  LDL.LU R0, [R1+0xe54] ;  /* 0x000e540001007983 */ /* 0x000ee20000300800 */
[----:B------:R-:W-:-:S03]  /*290c0*/  SEL R8, R8, RZ, !P0 ;  /* 0x000000ff08087207 */ /* 0x000fc60004000000 */
[----:B------:R4:W-:Y:S01]  /*290d0*/  LDGSTS.E [R3+0x52400], [R4.64], P3 ;  /* 0x5240000004037fae */ /* 0x0009e20009921844 */
[----:B--2---:R-:W-:-:S03]  /*290e0*/  IMAD.X R7, R13, 0x1, R9, P4 ;  /* 0x000000010d077824 */ /* 0x004fc600020e0609 */
[----:B------:R-:W2:Y:S01]  /*290f0*/  LDL R9, [R1+0x930] ;  /* 0x0009300001097983 */ /* 0x000ea20000100800 */
[----:B-1----:R-:W-:Y:S01]  /*29100*/  HMMA.1688.F32.TF32 R148, R144, R34, R240 ;  /* 0x000000229094723c */ /* 0x002fe200000810f0 */
[----:B------:R-:W-:Y:S01]  /*29110*/  ISETP.NE.U32.AND P4, PT, R8, RZ, PT ;  /* 0x000000ff0800720c */ /* 0x000fe20003f85070 */
[----:B------:R-:W-:Y:S01]  /*29120*/  IMAD.MOV.U32 R244, RZ, RZ, R61 ;  /* 0x000000fffff47224 */ /* 0x000fe200078e003d */
[----:B------:R-:W-:Y:S01]  /*29130*/  SEL R8, RZ, 0x4, !P6 ;  /* 0x00000004ff087807 */ /* 0x000fe20007000000 */
[----:B------:R-:W-:Y:S02]  /*29140*/  IMAD.MOV.U32 R245, RZ, RZ, R60 ;  /* 0x000000fffff57224 */ /* 0x000fe400078e003c */
[----:B------:R-:W-:Y:S02]  /*29150*/  IMAD.MOV.U32 R246, RZ, RZ, R57 ;  /* 0x000000fffff67224 */ /* 0x000fe400078e0039 */
[----:B------:R-:W-:Y:S01]  /*29160*/  IMAD.MOV.U32 R247, RZ, RZ, R56 ;  /* 0x000000fffff77224 */ /* 0x000fe200078e0038 */
[----:B------:R-:W-:Y:S01]  /*29170*/  ISETP.GT.AND P3, PT, R252, 0xb, PT ;  /* 0x0000000bfc00780c */ /* 0x000fe20003f64270 */
[----:B------:R1:W-:Y:S11]  /*29180*/  LDGSTS.E [R3+0x52c00], [R6.64], P2 ;  /* 0x52c0000006037fae */ /* 0x0003f60009121844 */
[----:B------:R-:W-:Y:S02]  /*29190*/  @!UPT UIADD3 URZ, URZ, URZ, URZ ;  /* 0x0000003f3f3ff290 */ /* 0x000fe4000fffe03f */
[----:B------:R-:W-:Y:S04]  /*291a0*/  STL.64 [R1+0x250], R148 ;  /* 0x0002509401007387 */ /* 0x000fe80000100a00 */
[----:B------:R-:W-:Y:S04]  /*291b0*/  STL.64 [R1+0x258], R150 ;  /* 0x0002589601007387 */ /* 0x000fe80000100a00 */
[----:B------:R-:W3:Y:S04]  /*291c0*/  LDL R39, [R1+0x934] ;  /* 0x0009340001277983 */ /* 0x000ee80000100800 */
[----:B------:R-:W3:Y:S01]  /*291d0*/  LDL R38, [R1+0x950] ;  /* 0x0009500001267983 */ /* 0x000ee20000100800 */
[----:B----4-:R-:W-:Y:S01]  /*291e0*/  IADD3 R4, P6, R17, R12, RZ ;  /* 0x0000000c11047210 */ /* 0x010fe20007fde0ff */
[----:B------:R-:W-:-:S02]  /*291f0*/  IMAD.MOV.U32 R242, RZ, RZ, R49 ;  /* 0x000000fffff27224 */ /* 0x000fc400078e0031 */
[----:B------:R-:W4:Y:S01]  /*29200*/  LDL R12, [R1+0x954] ;  /* 0x00095400010c7983 */ /* 0x000f220000100800 */
[----:B------:R-:W-:Y:S01]  /*29210*/  IMAD.MOV.U32 R243, RZ, RZ, R48 ;  /* 0x000000fffff37224 */ /* 0x000fe200078e0030 */
[----:B------:R-:W-:Y:S02]  /*29220*/  SEL R5, R8, RZ, !P0 ;  /* 0x000000ff08057207 */ /* 0x000fe40004000000 */
[----:B------:R-:W4:Y:S01]  /*29230*/  LDL R34, [R1+0x970] ;  /* 0x0009700001227983 */ /* 0x000f220000100800 */
[----:B------:R-:W-:Y:S02]  /*29240*/  SEL R8, RZ, 0x4, !P3 ;  /* 0x00000004ff087807 */ /* 0x000fe40005800000 */
[----:B------:R-:W-:Y:S02]  /*29250*/  ISETP.NE.U32.AND P3, PT, R5, RZ, PT ;  /* 0x000000ff0500720c */ /* 0x000fe40003f65070 */
[----:B------:R-:W-:Y:S01]  /*29260*/  SEL R8, R8, RZ, !P0 ;  /* 0x000000ff08087207 */ /* 0x000fe20004000000 */
[----:B------:R-:W-:Y:S01]  /*29270*/  IMAD.X R5, R13, 0x1, R43, P6 ;  /* 0x000000010d057824 */ /* 0x000fe200030e062b */
[----:B------:R-:W-:-:S04]  /*29280*/  ISETP.GT.AND P6, PT, R252, 0xf, PT ;  /* 0x0000000ffc00780c */ /* 0x000fc80003fc4270 */
[----:B------:R1:W-:Y:S01]  /*29290*/  LDGSTS.E [R3+0x53400], [R4.64], P1 ;  /* 0x5340000004037fae */ /* 0x0003e20008921844 */
[----:B------:R-:W-:Y:S01]  /*292a0*/  HMMA.1688.F32.TF32 R48, R144, R30, R152 ;  /* 0x0000001e9030723c */ /* 0x000fe20000081098 */
[----:B-1----:R-:W-:-:S05]  /*292b0*/  IADD3 R6, P2, R17, R46, RZ ;  /* 0x0000002e11067210 */ /* 0x002fca0007f5e0ff */
[----:B------:R-:W-:Y:S01]  /*292c0*/  IMAD.X R7, R13, 0x1, R42, P2 ;  /* 0x000000010d077824 */ /* 0x000fe200010e062a */
[----:B------:R-:W-:Y:S02]  /*292d0*/  ISETP.NE.U32.AND P2, PT, R8, RZ, PT ;  /* 0x000000ff0800720c */ /* 0x000fe40003f45070 */
[----:B------:R-:W-:Y:S02]  /*292e0*/  SEL R8, RZ, 0x4, !P6 ;  /* 0x00000004ff087807 */ /* 0x000fe40007000000 */
[----:B------:R1:W-:Y:S11]  /*292f0*/  LDGSTS.E [R3+0x53c00], [R6.64], P5 ;  /* 0x53c0000006037fae */ /* 0x0003f6000a921844 */
[----:B------:R-:W-:Y:S01]  /*29300*/  @!UPT UIADD3 URZ, URZ, URZ, URZ ;  /* 0x0000003f3f3ff290 */ /* 0x000fe2000fffe03f */
[----:B------:R-:W-:Y:S04]  /*29310*/  STL.64 [R1+0x240], R48 ;  /* 0x0002403001007387 */ /* 0x000fe80000100a00 */
[----:B------:R1:W-:Y:S02]  /*29320*/  STL.64 [R1+0x248], R50 ;  /* 0x0002483201007387 */ /* 0x0003e40000100a00 */
[----:B-1----:R-:W-:Y:S01]  /*29330*/  HMMA.1688.F32.TF32 R48, R144, R26, R244 ;  /* 0x0000001a9030723c */ /* 0x002fe200000810f4 */
[----:B------:R-:W-:-:S04]  /*29340*/  SEL R5, R8, RZ, !P0 ;  /* 0x000000ff08057207 */ /* 0x000fc80004000000 */
[----:B------:R-:W-:Y:S02]  /*29350*/  ISETP.NE.U32.AND P1, PT, R5, RZ, PT ;  /* 0x000000ff0500720c */ /* 0x000fe40003f25070 */
[----:B--2---:R-:W-:Y:S02]  /*29360*/  IADD3 R4, P6, R17, R9, RZ ;  /* 0x0000000911047210 */ /* 0x004fe40007fde0ff */
[----:B------:R-:W2:Y:S11]  /*29370*/  LDL R9, [R1+0x974] ;  /* 0x0009740001097983 */ /* 0x000eb60000100800 */
[----:B------:R-:W-:Y:S03]  /*29380*/  @!UPT UIADD3 URZ, URZ, URZ, URZ ;  /* 0x0000003f3f3ff290 */ /* 0x000fe6000fffe03f */
[----:B------:R-:W-:Y:S04]  /*29390*/  STL.64 [R1+0x220], R48 ;  /* 0x0002203001007387 */ /* 0x000fe80000100a00 */
[----:B------:R-:W-:Y:S01]  /*293a0*/  STL.64 [R1+0x228], R50 ;  /* 0x0002283201007387 */ /* 0x000fe20000100a00 */
[----:B---3--:R-:W-:Y:S01]  /*293b0*/  IMAD.X R5, R13, 0x1, R39, P6 ;  /* 0x000000010d057824 */ /* 0x008fe200030e0627 */
[----:B------:R-:W-:-:S05]  /*293c0*/  IADD3 R6, P6, R17, R38, RZ ;  /* 0x0000002611067210 */ /* 0x000fca0007fde0ff */
[----:B----4-:R-:W-:Y:S02]  /*293d0*/  IMAD.X R7, R13, 0x1, R12, P6 ;  /* 0x000000010d077824 */ /* 0x010fe400030e060c */
[----:B------:R-:W3:Y:S04]  /*293e0*/  LDL R12, [R1+0x990] ;  /* 0x00099000010c7983 */ /* 0x000ee80000100800 */
[----:B------:R-:W1:Y:S01]  /*293f0*/  S2R R61, SR_TID.X ;  /* 0x00000000003d7919 */ /* 0x000e620000002100 */
[----:B------:R-:W-:Y:S02]  /*29400*/  IMAD.MOV.U32 R240, RZ, RZ, R53 ;  /* 0x000000fffff07224 */ /* 0x000fe400078e0035 */
[----:B------:R-:W-:Y:S02]  /*29410*/  IMAD.MOV.U32 R241, RZ, RZ, R52 ;  /* 0x000000fffff17224 */ /* 0x000fe400078e0034 */
[----:B------:R-:W-:-:S02]  /*29420*/  IMAD.MOV.U32 R154, RZ, RZ, R41 ;  /* 0x000000ffff9a7224 */ /* 0x000fc400078e0029 */
[----:B------:R-:W-:-:S03]  /*29430*/  IMAD.MOV.U32 R155, RZ, RZ, R40 ;  /* 0x000000ffff9b7224 */ /* 0x000fc600078e0028 */
[----:B------:R-:W-:Y:S01]  /*29440*/  HMMA.1688.F32.TF32 R40, R144, R22, R240 ;  /* 0x000000169028723c */ /* 0x000fe200000810f0 */
[----:B------:R-:W-:Y:S02]  /*29450*/  ISETP.GT.AND P5, PT, R252, 0x13, PT ;  /* 0x00000013fc00780c */ /* 0x000fe40003fa4270 */
[----:B-1----:R-:W-:-:S05]  /*29460*/  LOP3.LUT R61, R61, 0x7f, RZ, 0xc0, !PT ;  /* 0x0000007f3d3d7812 */ /* 0x002fca00078ec0ff */
[----:B------:R-:W-:Y:S01]  /*29470*/  IMAD.SHL.U32 R61, R61, 0x4, RZ ;  /* 0x000000043d3d7824 */ /* 0x000fe200078e00ff */
[----:B------:R-:W-:-:S04]  /*29480*/  SEL R8, RZ, 0x4, !P5 ;  /* 0x00000004ff087807 */ /* 0x000fc80006800000 */
[----:B------:R-:W-:Y:S02]  /*29490*/  LOP3.LUT R35, R61, 0x60, RZ, 0x3c, !PT ;  /* 0x000000603d237812 */ /* 0x000fe400078e3cff */
[----:B------:R-:W-:-:S03]  /*294a0*/  SEL R8, R8, RZ, !P0 ;  /* 0x000000ff08087207 */ /* 0x000fc60004000000 */
[----:B------:R-:W-:-:S05]  /*294b0*/  IMAD R3, R20, 0x4000, R35 ;  /* 0x0000400014037824 */ /* 0x000fca00078e0223 */
[----:B------:R-:W-:Y:S01]  /*294c0*/  STL.64 [R1+0x1b0], R40 ;  /* 0x0001b02801007387 */ /* 0x000fe20000100a00 */
[----:B------:R-:W-:-:S03]  /*294d0*/  IMAD.MOV.U32 R152, RZ, RZ, R45 ;  /* 0x000000ffff987224 */ /* 0x000fc600078e002d */
[----:B------:R1:W-:Y:S01]  /*294e0*/  LDGSTS.E [R3+0x50600], [R4.64], P4 ;  /* 0x5060000004037fae */ /* 0x0003e2000a121844 */
[----:B------:R-:W-:Y:S01]  /*294f0*/  ISETP.NE.U32.AND P4, PT, R8, RZ, PT ;  /* 0x000000ff0800720c */ /* 0x000fe20003f85070 */
[----:B------:R-:W-:Y:S02]  /*29500*/  IMAD.MOV.U32 R153, RZ, RZ, R44 ;  /* 0x000000ffff997224 */ /* 0x000fe400078e002c */
[----:B------:R-:W-:Y:S04]  /*29510*/  STL.64 [R1+0x1b8], R42 ;  /* 0x0001b82a01007387 */ /* 0x000fe80000100a00 */
[----:B------:R-:W4:Y:S04]  /*29520*/  LDL R8, [R1+0xd98] ;  /* 0x000d980001087983 */ /* 0x000f280000100800 */
[----:B------:R-:W4:Y:S01]  /*29530*/  LDL R23, [R1+0xdb4] ;  /* 0x000db40001177983 */ /* 0x000f220000100800 */
[----:B------:R-:W-:-:S02]  /*29540*/  IMAD.MOV.U32 R240, RZ, RZ, R29 ;  /* 0x000000fffff07224 */ /* 0x000fc400078e001d */
[----:B------:R-:W-:Y:S01]  /*29550*/  IMAD.MOV.U32 R241, RZ, RZ, R28 ;  /* 0x000000fffff17224 */ /* 0x000fe200078e001c */
[----:B------:R-:W-:Y:S01]  /*29560*/  ISETP.GT.AND P5, PT, R252, 0x17, PT ;  /* 0x00000017fc00780c */ /* 0x000fe20003fa4270 */
[----:B------:R-:W-:Y:S01]  /*29570*/  HMMA.1688.F32.TF32 R28, R144, R18, R152 ;  /* 0x00000012901c723c */ /* 0x000fe20000081098 */
[----:B------:R-:W2:Y:S02]  /*29580*/  S2R R61, SR_TID.X ;  /* 0x00000000003d7919 */ /* 0x000ea40000002100 */
[----:B-1----:R-:W-:Y:S02]  /*29590*/  SEL R5, RZ, 0x4, !P5 ;  /* 0x00000004ff057807 */ /* 0x002fe40006800000 */
[----:B------:R1:W-:Y:S01]  /*295a0*/  LDGSTS.E [R3+0x50e00], [R6.64], P3 ;  /* 0x50e0000006037fae */ /* 0x0003e20009921844 */
[----:B------:R-:W-:-:S03]  /*295b0*/  IADD3 R4, P3, R17, R34, RZ ;  /* 0x0000002211047210 */ /* 0x000fc60007f7e0ff */
[----:B------:R-:W4:Y:S01]  /*295c0*/  LDL R22, [R1+0xdb8] ;  /* 0x000db80001167983 */ /* 0x000f220000100800 */
[----:B------:R-:W-:-:S03]  /*295d0*/  IMAD.MOV.U32 R242, RZ, RZ, R25 ;  /* 0x000000fffff27224 */ /* 0x000fc600078e0019 */
[----:B------:R-:W4:Y:S01]  /*295e0*/  LDL R27, [R1+0xdd4] ;  /* 0x000dd400011b7983 */ /* 0x000f220000100800 */
[----:B-1----:R-:W-:-:S03]  /*295f0*/  SEL R6, R5, RZ, !P0 ;  /* 0x000000ff05067207 */ /* 0x002fc60004000000 */
[----:B------:R-:W4:Y:S01]  /*29600*/  LDL R25, [R1+0xdd8] ;  /* 0x000dd80001197983 */ /* 0x000f220000100800 */
[----:B------:R-:W-:Y:S01]  /*29610*/  IMAD.MOV.U32 R243, RZ, RZ, R24 ;  /* 0x000000fffff37224 */ /* 0x000fe200078e0018 */
[----:B------:R-:W-:-:S04]  /*29620*/  ISETP.GT.AND P6, PT, R252, 0x1f, PT ;  /* 0x0000001ffc00780c */ /* 0x000fc80003fc4270 */
[----:B------:R-:W-:Y:S01]  /*29630*/  SEL R7, RZ, 0x4, !P6 ;  /* 0x00000004ff077807 */ /* 0x000fe20007000000 */
[----:B--2---:R-:W-:Y:S02]  /*29640*/  IMAD.X R5, R13, 0x1, R9, P3 ;  /* 0x000000010d057824 */ /* 0x004fe400018e0609 */
[----:B------:R-:W2:Y:S04]  /*29650*/  LDL R9, [R1+0xdf4] ;  /* 0x000df40001097983 */ /* 0x000ea80000100800 */
[----:B------:R-:W-:Y:S04]  /*29660*/  STL.64 [R1+0x180], R28 ;  /* 0x0001801c01007387 */ /* 0x000fe80000100a00 */
[----:B------:R1:W-:Y:S04]  /*29670*/  STL.64 [R1+0x188], R30 ;  /* 0x0001881e01007387 */ /* 0x0003e80000100a00 */
[----:B------:R-:W2:Y:S04]  /*29680*/  LDL R24, [R1+0xdf8] ;  /* 0x000df80001187983 */ /* 0x000ea80000100800 */
[----:B------:R-:W2:Y:S04]  /*29690*/  LDL R26, [R1+0xe18] ;  /* 0x000e1800011a7983 */ /* 0x000ea80000100800 */
[----:B-1----:R-:W2:Y:S04]  /*296a0*/  LDL R30, [R1+0xe14] ;  /* 0x000e1400011e7983 */ /* 0x002ea80000100800 */
[----:B------:R3:W-:Y:S04]  /*296b0*/  LDGSTS.E [R3+0x51600], [R4.64], P2 ;  /* 0x5160000004037fae */ /* 0x0007e80009121844 */
[----:B------:R-:W2:Y:S01]  /*296c0*/  LDL R28, [R1+0xe1c] ;  /* 0x000e1c00011c7983 */ /* 0x000ea20000100800 */
[----:B------:R-:W-:-:S02]  /*296d0*/  IMAD.MOV.U32 R244, RZ, RZ, R37 ;  /* 0x000000fffff47224 */ /* 0x000fc400078e0025 */
[----:B------:R-:W-:Y:S02]  /*296e0*/  IMAD.MOV.U32 R245, RZ, RZ, R36 ;  /* 0x000000fffff57224 */ /* 0x000fe400078e0024 */
[----:B------:R-:W-:Y:S02]  /*296f0*/  IMAD.MOV.U32 R246, RZ, RZ, R33 ;  /* 0x000000fffff67224 */ /* 0x000fe400078e0021 */
[----:B------:R-:W-:Y:S01]  /*29700*/  IMAD.MOV.U32 R247, RZ, RZ, R32 ;  /* 0x000000fffff77224 */ /* 0x000fe200078e0020 */
[----:B------:R-:W-:Y:S01]  /*29710*/  ISETP.GT.AND P5, PT, R252, 0x1b, PT ;  /* 0x0000001bfc00780c */ /* 0x000fe20003fa4270 */
[----:B------:R-:W2:Y:S01]  /*29720*/  LDL R29, [R1+0x99c] ;  /* 0x00099c00011d7983 */ /* 0x000ea20000100800 */
[----:B---3--:R-:W-:Y:S02]  /*29730*/  IADD3 R4, P2, R17, R12, RZ ;  /* 0x0000000c11047210 */ /* 0x008fe40007f5e0ff */
[----:B------:R-:W-:-:S04]  /*29740*/  LOP3.LUT R12, R61, 0x1f, RZ, 0xc0, !PT ;  /* 0x0000001f3d0c7812 */ /* 0x000fc800078ec0ff */
[----:B------:R-:W-:Y:S02]  /*29750*/  ISETP.GE.AND P6, PT, R12, R252, PT ;  /* 0x000000fc0c00720c */ /* 0x000fe40003fc6270 */
[----:B------:R-:W3:Y:S01]  /*29760*/  LDL R12, [R1+0xe20] ;  /* 0x000e2000010c7983 */ /* 0x000ee20000100800 */
[----:B------:R-:W-:Y:S01]  /*29770*/  HMMA.1688.F32.TF32 R32, R144, R14, R244 ;  /* 0x0000000e9020723c */ /* 0x000fe200000810f4 */
[----:B------:R-:W-:Y:S02]  /*29780*/  ISETP.NE.U32.AND P3, PT, R6, RZ, PT ;  /* 0x000000ff0600720c */ /* 0x000fe40003f65070 */
[----:B------:R-:W-:-:S04]  /*29790*/  SEL R6, RZ, 0x4, !P5 ;  /* 0x00000004ff067807 */ /* 0x000fc80006800000 */
[----:B------:R-:W-:Y:S02]  /*297a0*/  SEL R5, R6, RZ, !P0 ;  /* 0x000000ff06057207 */ /* 0x000fe40004000000 */
[----:B------:R-:W-:Y:S02]  /*297b0*/  SEL R6, R7, RZ, !P0 ;  /* 0x000000ff07067207 */ /* 0x000fe40004000000 */
[----:B------:R-:W-:Y:S01]  /*297c0*/  ISETP.NE.U32.AND P5, PT, R5, RZ, PT ;  /* 0x000000ff0500720c */ /* 0x000fe20003fa5070 */
[----:B----4-:R-:W-:Y:S01]  /*297d0*/  IMAD.X R5, R13, 0x1, R8, P2 ;  /* 0x000000010d057824 */ /* 0x010fe200010e0608 */
[----:B------:R-:W-:Y:S02]  /*297e0*/  ISETP.NE.U32.AND P2, PT, R6, RZ, PT ;  /* 0x000000ff0600720c */ /* 0x000fe40003f45070 */
[----:B------:R-:W-:Y:S02]  /*297f0*/  SEL R8, RZ, 0x4, P6 ;  /* 0x00000004ff087807 */ /* 0x000fe40003000000 */
[----:B------:R-:W-:Y:S01]  /*29800*/  IADD3 R6, P6, R17, R23, RZ ;  /* 0x0000001711067210 */ /* 0x000fe20007fde0ff */
[----:B------:R1:W-:Y:S04]  /*29810*/  LDGSTS.E [R3+0x51e00], [R4.64], P1 ;  /* 0x51e0000004037fae */ /* 0x0003e80008921844 */
[----:B------:R-:W4:Y:S04]  /*29820*/  LDL R23, [R1+0x9ac] ;  /* 0x0009ac0001177983 */ /* 0x000f280000100800 */
[----:B------:R-:W-:Y:S04]  /*29830*/  STL.64 [R1+0x170], R32 ;  /* 0x0001702001007387 */ /* 0x000fe80000100a00 */
[----:B------:R1:W-:Y:S01]  /*29840*/  STL.64 [R1+0x178], R34 ;  /* 0x0001782201007387 */ /* 0x0003e20000100a00 */
[----:B------:R-:W-:Y:S01]  /*29850*/  SEL R8, R8, RZ, !P0 ;  /* 0x000000ff08087207 */ /* 0x000fe20004000000 */
[----:B------:R-:W-:-:S02]  /*29860*/  IMAD.X R7, R13, 0x1, R22, P6 ;  /* 0x000000010d077824 */ /* 0x000fc400030e0616 */
[----:B------:R-:W4:Y:S01]  /*29870*/  LDL R19, [R1+0x9a0] ;  /* 0x0009a00001137983 */ /* 0x000f220000100800 */
[----:B-1----:R-:W-:Y:S01]  /*29880*/  HMMA.1688.F32.TF32 R32, R144, R10, R240 ;  /* 0x0000000a9020723c */ /* 0x002fe200000810f0 */
[----:B------:R-:W-:Y:S02]  /*29890*/  IADD3 R4, P0, R17, R27, RZ ;  /* 0x0000001b11047210 */ /* 0x000fe40007f1e0ff */
[----:B------:R-:W4:Y:S01]  /*298a0*/  LDL R22, [R1+0x9bc] ;  /* 0x0009bc0001167983 */ /* 0x000f220000100800 */
[----:B------:R-:W-:-:S03]  /*298b0*/  ISETP.NE.U32.AND P1, PT, R8, RZ, PT ;  /* 0x000000ff0800720c */ /* 0x000fc60003f25070 */
[----:B------:R-:W4:Y:S01]  /*298c0*/  LDL R18, [R1+0x9b0] ;  /* 0x0009b00001127983 */ /* 0x000f220000100800 */
[----:B------:R-:W-:-:S03]  /*298d0*/  IMAD.X R5, R13, 0x1, R25, P0 ;  /* 0x000000010d057824 */ /* 0x000fc600000e0619 */
[----:B------:R1:W-:Y:S04]  /*298e0*/  LDGSTS.E [R3+0x52600], [R6.64], P4 ;  /* 0x5260000006037fae */ /* 0x0003e8000a121844 */
[----:B------:R1:W-:Y:S08]  /*298f0*/  LDGSTS.E [R3+0x52e00], [R4.64], P3 ;  /* 0x52e0000004037fae */ /* 0x0003f00009921844 */
[----:B------:R1:W-:Y:S04]  /*29900*/  STL.64 [R1+0x110], R32 ;  /* 0x0001102001007387 */ /* 0x0003e80000100a00 */
[----:B------:R1:W-:Y:S04]  /*29910*/  STL.64 [R1+0x118], R34 ;  /* 0x0001182201007387 */ /* 0x0003e80000100a00 */
[----:B------:R-:W4:Y:S04]  /*29920*/  LDL R27, [R1+0x9cc] ;  /* 0x0009cc00011b7983 */ /* 0x000f280000100800 */
[----:B------:R-:W4:Y:S04]  /*29930*/  LDL R25, [R1+0x9c0] ;  /* 0x0009c00001197983 */ /* 0x000f280000100800 */
[----:B------:R-:W4:Y:S04]  /*29940*/  LDL R15, [R1+0x9dc] ;  /* 0x0009dc00010f7983 */ /* 0x000f280000100800 */
[----:B------:R-:W4:Y:S01]  /*29950*/  LDL R14, [R1+0x9fc] ;  /* 0x0009fc00010e7983 */ /* 0x000f220000100800 */
[----:B------:R-:W-:Y:S01]  /*29960*/  LOP3.LUT R64, R64, 0x60, RZ, 0xc0, !PT ;  /* 0x0000006040407812 */ /* 0x000fe200078ec0ff */
[----:B------:R-:W-:-:S02]  /*29970*/  IMAD.SHL.U32 R65, R65, 0x4, RZ ;  /* 0x0000000441417824 */ /* 0x000fc400078e00ff */
[----:B-1----:R-:W4:Y:S01]  /*29980*/  LDL R5, [R1+0xa0c] ;  /* 0x000a0c0001057983 */ /* 0x002f220000100800 */
[----:B--2---:R-:W-:-:S03]  /*29990*/  IADD3 R8, P6, R17, R9, RZ ;  /* 0x0000000911087210 */ /* 0x004fc60007fde0ff */
[----:B------:R-:W2:Y:S04]  /*299a0*/  LDL R33, [R1+0xcf8] ;  /* 0x000cf80001217983 */ /* 0x000ea80000100800 */
[----:B------:R-:W2:Y:S04]  /*299b0*/  LDL R32, [R1+0xcec] ;  /* 0x000cec0001207983 */ /* 0x000ea80000100800 */
[----:B------:R-:W2:Y:S01]  /*299c0*/  LDL R31, [R1+0xd08] ;  /* 0x000d0800011f7983 */ /* 0x000ea20000100800 */
[----:B------:R-:W-:-:S03]  /*299d0*/  IMAD.X R9, R13, 0x1, R24, P6 ;  /* 0x000000010d097824 */ /* 0x000fc600030e0618 */
[----:B------:R-:W2:Y:S01]  /*299e0*/  LDL R24, [R1+0x9d0] ;  /* 0x0009d00001187983 */ /* 0x000ea20000100800 */
[----:B------:R-:W-:-:S03]  /*299f0*/  IADD3 R6, P0, R17, R30, RZ ;  /* 0x0000001e11067210 */ /* 0x000fc60007f1e0ff */
[----:B------:R1:W-:Y:S02]  /*29a00*/  LDGSTS.E [R3+0x53600], [R8.64], P5 ;  /* 0x5360000008037fae */ /* 0x0003e4000a921844 */
[----:B------:R-:W-:Y:S01]  /*29a10*/  IMAD.X R7, R13, 0x1, R26, P0 ;  /* 0x000000010d077824 */ /* 0x000fe200000e061a */
[C---:B------:R-:W-:Y:S01]  /*29a20*/  IADD3 R10, P3, R2.reuse, R28, RZ ;  /* 0x0000001c020a7210 */ /* 0x040fe20007f7e0ff */
[----:B------:R-:W2:Y:S04]  /*29a30*/  LDL R26, [R1+0x9ec] ;  /* 0x0009ec00011a7983 */ /* 0x000ea80000100800 */
[----:B------:R-:W2:Y:S01]  /*29a40*/  LDL R28, [R1+0x9e0] ;  /* 0x0009e000011c7983 */ /* 0x000ea20000100800 */
[----:B------:R-:W-:Y:S02]  /*29a50*/  SHF.R.U32.HI R64, RZ, 0x1, R64 ;  /* 0x00000001ff407819 */ /* 0x000fe40000011640 */
[----:B-1----:R-:W-:Y:S01]  /*29a60*/  IADD3 R8, P0, R2, R29, RZ ;  /* 0x0000001d02087210 */ /* 0x002fe20007f1e0ff */
[----:B------:R1:W-:Y:S04]  /*29a70*/  LDGSTS.E [R3+0x53e00], [R6.64], P2 ;  /* 0x53e0000006037fae */ /* 0x0003e80009121844 */
[----:B------:R-:W2:Y:S01]  /*29a80*/  LDL R30, [R1+0xcfc] ;  /* 0x000cfc00011e7983 */ /* 0x000ea20000100800 */
[----:B---3--:R-:W-:Y:S01]  /*29a90*/  IMAD.X R11, R0, 0x1, R12, P3 ;  /* 0x00000001000b7824 */ /* 0x008fe200018e060c */
[----:B------:R-:W-:-:S02]  /*29aa0*/  LOP3.LUT R29, R65, R64, RZ, 0x3c, !PT ;  /* 0x00000040411d7212 */ /* 0x000fc400078e3cff */
[----:B------:R-:W3:Y:S03]  /*29ab0*/  LDL R12, [R1+0x9f0] ;  /* 0x0009f000010c7983 */ /* 0x000ee60000100800 */
[----:B------:R-:W-:Y:S01]  /*29ac0*/  IMAD R4, R20, 0x10000, R29 ;  /* 0x0001000014047824 */ /* 0x000fe200078e021d */
[----:B------:R-:W0:Y:S04]  /*29ad0*/  LDGDEPBAR ;  /* 0x00000000000079af */ /* 0x000e280000000000 */
[----:B------:R4:W-:Y:S04]  /*29ae0*/  LDGSTS.E [R4], [R10.64], P1 ;  /* 0x000000000a047fae */ /* 0x0009e80008921844 */
[----:B-1----:R-:W3:Y:S01]  /*29af0*/  LDL R3, [R1+0xa5c] ;  /* 0x000a5c0001037983 */ /* 0x002ee20000100800 */
[----:B----4-:R-:W-:Y:S01]  /*29b00*/  IADD3 R6, P2, R2, R23, RZ ;  /* 0x0000001702067210 */ /* 0x010fe20007f5e0ff */
[----:B------:R-:W-:-:S02]  /*29b10*/  IMAD.X R9, R0, 0x1, R19, P0 ;  /* 0x0000000100097824 */ /* 0x000fc400000e0613 */
[----:B------:R-:W4:Y:S04]  /*29b20*/  LDL R23, [R1+0xa00] ;  /* 0x000a000001177983 */ /* 0x000f280000100800 */
[----:B------:R-:W4:Y:S04]  /*29b30*/  LDL R19, [R1+0xa1c] ;  /* 0x000a1c0001137983 */ /* 0x000f280000100800 */
[----:B------:R1:W-:Y:S01]  /*29b40*/  LDGSTS.E [R4+0x400], [R8.64], P1 ;  /* 0x0040000008047fae */ /* 0x0003e20008921844 */
[----:B------:R-:W-:-:S03]  /*29b50*/  IADD3 R10, P0, R2, R22, RZ ;  /* 0x00000016020a7210 */ /* 0x000fc60007f1e0ff */
[----:B------:R-:W4:Y:S01]  /*29b60*/  LDL R22, [R1+0xa10] ;  /* 0x000a100001167983 */ /* 0x000f220000100800 */
[----:B------:R-:W-:-:S03]  /*29b70*/  IMAD.X R7, R0, 0x1, R18, P2 ;  /* 0x0000000100077824 */ /* 0x000fc600010e0612 */
[----:B------:R-:W4:Y:S04]  /*29b80*/  LDL R18, [R1+0xa2c] ;  /* 0x000a2c0001127983 */ /* 0x000f280000100800 */
[----:B------:R1:W-:Y:S04]  /*29b90*/  LDGSTS.E [R4+0x800], [R6.64], P1 ;  /* 0x0080000006047fae */ /* 0x0003e80008921844 */
[----:B------:R-:W2:Y:S04]  /*29ba0*/  S2R R65, SR_TID.X ;  /* 0x0000000000417919 */ /* 0x000ea80000002100 */
[----:B------:R-:W4:Y:S01]  /*29bb0*/  LDL R29, [R1+0xc28] ;  /* 0x000c2800011d7983 */ /* 0x000f220000100800 */
[----:B-1----:R-:W-:-:S03]  /*29bc0*/  IADD3 R8, P2, R2, R27, RZ ;  /* 0x0000001b02087210 */ /* 0x002fc60007f5e0ff */
[----:B------:R-:W4:Y:S01]  /*29bd0*/  LDL R27, [R1+0xa20] ;  /* 0x000a2000011b7983 */ /* 0x000f220000100800 */
[----:B------:R-:W-:-:S03]  /*29be0*/  IMAD.X R11, R0, 0x1, R25, P0 ;  /* 0x00000001000b7824 */ /* 0x000fc600000e0619 */
[----:B------:R-:W4:Y:S01]  /*29bf0*/  LDL R25, [R1+0xa3c] ;  /* 0x000a3c0001197983 */ /* 0x000f220000100800 */
[----:B------:R-:W-:-:S03]  /*29c00*/  IADD3 R6, P0, R2, R15, RZ ;  /* 0x0000000f02067210 */ /* 0x000fc60007f1e0ff */
[----:B------:R-:W4:Y:S04]  /*29c10*/  LDL R15, [R1+0xa30] ;  /* 0x000a3000010f7983 */ /* 0x000f280000100800 */
[----:B------:R1:W-:Y:S01]  /*29c20*/  LDGSTS.E [R4+0xc00], [R10.64], P1 ;  /* 0x00c000000a047fae */ /* 0x0003e20008921844 */
[----:B--2---:R-:W-:-:S03]  /*29c30*/  IMAD.X R9, R0, 0x1, R24, P2 ;  /* 0x0000000100097824 */ /* 0x004fc600010e0618 */
[----:B------:R-:W2:Y:S04]  /*29c40*/  LDL R24, [R1+0xa4c] ;  /* 0x000a4c0001187983 */ /* 0x000ea80000100800 */
[----:B------:R1:W-:Y:S02]  /*29c50*/  LDGSTS.E [R4+0x1000], [R8.64], P1 ;  /* 0x0100000008047fae */ /* 0x0003e40008921844 */
[----:B-1----:R-:W-:Y:S02]  /*29c60*/  IADD3 R10, P2, R2, R26, RZ ;  /* 0x0000001a020a7210 */ /* 0x002fe40007f5e0ff */
[----:B------:R-:W2:Y:S01]  /*29c70*/  LDL R26, [R1+0xa40] ;  /* 0x000a4000011a7983 */ /* 0x000ea20000100800 */
[----:B------:R-:W-:Y:S01]  /*29c80*/  IMAD.X R7, R0, 0x1, R28, P0 ;  /* 0x0000000100077824 */ /* 0x000fe200000e061c */
[----:B------:R-:W-:-:S02]  /*29c90*/  IADD3 R8, P0, R2, R14, RZ ;  /* 0x0000000e02087210 */ /* 0x000fc40007f1e0ff */
[----:B------:R-:W2:Y:S04]  /*29ca0*/  LDL R28, [R1+0xd10] ;  /* 0x000d1000011c7983 */ /* 0x000ea80000100800 */
[----:B------:R-:W2:Y:S04]  /*29cb0*/  LDL R14, [R1+0xa50] ;  /* 0x000a5000010e7983 */ /* 0x000ea80000100800 */
[----:B------:R1:W-:Y:S01]  /*29cc0*/  LDGSTS.E [R4+0x1400], [R6.64], P1 ;  /* 0x0140000006047fae */ /* 0x0003e20008921844 */
[----:B---3--:R-:W-:-:S03]  /*29cd0*/  IMAD.X R11, R0, 0x1, R12, P2 ;  /* 0x00000001000b7824 */ /* 0x008fc600010e060c */
[----:B------:R-:W3:Y:S01]  /*29ce0*/  LDL R12, [R1+0xa6c] ;  /* 0x000a6c00010c7983 */ /* 0x000ee20000100800 */
[----:B-1----:R-:W-:-:S03]  /*29cf0*/  IADD3 R6, P2, R2, R5, RZ ;  /* 0x0000000502067210 */ /* 0x002fc60007f5e0ff */
[----:B------:R-:W3:Y:S04]  /*29d00*/  LDL R5, [R1+0xa60] ;  /* 0x000a600001057983 */ /* 0x000ee80000100800 */
[----:B------:R1:W-:Y:S01]  /*29d10*/  LDGSTS.E [R4+0x1800], [R10.64], P1 ;  /* 0x018000000a047fae */ /* 0x0003e20008921844 */
[----:B----4-:R-:W-:-:S03]  /*29d20*/  IMAD.X R9, R0, 0x1, R23, P0 ;  /* 0x0000000100097824 */ /* 0x010fc600000e0617 */
[----:B------:R-:W4:Y:S01]  /*29d30*/  LDL R23, [R1+0xa7c] ;  /* 0x000a7c0001177983 */ /* 0x000f220000100800 */
[----:B-1----:R-:W-:-:S03]  /*29d40*/  IADD3 R10, P0, R2, R19, RZ ;  /* 0x00000013020a7210 */ /* 0x002fc60007f1e0ff */
[----:B------:R-:W4:Y:S04]  /*29d50*/  LDL R19, [R1+0xa70] ;  /* 0x000a700001137983 */ /* 0x000f280000100800 */
[----:B------:R1:W-:Y:S01]  /*29d60*/  LDGSTS.E [R4+0x1c00], [R8.64], P1 ;  /* 0x01c0000008047fae */ /* 0x0003e20008921844 */
[----:B------:R-:W-:-:S03]  /*29d70*/  IMAD.X R7, R0, 0x1, R22, P2 ;  /* 0x0000000100077824 */ /* 0x000fc600010e0616 */
[----:B------:R-:W4:Y:S04]  /*29d80*/  LDL R22, [R1+0xa8c] ;  /* 0x000a8c0001167983 */ /* 0x000f280000100800 */
[----:B------:R1:W-:Y:S02]  /*29d90*/  LDGSTS.E [R4+0x2000], [R6.64], P1 ;  /* 0x0200000006047fae */ /* 0x0003e40008921844 */
[----:B-1----:R-:W-:Y:S02]  /*29da0*/  IADD3 R8, P2, R2, R18, RZ ;  /* 0x0000001202087210 */ /* 0x002fe40007f5e0ff */
[----:B------:R-:W4:Y:S01]  /*29db0*/  LDL R18, [R1+0xa80] ;  /* 0x000a800001127983 */ /* 0x000f220000100800 */
[----:B------:R-:W-:-:S03]  /*29dc0*/  IMAD.X R11, R0, 0x1, R27, P0 ;  /* 0x00000001000b7824 */ /* 0x000fc600000e061b */
[----:B------:R-:W4:Y:S01]  /*29dd0*/  LDL R27, [R1+0xa9c] ;  /* 0x000a9c00011b7983 */ /* 0x000f220000100800 */
[----:B------:R-:W-:-:S03]  /*29de0*/  IADD3 R6, P0, R2, R25, RZ ;  /* 0x0000001902067210 */ /* 0x000fc60007f1e0ff */
[----:B------:R-:W4:Y:S01]  /*29df0*/  LDL R25, [R1+0xa90] ;  /* 0x000a900001197983 */ /* 0x000f220000100800 */
[----:B------:R-:W-:-:S03]  /*29e00*/  IMAD.X R9, R0, 0x1, R15, P2 ;  /* 0x0000000100097824 */ /* 0x000fc600010e060f */
[----:B------:R-:W4:Y:S04]  /*29e10*/  LDL R15, [R1+0xaac] ;  /* 0x000aac00010f7983 */ /* 0x000f280000100800 */
[----:B------:R2:W-:Y:S04]  /*29e20*/  LDGSTS.E [R4+0x2400], [R10.64], P1 ;  /* 0x024000000a047fae */ /* 0x0005e80008921844 */
[----:B------:R1:W-:Y:S01]  /*29e30*/  LDGSTS.E [R4+0x2800], [R8.64], P1 ;  /* 0x0280000008047fae */ /* 0x0003e20008921844 */
[----:B--2---:R-:W-:-:S03]  /*29e40*/  IADD3 R10, P2, R2, R24, RZ ;  /* 0x00000018020a7210 */ /* 0x004fc60007f5e0ff */
[----:B------:R-:W2:Y:S01]  /*29e50*/  LDL R24, [R1+0xaa0] ;  /* 0x000aa00001187983 */ /* 0x000ea20000100800 */
[----:B------:R-:W-:Y:S01]  /*29e60*/  IMAD.X R7, R0, 0x1, R26, P0 ;  /* 0x0000000100077824 */ /* 0x000fe200000e061a */
[----:B-1----:R-:W-:Y:S02]  /*29e70*/  IADD3 R8, P0, R2, R3, RZ ;  /* 0x0000000302087210 */ /* 0x002fe40007f1e0ff */
[----:B------:R-:W2:Y:S04]  /*29e80*/  LDL R26, [R1+0xabc] ;  /* 0x000abc00011a7983 */ /* 0x000ea80000100800 */
[----:B------:R-:W2:Y:S01]  /*29e90*/  LDL R3, [R1+0xab0] ;  /* 0x000ab00001037983 */ /* 0x000ea20000100800 */
[----:B------:R-:W-:-:S03]  /*29ea0*/  IMAD.X R11, R0, 0x1, R14, P2 ;  /* 0x00000001000b7824 */ /* 0x000fc600010e060e */
[----:B------:R-:W2:Y:S04]  /*29eb0*/  LDL R14, [R1+0xacc] ;  /* 0x000acc00010e7983 */ /* 0x000ea80000100800 */
[----:B------:R3:W-:Y:S04]  /*29ec0*/  LDGSTS.E [R4+0x2c00], [R6.64], P1 ;  /* 0x02c0000006047fae */ /* 0x0007e80008921844 */
[----:B------:R4:W-:Y:S01]  /*29ed0*/  LDGSTS.E [R4+0x3000], [R10.64], P1 ;  /* 0x030000000a047fae */ /* 0x0009e20008921844 */
[----:B---3--:R-:W-:-:S03]  /*29ee0*/  IADD3 R6, P2, R2, R12, RZ ;  /* 0x0000000c02067210 */ /* 0x008fc60007f5e0ff */
[----:B------:R-:W3:Y:S01]  /*29ef0*/  LDL R12, [R1+0xac0] ;  /* 0x000ac000010c7983 */ /* 0x000ee20000100800 */
[----:B------:R-:W-:-:S03]  /*29f00*/  IMAD.X R9, R0, 0x1, R5, P0 ;  /* 0x0000000100097824 */ /* 0x000fc600000e0605 */
[----:B------:R-:W3:Y:S04]  /*29f10*/  LDL R5, [R1+0xadc] ;  /* 0x000adc0001057983 */ /* 0x000ee80000100800 */
[----:B------:R1:W-:Y:S01]  /*29f20*/  LDGSTS.E [R4+0x3400], [R8.64], P1 ;  /* 0x0340000008047fae */ /* 0x0003e20008921844 */
[----:B----4-:R-:W-:-:S03]  /*29f30*/  IADD3 R10, P0, R2, R23, RZ ;  /* 0x00000017020a7210 */ /* 0x010fc60007f1e0ff */
[----:B------:R-:W4:Y:S01]  /*29f40*/  LDL R23, [R1+0xad0] ;  /* 0x000ad00001177983 */ /* 0x000f220000100800 */
[----:B------:R-:W-:-:S03]  /*29f50*/  IMAD.X R7, R0, 0x1, R19, P2 ;  /* 0x0000000100077824 */ /* 0x000fc600010e0613 */
[----:B------:R-:W4:Y:S04]  /*29f60*/  LDL R19, [R1+0xaec] ;  /* 0x000aec0001137983 */ /* 0x000f280000100800 */
[----:B------:R1:W-:Y:S02]  /*29f70*/  LDGSTS.E [R4+0x3800], [R6.64], P1 ;  /* 0x0380000006047fae */ /* 0x0003e40008921844 */
[----:B-1----:R-:W-:Y:S02]  /*29f80*/  IADD3 R8, P2, R2, R22, RZ ;  /* 0x0000001602087210 */ /* 0x002fe40007f5e0ff */
[----:B------:R-:W4:Y:S01]  /*29f90*/  LDL R22, [R1+0xae0] ;  /* 0x000ae00001167983 */ /* 0x000f220000100800 */
[----:B------:R-:W-:-:S03]  /*29fa0*/  IMAD.X R11, R0, 0x1, R18, P0 ;  /* 0x00000001000b7824 */ /* 0x000fc600000e0612 */
[----:B------:R-:W4:Y:S04]  /*29fb0*/  LDL R18, [R1+0xafc] ;  /* 0x000afc0001127983 */ /* 0x000f280000100800 */
[----:B------:R1:W-:Y:S01]  /*29fc0*/  LDGSTS.E [R4+0x3c00], [R10.64], P1 ;  /* 0x03c000000a047fae */ /* 0x0003e20008921844 */
[----:B------:R-:W-:-:S03]  /*29fd0*/  IADD3 R6, P0, R2, R27, RZ ;  /* 0x0000001b02067210 */ /* 0x000fc60007f1e0ff */
[----:B------:R-:W4:Y:S01]  /*29fe0*/  LDL R27, [R1+0xaf0] ;  /* 0x000af000011b7983 */ /* 0x000f220000100800 */
[----:B------:R-:W-:-:S03]  /*29ff0*/  IMAD.X R9, R0, 0x1, R25, P2 ;  /* 0x0000000100097824 */ /* 0x000fc600010e0619 */
[----:B------:R-:W4:Y:S01]  /*2a000*/  LDL R25, [R1+0xb0c] ;  /* 0x000b0c0001197983 */ /* 0x000f220000100800 */
[----:B-1----:R-:W-:-:S03]  /*2a010*/  IADD3 R10, P2, R2, R15, RZ ;  /* 0x0000000f020a7210 */ /* 0x002fc60007f5e0ff */
[----:B------:R-:W4:Y:S04]  /*2a020*/  LDL R15, [R1+0xb00] ;  /* 0x000b0000010f7983 */ /* 0x000f280000100800 */
[----:B------:R1:W-:Y:S01]  /*2a030*/  LDGSTS.E [R4+0x4000], [R8.64], P1 ;  /* 0x0400000008047fae */ /* 0x0003e20008921844 */
[----:B--2---:R-:W-:-:S03]  /*2a040*/  IMAD.X R7, R0, 0x1, R24, P0 ;  /* 0x0000000100077824 */ /* 0x004fc600000e0618 */
[----:B------:R-:W2:Y:S04]  /*2a050*/  LDL R24, [R1+0xb1c] ;  /* 0x000b1c0001187983 */ /* 0x000ea80000100800 */
[----:B------:R1:W-:Y:S02]  /*2a060*/  LDGSTS.E [R4+0x4400], [R6.64], P1 ;  /* 0x0440000006047fae */ /* 0x0003e40008921844 */
[----:B-1----:R-:W-:Y:S02]  /*2a070*/  IADD3 R8, P0, R2, R26, RZ ;  /* 0x0000001a02087210 */ /* 0x002fe40007f1e0ff */
[----:B------:R-:W2:Y:S01]  /*2a080*/  LDL R26, [R1+0xb10] ;  /* 0x000b1000011a7983 */ /* 0x000ea20000100800 */
[----:B------:R-:W-:-:S03]  /*2a090*/  IMAD.X R11, R0, 0x1, R3, P2 ;  /* 0x00000001000b7824 */ /* 0x000fc600010e0603 */
[----:B------:R-:W2:Y:S01]  /*2a0a0*/  LDL R3, [R1+0xb2c] ;  /* 0x000b2c0001037983 */ /* 0x000ea20000100800 */
[----:B------:R-:W-:-:S03]  /*2a0b0*/  IADD3 R6, P2, R2, R14, RZ ;  /* 0x0000000e02067210 */ /* 0x000fc60007f5e0ff */
        /* <DEDUP_REMOVED lines=27> */
[----:B------:R-:W-:-:S03]  /*2a270*/  IMAD.X R11, R0, 0x1, R26, P2 ;  /* 0x00000001000b7824 */ /* 0x000fc600010e061a */
[----:B------:R-:W2:Y:S01]  /*2a280*/  LDL R26, [R1+0xb8c] ;  /* 0x000b8c00011a7983 */ /* 0x000ea20000100800 */
[----:B-1----:R-:W-:-:S03]  /*2a290*/  IADD3 R6, P2, R2, R3, RZ ;  /* 0x0000000302067210 */ /* 0x002fc60007f5e0ff */
        /* <DEDUP_REMOVED lines=150> */
[----:B------:R1:W-:Y:S01]  /*2ac00*/  LDGSTS.E [R4+0xd800], [R10.64], P1 ;  /* 0x0d8000000a047fae */ /* 0x0003e20008921844 */
[----:B------:R-:W-:-:S03]  /*2ac10*/  LOP3.LUT R65, R65, 0x60, RZ, 0xc0, !PT ;  /* 0x0000006041417812 */ /* 0x000fc600078ec0ff */
        /* <DEDUP_REMOVED lines=13> */
[----:B------:R-:W-:Y:S01]  /*2acf0*/  IADD3 R6, P0, R2, R27, RZ ;  /* 0x0000001b02067210 */ /* 0x000fe20007f1e0ff */
[----:B------:R-:W-:Y:S02]  /*2ad00*/  IMAD.X R9, R0, 0x1, R14, P2 ;  /* 0x0000000100097824 */ /* 0x000fe400010e060e */
[----:B------:R-:W2:Y:S04]  /*2ad10*/  LDL R14, [R1+0x998] ;  /* 0x00099800010e7983 */ /* 0x000ea80000100800 */
[----:B------:R1:W-:Y:S04]  /*2ad20*/  LDGSTS.E [R4+0xe400], [R10.64], P1 ;  /* 0x0e4000000a047fae */ /* 0x0003e80008921844 */
[----:B------:R4:W-:Y:S01]  /*2ad30*/  LDGSTS.E [R4+0xe800], [R8.64], P1 ;  /* 0x0e80000008047fae */ /* 0x0009e20008921844 */
[----:B------:R-:W-:-:S03]  /*2ad40*/  SHF.R.U32.HI R65, RZ, 0x1, R65 ;  /* 0x00000001ff417819 */ /* 0x000fc60000011641 */
[----:B------:R-:W2:Y:S01]  /*2ad50*/  LDL R27, [R1+0x9e8] ;  /* 0x0009e800011b7983 */ /* 0x000ea20000100800 */
[----:B---3--:R-:W-:-:S03]  /*2ad60*/  IMAD.X R7, R0, 0x1, R12, P0 ;  /* 0x0000000100077824 */ /* 0x008fc600000e060c */
[----:B------:R-:W3:Y:S01]  /*2ad70*/  LDL R12, [R1+0x9a8] ;  /* 0x0009a800010c7983 */ /* 0x000ee20000100800 */
[----:B-1----:R-:W-:-:S03]  /*2ad80*/  IADD3 R10, P2, R2, R5, RZ ;  /* 0x00000005020a7210 */ /* 0x002fc60007f5e0ff */
        /* <DEDUP_REMOVED lines=15> */
[----:B------:R-:W4:Y:S04]  /*2ae80*/  LDL R15, [R1+0x9d8] ;  /* 0x0009d800010f7983 */ /* 0x000f280000100800 */
[----:B------:R1:W-:Y:S01]  /*2ae90*/  LDGSTS.E [R4+0xf800], [R6.64], P1 ;  /* 0x0f80000006047fae */ /* 0x0003e20008921844 */
[----:B--2---:R-:W-:-:S03]  /*2aea0*/  IADD3 R8, P0, R2, R24, RZ ;  /* 0x0000001802087210 */ /* 0x004fc60007f1e0ff */
[----:B------:R-:W2:Y:S01]  /*2aeb0*/  LDL R24, [R1+0x9f4] ;  /* 0x0009f40001187983 */ /* 0x000ea20000100800 */
[----:B-1----:R-:W-:Y:S02]  /*2aec0*/  IADD3 R6, P2, R2, R3, RZ ;  /* 0x0000000302067210 */ /* 0x002fe40007f5e0ff */
[----:B------:R-:W-:Y:S01]  /*2aed0*/  LOP3.LUT R3, R21, R65, RZ, 0x3c, !PT ;  /* 0x0000004115037212 */ /* 0x000fe200078e3cff */
[C---:B------:R-:W-:Y:S01]  /*2aee0*/  IMAD.X R11, R0.reuse, 0x1, R26, P3 ;  /* 0x00000001000b7824 */ /* 0x040fe200018e061a */
[----:B------:R-:W2:Y:S01]  /*2aef0*/  LDL R21, [R1+0x9f8] ;  /* 0x0009f80001157983 */ /* 0x000ea20000100800 */
[----:B------:R-:W-:Y:S01]  /*2af00*/  IMAD.X R9, R0, 0x1, R14, P0 ;  /* 0x0000000100097824 */ /* 0x000fe200000e060e */
[----:B------:R-:W-:Y:S02]  /*2af10*/  LOP3.LUT R3, R3, 0x40, RZ, 0x3c, !PT ;  /* 0x0000004003037812 */ /* 0x000fe400078e3cff */
[----:B------:R-:W2:Y:S04]  /*2af20*/  LDL R26, [R1+0xa04] ;  /* 0x000a0400011a7983 */ /* 0x000ea80000100800 */
[----:B------:R-:W2:Y:S01]  /*2af30*/  LDL R14, [R1+0xa14] ;  /* 0x000a1400010e7983 */ /* 0x000ea20000100800 */
[----:B------:R-:W-:-:S03]  /*2af40*/  IMAD R3, R20, 0x10000, R3 ;  /* 0x0001000014037824 */ /* 0x000fc600078e0203 */
[----:B------:R-:W2:Y:S04]  /*2af50*/  LDL R20, [R1+0xa08] ;  /* 0x000a080001147983 */ /* 0x000ea80000100800 */
[----:B------:R1:W-:Y:S04]  /*2af60*/  LDGSTS.E [R4+0xfc00], [R10.64], P1 ;  /* 0x0fc000000a047fae */ /* 0x0003e80008921844 */
[----:B------:R4:W-:Y:S04]  /*2af70*/  LDGSTS.E [R3+0x200], [R8.64], P1 ;  /* 0x0020000008037fae */ /* 0x0009e80008921844 */
[----:B-1----:R-:W2:Y:S04]  /*2af80*/  LDL R11, [R1+0xa64] ;  /* 0x000a6400010b7983 */ /* 0x002ea80000100800 */
[----:B------:R-:W2:Y:S01]  /*2af90*/  LDL R10, [R1+0xa58] ;  /* 0x000a5800010a7983 */ /* 0x000ea20000100800 */
[----:B---3--:R-:W-:-:S03]  /*2afa0*/  IMAD.X R7, R0, 0x1, R12, P2 ;  /* 0x0000000100077824 */ /* 0x008fc600010e060c */
[----:B------:R-:W3:Y:S01]  /*2afb0*/  LDL R12, [R1+0xa24] ;  /* 0x000a2400010c7983 */ /* 0x000ee20000100800 */
[----:B------:R-:W-:-:S03]  /*2afc0*/  IADD3 R4, P0, R2, R5, RZ ;  /* 0x0000000502047210 */ /* 0x000fc60007f1e0ff */
        /* <DEDUP_REMOVED lines=15> */
[----:B------:R-:W-:-:S03]  /*2b0c0*/  IMAD.X R5, R0, 0x1, R27, P2 ;  /* 0x0000000100057824 */ /* 0x000fc600010e061b */
[----:B------:R1:W-:Y:S04]  /*2b0d0*/  LDGSTS.E [R3+0x1200], [R6.64], P1 ;  /* 0x0120000006037fae */ /* 0x0003e80008921844 */
[----:B------:R1:W-:Y:S04]  /*2b0e0*/  LDGSTS.E [R3+0x1600], [R4.64], P1 ;  /* 0x0160000004037fae */ /* 0x0003e80008921844 */
[----:B------:R-:W4:Y:S01]  /*2b0f0*/  LDL R27, [R1+0xb68] ;  /* 0x000b6800011b7983 */ /* 0x000f220000100800 */
[----:B--2---:R-:W-:-:S03]  /*2b100*/  IADD3 R8, P0, R2, R24, RZ ;  /* 0x0000001802087210 */ /* 0x004fc60007f1e0ff */
[----:B------:R-:W2:Y:S02]  /*2b110*/  LDL R24, [R1+0xa48] ;  /* 0x000a480001187983 */ /* 0x000ea40000100800 */
[----:B------:R-:W-:Y:S02]  /*2b120*/  IMAD.X R9, R0, 0x1, R21, P0 ;  /* 0x0000000100097824 */ /* 0x000fe400000e0615 */
[----:B------:R-:W2:Y:S01]  /*2b130*/  LDL R21, [R1+0xa74] ;  /* 0x000a740001157983 */ /* 0x000ea20000100800 */
[----:B-1----:R-:W-:-:S03]  /*2b140*/  IADD3 R6, P2, R2, R26, RZ ;  /* 0x0000001a02067210 */ /* 0x002fc60007f5e0ff */
[----:B------:R3:W-:Y:S01]  /*2b150*/  LDGSTS.E [R3+0x1a00], [R8.64], P1 ;  /* 0x01a0000008037fae */ /* 0x0007e20008921844 */
[----:B------:R-:W-:-:S03]  /*2b160*/  IADD3 R4, P0, R2, R14, RZ ;  /* 0x0000000e02047210 */ /* 0x000fc60007f1e0ff */
[----:B------:R-:W2:Y:S01]  /*2b170*/  LDL R14, [R1+0xa68] ;  /* 0x000a6800010e7983 */ /* 0x000ea20000100800 */
[----:B------:R-:W-:-:S03]  /*2b180*/  IMAD.X R7, R0, 0x1, R20, P2 ;  /* 0x0000000100077824 */ /* 0x000fc600010e0614 */
[----:B------:R-:W2:Y:S04]  /*2b190*/  LDL R20, [R1+0xa84] ;  /* 0x000a840001147983 */ /* 0x000ea80000100800 */
[----:B------:R1:W-:Y:S04]  /*2b1a0*/  LDGSTS.E [R3+0x1e00], [R6.64], P1 ;  /* 0x01e0000006037fae */ /* 0x0003e80008921844 */
[----:B------:R-:W2:Y:S01]  /*2b1b0*/  LDL R26, [R1+0xab4] ;  /* 0x000ab400011a7983 */ /* 0x000ea20000100800 */
[----:B---3--:R-:W-:-:S03]  /*2b1c0*/  IADD3 R8, P2, R2, R12, RZ ;  /* 0x0000000c02087210 */ /* 0x008fc60007f5e0ff */
[----:B------:R-:W3:Y:S01]  /*2b1d0*/  LDL R12, [R1+0xa78] ;  /* 0x000a7800010c7983 */ /* 0x000ee20000100800 */
        /* <DEDUP_REMOVED lines=13> */
[----:B------:R-:W4:Y:S04]  /*2b2b0*/  LDL R15, [R1+0xaa8] ;  /* 0x000aa800010f7983 */ /* 0x000f280000100800 */
[----:B------:R1:W-:Y:S01]  /*2b2c0*/  LDGSTS.E [R3+0x2a00], [R6.64], P1 ;  /* 0x02a0000006037fae */ /* 0x0003e20008921844 */
[----:B------:R-:W-:-:S03]  /*2b2d0*/  IMAD.X R9, R0, 0x1, R10, P0 ;  /* 0x0000000100097824 */ /* 0x000fc600000e060a */
[----:B------:R-:W4:Y:S01]  /*2b2e0*/  LDL R10, [R1+0xad4] ;  /* 0x000ad400010a7983 */ /* 0x000f220000100800 */
[----:B--2---:R-:W-:Y:S01]  /*2b2f0*/  IMAD.X R5, R0, 0x1, R24, P2 ;  /* 0x0000000100057824 */ /* 0x004fe200010e0618 */
[C---:B-1----:R-:W-:Y:S02]  /*2b300*/  IADD3 R6, P2, R2.reuse, R11, RZ ;  /* 0x0000000b02067210 */ /* 0x042fe40007f5e0ff */
[----:B------:R-:W2:Y:S04]  /*2b310*/  LDL R24, [R1+0xac4] ;  /* 0x000ac40001187983 */ /* 0x000ea80000100800 */
[----:B------:R-:W2:Y:S04]  /*2b320*/  LDL R11, [R1+0xab8] ;  /* 0x000ab800010b7983 */ /* 0x000ea80000100800 */
[----:B------:R1:W-:Y:S04]  /*2b330*/  LDGSTS.E [R3+0x2e00], [R4.64], P1 ;  /* 0x02e0000004037fae */ /* 0x0003e80008921844 */
[----:B------:R1:W-:Y:S02]  /*2b340*/  LDGSTS.E [R3+0x3200], [R8.64], P1 ;  /* 0x0320000008037fae */ /* 0x0003e40008921844 */
[----:B-1----:R-:W-:-:S02]  /*2b350*/  IADD3 R4, P0, R2, R21, RZ ;  /* 0x0000001502047210 */ /* 0x002fc40007f1e0ff */
[----:B------:R-:W2:Y:S01]  /*2b360*/  LDL R21, [R1+0xac8] ;  /* 0x000ac80001157983 */ /* 0x000ea20000100800 */
[----:B------:R-:W-:-:S03]  /*2b370*/  IMAD.X R7, R0, 0x1, R14, P2 ;  /* 0x0000000100077824 */ /* 0x000fc600010e060e */
[----:B------:R-:W2:Y:S01]  /*2b380*/  LDL R14, [R1+0xae4] ;  /* 0x000ae400010e7983 */ /* 0x000ea20000100800 */
[----:B------:R-:W-:-:S03]  /*2b390*/  IADD3 R8, P2, R2, R20, RZ ;  /* 0x0000001402087210 */ /* 0x000fc60007f5e0ff */
[----:B------:R-:W2:Y:S04]  /*2b3a0*/  LDL R20, [R1+0xad8] ;  /* 0x000ad80001147983 */ /* 0x000ea80000100800 */
[----:B------:R4:W-:Y:S01]  /*2b3b0*/  LDGSTS.E [R3+0x3600], [R6.64], P1 ;  /* 0x0360000006037fae */ /* 0x0009e20008921844 */
[----:B---3--:R-:W-:-:S03]  /*2b3c0*/  IMAD.X R5, R0, 0x1, R12, P0 ;  /* 0x0000000100057824 */ /* 0x008fc600000e060c */
        /* <DEDUP_REMOVED lines=12> */
[----:B------:R2:W-:Y:S04]  /*2b490*/  LDGSTS.E [R3+0x4200], [R6.64], P1 ;  /* 0x0420000006037fae */ /* 0x0005e80008921844 */
[----:B------:R-:W4:Y:S01]  /*2b4a0*/  LDL R26, [R1+0xb94] ;  /* 0x000b9400011a7983 */ /* 0x000f220000100800 */
[----:B------:R-:W-:-:S03]  /*2b4b0*/  IMAD.X R5, R0, 0x1, R15, P2 ;  /* 0x0000000100057824 */ /* 0x000fc600010e060f */
[----:B------:R-:W4:Y:S04]  /*2b4c0*/  LDL R15, [R1+0xb24] ;  /* 0x000b2400010f7983 */ /* 0x000f280000100800 */
[----:B------:R1:W-:Y:S01]  /*2b4d0*/  LDGSTS.E [R3+0x4600], [R4.64], P1 ;  /* 0x0460000004037fae */ /* 0x0003e20008921844 */
[----:B--2---:R-:W-:-:S03]  /*2b4e0*/  IADD3 R6, P2, R2, R24, RZ ;  /* 0x0000001802067210 */ /* 0x004fc60007f5e0ff */
[----:B------:R-:W2:Y:S01]  /*2b4f0*/  LDL R24, [R1+0xb18] ;  /* 0x000b180001187983 */ /* 0x000ea20000100800 */
[----:B------:R-:W-:Y:S01]  /*2b500*/  IMAD.X R9, R0, 0x1, R11, P0 ;  /* 0x0000000100097824 */ /* 0x000fe200000e060b */
[----:B-1----:R-:W-:Y:S02]  /*2b510*/  IADD3 R4, P0, R2, R10, RZ ;  /* 0x0000000a02047210 */ /* 0x002fe40007f1e0ff */
[----:B------:R-:W2:Y:S04]  /*2b520*/  LDL R11, [R1+0xb34] ;  /* 0x000b3400010b7983 */ /* 0x000ea80000100800 */
[----:B------:R-:W2:Y:S04]  /*2b530*/  LDL R10, [R1+0xb28] ;  /* 0x000b2800010a7983 */ /* 0x000ea80000100800 */
[----:B------:R1:W-:Y:S01]  /*2b540*/  LDGSTS.E [R3+0x4a00], [R8.64], P1 ;  /* 0x04a0000008037fae */ /* 0x0003e20008921844 */
[----:B------:R-:W-:-:S03]  /*2b550*/  IMAD.X R7, R0, 0x1, R21, P2 ;  /* 0x0000000100077824 */ /* 0x000fc600010e0615 */
[----:B------:R-:W2:Y:S04]  /*2b560*/  LDL R21, [R1+0xb44] ;  /* 0x000b440001157983 */ /* 0x000ea80000100800 */
[----:B------:R3:W-:Y:S01]  /*2b570*/  LDGSTS.E [R3+0x4e00], [R6.64], P1 ;  /* 0x04e0000006037fae */ /* 0x0007e20008921844 */
[----:B-1----:R-:W-:-:S03]  /*2b580*/  IADD3 R8, P2, R2, R14, RZ ;  /* 0x0000000e02087210 */ /* 0x002fc60007f5e0ff */
[----:B------:R-:W2:Y:S01]  /*2b590*/  LDL R14, [R1+0xb38] ;  /* 0x000b3800010e7983 */ /* 0x000ea20000100800 */
[----:B------:R-:W-:-:S03]  /*2b5a0*/  IMAD.X R5, R0, 0x1, R20, P0 ;  /* 0x0000000100057824 */ /* 0x000fc600000e0614 */
[----:B------:R-:W2:Y:S04]  /*2b5b0*/  LDL R20, [R1+0xb54] ;  /* 0x000b540001147983 */ /* 0x000ea80000100800 */
[----:B------:R1:W-:Y:S01]  /*2b5c0*/  LDGSTS.E [R3+0x5200], [R4.64], P1 ;  /* 0x0520000004037fae */ /* 0x0003e20008921844 */
[----:B---3--:R-:W-:-:S03]  /*2b5d0*/  IADD3 R6, P0, R2, R12, RZ ;  /* 0x0000000c02067210 */ /* 0x008fc60007f1e0ff */
[----:B------:R-:W3:Y:S02]  /*2b5e0*/  LDL R12, [R1+0xb48] ;  /* 0x000b4800010c7983 */ /* 0x000ee40000100800 */
[C---:B------:R-:W-:Y:S02]  /*2b5f0*/  IMAD.X R7, R0.reuse, 0x1, R25, P0 ;  /* 0x0000000100077824 */ /* 0x040fe400000e0619 */
[----:B------:R-:W3:Y:S01]  /*2b600*/  LDL R25, [R1+0xba8] ;  /* 0x000ba80001197983 */ /* 0x000ee20000100800 */
[----:B----4-:R-:W-:-:S03]  /*2b610*/  IMAD.X R9, R0, 0x1, R23, P2 ;  /* 0x0000000100097824 */ /* 0x010fc600010e0617 */
[----:B------:R-:W4:Y:S01]  /*2b620*/  LDL R23, [R1+0xb64] ;  /* 0x000b640001177983 */ /* 0x000f220000100800 */
[----:B-1----:R-:W-:-:S03]  /*2b630*/  IADD3 R4, P2, R2, R19, RZ ;  /* 0x0000001302047210 */ /* 0x002fc60007f5e0ff */
[----:B------:R-:W4:Y:S04]  /*2b640*/  LDL R19, [R1+0xb58] ;  /* 0x000b580001137983 */ /* 0x000f280000100800 */
[----:B------:R1:W-:Y:S01]  /*2b650*/  LDGSTS.E [R3+0x5600], [R8.64], P1 ;  /* 0x0560000008037fae */ /* 0x0003e20008921844 */
[----:B------:R-:W-:-:S03]  /*2b660*/  IMAD.X R5, R0, 0x1, R22, P2 ;  /* 0x0000000100057824 */ /* 0x000fc600010e0616 */
[----:B------:R1:W-:Y:S04]  /*2b670*/  LDGSTS.E [R3+0x5a00], [R6.64], P1 ;  /* 0x05a0000006037fae */ /* 0x0003e80008921844 */
[----:B------:R-:W4:Y:S01]  /*2b680*/  LDL R22, [R1+0xb84] ;  /* 0x000b840001167983 */ /* 0x000f220000100800 */
[----:B-1----:R-:W-:-:S03]  /*2b690*/  IADD3 R8, P0, R2, R18, RZ ;  /* 0x0000001202087210 */ /* 0x002fc60007f1e0ff */
[----:B------:R1:W-:Y:S04]  /*2b6a0*/  LDGSTS.E [R3+0x5e00], [R4.64], P1 ;  /* 0x05e0000004037fae */ /* 0x0003e80008921844 */
[----:B------:R-:W4:Y:S01]  /*2b6b0*/  LDL R18, [R1+0xb74] ;  /* 0x000b740001127983 */ /* 0x000f220000100800 */
[----:B------:R-:W-:-:S03]  /*2b6c0*/  IADD3 R6, P2, R2, R15, RZ ;  /* 0x0000000f02067210 */ /* 0x000fc60007f5e0ff */
[----:B------:R-:W4:Y:S01]  /*2b6d0*/  LDL R15, [R1+0xb78] ;  /* 0x000b7800010f7983 */ /* 0x000f220000100800 */
[----:B--2---:R-:W-:-:S03]  /*2b6e0*/  IMAD.X R9, R0, 0x1, R24, P0 ;  /* 0x0000000100097824 */ /* 0x004fc600000e0618 */
[----:B------:R-:W2:Y:S01]  /*2b6f0*/  LDL R24, [R1+0xbd4] ;  /* 0x000bd40001187983 */ /* 0x000ea20000100800 */
[----:B-1----:R-:W-:-:S03]  /*2b700*/  IADD3 R4, P0, R2, R11, RZ ;  /* 0x0000000b02047210 */ /* 0x002fc60007f1e0ff */
[----:B------:R-:W2:Y:S01]  /*2b710*/  LDL R11, [R1+0xb88] ;  /* 0x000b8800010b7983 */ /* 0x000ea20000100800 */
[----:B------:R-:W-:-:S03]  /*2b720*/  IMAD.X R7, R0, 0x1, R10, P2 ;  /* 0x0000000100077824 */ /* 0x000fc600010e060a */
[----:B------:R-:W2:Y:S04]  /*2b730*/  LDL R10, [R1+0xba4] ;  /* 0x000ba400010a7983 */ /* 0x000ea80000100800 */
[----:B------:R1:W-:Y:S04]  /*2b740*/  LDGSTS.E [R3+0x6200], [R8.64], P1 ;  /* 0x0620000008037fae */ /* 0x0003e80008921844 */
[----:B------:R3:W-:Y:S01]  /*2b750*/  LDGSTS.E [R3+0x6600], [R6.64], P1 ;  /* 0x0660000006037fae */ /* 0x0007e20008921844 */
[----:B-1----:R-:W-:-:S03]  /*2b760*/  IADD3 R8, P2, R2, R21, RZ ;  /* 0x0000001502087210 */ /* 0x002fc60007f5e0ff */
[----:B------:R-:W2:Y:S01]  /*2b770*/  LDL R21, [R1+0xb98] ;  /* 0x000b980001157983 */ /* 0x000ea20000100800 */
[----:B------:R-:W-:-:S03]  /*2b780*/  IMAD.X R5, R0, 0x1, R14, P0 ;  /* 0x0000000100057824 */ /* 0x000fc600000e060e */
[----:B------:R-:W2:Y:S01]  /*2b790*/  LDL R14, [R1+0xbb4] ;  /* 0x000bb400010e7983 */ /* 0x000ea20000100800 */
[----:B---3--:R-:W-:Y:S01]  /*2b7a0*/  IMAD.X R9, R0, 0x1, R12, P2 ;  /* 0x0000000100097824 */ /* 0x008fe200010e060c */
[C---:B------:R-:W-:Y:S02]  /*2b7b0*/  IADD3 R6, P0, R2.reuse, R20, RZ ;  /* 0x0000001402067210 */ /* 0x040fe40007f1e0ff */
[----:B------:R-:W3:Y:S04]  /*2b7c0*/  LDL R12, [R1+0xbb8] ;  /* 0x000bb800010c7983 */ /* 0x000ee80000100800 */
[----:B------:R-:W3:Y:S04]  /*2b7d0*/  LDL R20, [R1+0xbc4] ;  /* 0x000bc40001147983 */ /* 0x000ee80000100800 */
[----:B------:R4:W-:Y:S04]  /*2b7e0*/  LDGSTS.E [R3+0x6a00], [R4.64], P1 ;  /* 0x06a0000004037fae */ /* 0x0009e80008921844 */
[----:B------:R1:W-:Y:S01]  /*2b7f0*/  LDGSTS.E [R3+0x6e00], [R8.64], P1 ;  /* 0x06e0000008037fae */ /* 0x0003e20008921844 */
[----:B----4-:R-:W-:-:S03]  /*2b800*/  IADD3 R4, P2, R2, R23, RZ ;  /* 0x0000001702047210 */ /* 0x010fc60007f5e0ff */
[----:B------:R-:W4:Y:S01]  /*2b810*/  LDL R23, [R1+0xbe4] ;  /* 0x000be40001177983 */ /* 0x000f220000100800 */
[----:B------:R-:W-:-:S03]  /*2b820*/  IMAD.X R7, R0, 0x1, R19, P0 ;  /* 0x0000000100077824 */ /* 0x000fc600000e0613 */
[----:B------:R-:W4:Y:S01]  /*2b830*/  LDL R19, [R1+0xbc8] ;  /* 0x000bc80001137983 */ /* 0x000f220000100800 */
[----:B------:R-:W-:-:S03]  /*2b840*/  IMAD.X R5, R0, 0x1, R27, P2 ;  /* 0x0000000100057824 */ /* 0x000fc600010e061b */
[----:B------:R1:W-:Y:S04]  /*2b850*/  LDGSTS.E [R3+0x7200], [R6.64], P1 ;  /* 0x0720000006037fae */ /* 0x0003e80008921844 */
[----:B------:R1:W-:Y:S04]  /*2b860*/  LDGSTS.E [R3+0x7600], [R4.64], P1 ;  /* 0x0760000004037fae */ /* 0x0003e80008921844 */
[----:B------:R-:W4:Y:S01]  /*2b870*/  LDL R27, [R1+0xc58] ;  /* 0x000c5800011b7983 */ /* 0x000f220000100800 */
[----:B-1----:R-:W-:-:S03]  /*2b880*/  IADD3 R8, P0, R2, R18, RZ ;  /* 0x0000001202087210 */ /* 0x002fc60007f1e0ff */
[----:B------:R-:W4:Y:S01]  /*2b890*/  LDL R18, [R1+0xbd8] ;  /* 0x000bd80001127983 */ /* 0x000f220000100800 */
[----:B------:R-:W-:-:S03]  /*2b8a0*/  IADD3 R6, P2, R2, R22, RZ ;  /* 0x0000001602067210 */ /* 0x000fc60007f5e0ff */
[----:B------:R-:W4:Y:S01]  /*2b8b0*/  LDL R22, [R1+0xbf4] ;  /* 0x000bf40001167983 */ /* 0x000f220000100800 */
[----:B------:R-:W-:-:S03]  /*2b8c0*/  IMAD.X R9, R0, 0x1, R15, P0 ;  /* 0x0000000100097824 */ /* 0x000fc600000e060f */
[----:B------:R-:W4:Y:S01]  /*2b8d0*/  LDL R15, [R1+0xbe8] ;  /* 0x000be800010f7983 */ /* 0x000f220000100800 */
[----:B------:R-:W-:-:S03]  /*2b8e0*/  IADD3 R4, P0, R2, R26, RZ ;  /* 0x0000001a02047210 */ /* 0x000fc60007f1e0ff */
[----:B------:R1:W-:Y:S04]  /*2b8f0*/  LDGSTS.E [R3+0x7a00], [R8.64], P1 ;  /* 0x07a0000008037fae */ /* 0x0003e80008921844 */
[----:B------:R-:W4:Y:S01]  /*2b900*/  LDL R26, [R1+0xc68] ;  /* 0x000c6800011a7983 */ /* 0x000f220000100800 */
[----:B--2---:R-:W-:-:S03]  /*2b910*/  IMAD.X R7, R0, 0x1, R11, P2 ;  /* 0x0000000100077824 */ /* 0x004fc600010e060b */
[----:B------:R-:W2:Y:S01]  /*2b920*/  LDL R11, [R1+0xc04] ;  /* 0x000c0400010b7983 */ /* 0x000ea20000100800 */
[----:B-1----:R-:W-:-:S03]  /*2b930*/  IADD3 R8, P2, R2, R10, RZ ;  /* 0x0000000a02087210 */ /* 0x002fc60007f5e0ff */
[----:B------:R-:W2:Y:S04]  /*2b940*/  LDL R10, [R1+0xbf8] ;  /* 0x000bf800010a7983 */ /* 0x000ea80000100800 */
[----:B------:R1:W-:Y:S01]  /*2b950*/  LDGSTS.E [R3+0x7e00], [R6.64], P1 ;  /* 0x07e0000006037fae */ /* 0x0003e20008921844 */
[----:B------:R-:W-:-:S03]  /*2b960*/  IMAD.X R5, R0, 0x1, R21, P0 ;  /* 0x0000000100057824 */ /* 0x000fc600000e0615 */
[----:B------:R-:W2:Y:S01]  /*2b970*/  LDL R21, [R1+0xc14] ;  /* 0x000c140001157983 */ /* 0x000ea20000100800 */
[----:B-1----:R-:W-:-:S03]  /*2b980*/  IADD3 R6, P0, R2, R14, RZ ;  /* 0x0000000e02067210 */ /* 0x002fc60007f1e0ff */
[----:B------:R-:W2:Y:S01]  /*2b990*/  LDL R14, [R1+0xc08] ;  /* 0x000c0800010e7983 */ /* 0x000ea20000100800 */
[----:B------:R-:W-:-:S03]  /*2b9a0*/  IMAD.X R9, R0, 0x1, R25, P2 ;  /* 0x0000000100097824 */ /* 0x000fc600010e0619 */
[----:B------:R1:W-:Y:S04]  /*2b9b0*/  LDGSTS.E [R3+0x8200], [R4.64], P1 ;  /* 0x0820000004037fae */ /* 0x0003e80008921844 */
[----:B------:R1:W-:Y:S04]  /*2b9c0*/  LDGSTS.E [R3+0x8600], [R8.64], P1 ;  /* 0x0860000008037fae */ /* 0x0003e80008921844 */
[----:B------:R-:W2:Y:S01]  /*2b9d0*/  LDL R25, [R1+0xc5c] ;  /* 0x000c5c0001197983 */ /* 0x000ea20000100800 */
[----:B---3--:R-:W-:-:S03]  /*2b9e0*/  IMAD.X R7, R0, 0x1, R12, P0 ;  /* 0x0000000100077824 */ /* 0x008fc600000e060c */
[----:B------:R-:W3:Y:S01]  /*2b9f0*/  LDL R12, [R1+0xc18] ;  /* 0x000c1800010c7983 */ /* 0x000ee20000100800 */
[----:B-1----:R-:W-:-:S03]  /*2ba00*/  IADD3 R4, P2, R2, R20, RZ ;  /* 0x0000001402047210 */ /* 0x002fc60007f5e0ff */
[----:B------:R-:W3:Y:S01]  /*2ba10*/  LDL R20, [R1+0xc24] ;  /* 0x000c240001147983 */ /* 0x000ee20000100800 */
[----:B------:R-:W-:-:S03]  /*2ba20*/  IADD3 R8, P0, R2, R24, RZ ;  /* 0x0000001802087210 */ /* 0x000fc60007f1e0ff */
[----:B------:R1:W-:Y:S04]  /*2ba30*/  LDGSTS.E [R3+0x8a00], [R6.64], P1 ;  /* 0x08a0000006037fae */ /* 0x0003e80008921844 */
[----:B------:R-:W3:Y:S01]  /*2ba40*/  LDL R24, [R1+0xc88] ;  /* 0x000c880001187983 */ /* 0x000ee20000100800 */
[----:B----4-:R-:W-:-:S03]  /*2ba50*/  IMAD.X R5, R0, 0x1, R19, P2 ;  /* 0x0000000100057824 */ /* 0x010fc600010e0613 */
[----:B------:R-:W4:Y:S01]  /*2ba60*/  LDL R19, [R1+0xc34] ;  /* 0x000c340001137983 */ /* 0x000f220000100800 */
[----:B-1----:R-:W-:-:S03]  /*2ba70*/  IADD3 R6, P2, R2, R23, RZ ;  /* 0x0000001702067210 */ /* 0x002fc60007f5e0ff */
[----:B------:R1:W-:Y:S04]  /*2ba80*/  LDGSTS.E [R3+0x8e00], [R4.64], P1 ;  /* 0x08e0000004037fae */ /* 0x0003e80008921844 */
[----:B------:R-:W4:Y:S01]  /*2ba90*/  LDL R23, [R1+0xc7c] ;  /* 0x000c7c0001177983 */ /* 0x000f220000100800 */
[----:B------:R-:W-:-:S03]  /*2baa0*/  IMAD.X R9, R0, 0x1, R18, P0 ;  /* 0x0000000100097824 */ /* 0x000fc600000e0612 */
[----:B------:R-:W4:Y:S01]  /*2bab0*/  LDL R18, [R1+0xc38] ;  /* 0x000c380001127983 */ /* 0x000f220000100800 */
[----:B-1----:R-:W-:-:S03]  /*2bac0*/  IADD3 R4, P0, R2, R22, RZ ;  /* 0x0000001602047210 */ /* 0x002fc60007f1e0ff */
[----:B------:R2:W-:Y:S04]  /*2bad0*/  LDGSTS.E [R3+0x9200], [R8.64], P1 ;  /* 0x0920000008037fae */ /* 0x0005e80008921844 */
[----:B------:R-:W4:Y:S01]  /*2bae0*/  LDL R22, [R1+0xc98] ;  /* 0x000c980001167983 */ /* 0x000f220000100800 */
[----:B------:R-:W-:-:S03]  /*2baf0*/  IMAD.X R7, R0, 0x1, R15, P2 ;  /* 0x0000000100077824 */ /* 0x000fc600010e060f */
[----:B------:R-:W4:Y:S04]  /*2bb00*/  LDL R15, [R1+0xc48] ;  /* 0x000c4800010f7983 */ /* 0x000f280000100800 */
[----:B------:R1:W-:Y:S01]  /*2bb10*/  LDGSTS.E [R3+0x9600], [R6.64], P1 ;  /* 0x0960000006037fae */ /* 0x0003e20008921844 */
[----:B--2---:R-:W-:-:S03]  /*2bb20*/  IADD3 R8, P2, R2, R11, RZ ;  /* 0x0000000b02087210 */ /* 0x004fc60007f5e0ff */
[----:B------:R-:W2:Y:S01]  /*2bb30*/  LDL R11, [R1+0xc78] ;  /* 0x000c7800010b7983 */ /* 0x000ea20000100800 */
[----:B------:R-:W-:-:S03]  /*2bb40*/  IMAD.X R5, R0, 0x1, R10, P0 ;  /* 0x0000000100057824 */ /* 0x000fc600000e060a */
[----:B------:R-:W2:Y:S04]  /*2bb50*/  LDL R10, [R1+0xc6c] ;  /* 0x000c6c00010a7983 */ /* 0x000ea80000100800 */
[----:B------:R1:W-:Y:S02]  /*2bb60*/  LDGSTS.E [R3+0x9a00], [R4.64], P1 ;  /* 0x09a0000004037fae */ /* 0x0003e40008921844 */
[----:B-1----:R-:W-:Y:S02]  /*2bb70*/  IADD3 R6, P0, R2, R21, RZ ;  /* 0x0000001502067210 */ /* 0x002fe40007f1e0ff */
[----:B------:R-:W2:Y:S01]  /*2bb80*/  LDL R21, [R1+0xca8] ;  /* 0x000ca80001157983 */ /* 0x000ea20000100800 */
[----:B------:R-:W-:-:S03]  /*2bb90*/  IMAD.X R9, R0, 0x1, R14, P2 ;  /* 0x0000000100097824 */ /* 0x000fc600010e060e */
[----:B------:R-:W2:Y:S04]  /*2bba0*/  LDL R14, [R1+0xc8c] ;  /* 0x000c8c00010e7983 */ /* 0x000ea80000100800 */
[----:B------:R4:W-:Y:S01]  /*2bbb0*/  LDGSTS.E [R3+0x9e00], [R8.64], P1 ;  /* 0x09e0000008037fae */ /* 0x0009e20008921844 */
[----:B---3--:R-:W-:-:S03]  /*2bbc0*/  IMAD.X R7, R0, 0x1, R12, P0 ;  /* 0x0000000100077824 */ /* 0x008fc600000e060c */
[----:B------:R-:W3:Y:S01]  /*2bbd0*/  LDL R12, [R1+0xc9c] ;  /* 0x000c9c00010c7983 */ /* 0x000ee20000100800 */
[----:B------:R-:W-:-:S03]  /*2bbe0*/  IADD3 R4, P2, R2, R20, RZ ;  /* 0x0000001402047210 */ /* 0x000fc60007f5e0ff */
[----:B------:R1:W-:Y:S02]  /*2bbf0*/  LDGSTS.E [R3+0xa200], [R6.64], P1 ;  /* 0x0a20000006037fae */ /* 0x0003e40008921844 */
[----:B------:R-:W-:Y:S02]  /*2bc00*/  IMAD.X R5, R0, 0x1, R29, P2 ;  /* 0x0000000100057824 */ /* 0x000fe400010e061d */
[----:B------:R-:W3:Y:S04]  /*2bc10*/  LDL R20, [R1+0xcb8] ;  /* 0x000cb80001147983 */ /* 0x000ee80000100800 */
[----:B------:R4:W-:Y:S01]  /*2bc20*/  LDGSTS.E [R3+0xa600], [R4.64], P1 ;  /* 0x0a60000004037fae */ /* 0x0009e20008921844 */
[----:B-1----:R-:W-:-:S03]  /*2bc30*/  IADD3 R6, P2, R2, R28, RZ ;  /* 0x0000001c02067210 */ /* 0x002fc60007f5e0ff */
[----:B------:R-:W3:Y:S04]  /*2bc40*/  LDL R29, [R1+0xd18] ;  /* 0x000d1800011d7983 */ /* 0x000ee80000100800 */
[----:B------:R-:W3:Y:S01]  /*2bc50*/  LDL R28, [R1+0xd0c] ;  /* 0x000d0c00011c7983 */ /* 0x000ee20000100800 */
[----:B----4-:R-:W-:-:S03]  /*2bc60*/  IADD3 R8, P0, R2, R19, RZ ;  /* 0x0000001302087210 */ /* 0x010fc60007f1e0ff */
[----:B------:R-:W4:Y:S02]  /*2bc70*/  LDL R19, [R1+0xcac] ;  /* 0x000cac0001137983 */ /* 0x000f240000100800 */
[----:B------:R-:W-:Y:S01]  /*2bc80*/  IMAD.X R9, R0, 0x1, R18, P0 ;  /* 0x0000000100097824 */ /* 0x000fe200000e0612 */
[----:B------:R-:W-:Y:S01]  /*2bc90*/  IADD3 R4, P0, R2, R27, RZ ;  /* 0x0000001b02047210 */ /* 0x000fe20007f1e0ff */
[----:B------:R-:W4:Y:S04]  /*2bca0*/  LDL R18, [R1+0xcc8] ;  /* 0x000cc80001127983 */ /* 0x000f280000100800 */
[----:B------:R1:W-:Y:S01]  /*2bcb0*/  LDGSTS.E [R3+0xaa00], [R8.64], P1 ;  /* 0x0aa0000008037fae */ /* 0x0003e20008921844 */
[----:B------:R-:W-:-:S03]  /*2bcc0*/  IMAD.X R5, R0, 0x1, R25, P0 ;  /* 0x0000000100057824 */ /* 0x000fc600000e0619 */
[----:B------:R-:W4:Y:S04]  /*2bcd0*/  LDL R27, [R1+0xd28] ;  /* 0x000d2800011b7983 */ /* 0x000f280000100800 */
[----:B------:R-:W4:Y:S01]  /*2bce0*/  LDL R25, [R1+0xd38] ;  /* 0x000d380001197983 */ /* 0x000f220000100800 */
[----:B------:R-:W-:Y:S01]  /*2bcf0*/  IMAD.X R7, R0, 0x1, R15, P2 ;  /* 0x0000000100077824 */ /* 0x000fe200010e060f */
[C---:B-1----:R-:W-:Y:S02]  /*2bd00*/  IADD3 R8, P2, R2.reuse, R26, RZ ;  /* 0x0000001a02087210 */ /* 0x042fe40007f5e0ff */
[----:B------:R-:W4:Y:S04]  /*2bd10*/  LDL R15, [R1+0xcbc] ;  /* 0x000cbc00010f7983 */ /* 0x000f280000100800 */
[----:B------:R2:W-:Y:S04]  /*2bd20*/  LDGSTS.E [R3+0xae00], [R6.64], P1 ;  /* 0x0ae0000006037fae */ /* 0x0005e80008921844 */
[----:B------:R1:W-:Y:S04]  /*2bd30*/  LDGSTS.E [R3+0xb200], [R4.64], P1 ;  /* 0x0b20000004037fae */ /* 0x0003e80008921844 */
[----:B------:R-:W4:Y:S01]  /*2bd40*/  LDL R26, [R1+0xd1c] ;  /* 0x000d1c00011a7983 */ /* 0x000f220000100800 */
[----:B--2---:R-:W-:-:S03]  /*2bd50*/  IADD3 R6, P0, R2, R11, RZ ;  /* 0x0000000b02067210 */ /* 0x004fc60007f1e0ff */
[----:B------:R-:W2:Y:S01]  /*2bd60*/  LDL R11, [R1+0xcd8] ;  /* 0x000cd800010b7983 */ /* 0x000ea20000100800 */
[C---:B------:R-:W-:Y:S02]  /*2bd70*/  IMAD.X R9, R0.reuse, 0x1, R10, P2 ;  /* 0x0000000100097824 */ /* 0x040fe400010e060a */
[----:B------:R-:W-:Y:S01]  /*2bd80*/  IMAD.X R7, R0, 0x1, R23, P0 ;  /* 0x0000000100077824 */ /* 0x000fe200000e0617 */
[----:B------:R-:W2:Y:S04]  /*2bd90*/  LDL R10, [R1+0xccc] ;  /* 0x000ccc00010a7983 */ /* 0x000ea80000100800 */
[----:B------:R1:W-:Y:S02]  /*2bda0*/  LDGSTS.E [R3+0xb600], [R8.64], P1 ;  /* 0x0b60000008037fae */ /* 0x0003e40008921844 */
[----:B-1----:R-:W-:-:S02]  /*2bdb0*/  IADD3 R4, P2, R2, R24, RZ ;  /* 0x0000001802047210 */ /* 0x002fc40007f5e0ff */
[----:B------:R1:W-:Y:S04]  /*2bdc0*/  LDGSTS.E [R3+0xba00], [R6.64], P1 ;  /* 0x0ba0000006037fae */ /* 0x0003e80008921844 */
[----:B------:R-:W2:Y:S01]  /*2bdd0*/  LDL R24, [R1+0xd2c] ;  /* 0x000d2c0001187983 */ /* 0x000ea20000100800 */
[----:B------:R-:W-:-:S03]  /*2bde0*/  IADD3 R8, P0, R2, R22, RZ ;  /* 0x0000001602087210 */ /* 0x000fc60007f1e0ff */
[----:B------:R-:W2:Y:S01]  /*2bdf0*/  LDL R23, [R1+0xd48] ;  /* 0x000d480001177983 */ /* 0x000ea20000100800 */
[----:B------:R-:W-:-:S03]  /*2be00*/  IMAD.X R5, R0, 0x1, R14, P2 ;  /* 0x0000000100057824 */ /* 0x000fc600010e060e */
[----:B------:R-:W2:Y:S04]  /*2be10*/  LDL R14, [R1+0xce8] ;  /* 0x000ce800010e7983 */ /* 0x000ea80000100800 */
[----:B------:R-:W2:Y:S01]  /*2be20*/  LDL R22, [R1+0xd3c] ;  /* 0x000d3c0001167983 */ /* 0x000ea20000100800 */
[----:B---3--:R-:W-:Y:S01]  /*2be30*/  IMAD.X R9, R0, 0x1, R12, P0 ;  /* 0x0000000100097824 */ /* 0x008fe200000e060c */
[C---:B-1----:R-:W-:Y:S02]  /*2be40*/  IADD3 R6, P2, R2.reuse, R21, RZ ;  /* 0x0000001502067210 */ /* 0x042fe40007f5e0ff */
[----:B------:R-:W3:Y:S04]  /*2be50*/  LDL R12, [R1+0xcdc] ;  /* 0x000cdc00010c7983 */ /* 0x000ee80000100800 */
[----:B------:R1:W-:Y:S04]  /*2be60*/  LDGSTS.E [R3+0xbe00], [R4.64], P1 ;  /* 0x0be0000004037fae */ /* 0x0003e80008921844 */
[----:B------:R4:W-:Y:S04]  /*2be70*/  LDGSTS.E [R3+0xc200], [R8.64], P1 ;  /* 0x0c20000008037fae */ /* 0x0009e80008921844 */
[----:B------:R-:W3:Y:S01]  /*2be80*/  LDL R21, [R1+0xd58] ;  /* 0x000d580001157983 */ /* 0x000ee20000100800 */
[----:B-1----:R-:W-:-:S03]  /*2be90*/  IADD3 R4, P0, R2, R20, RZ ;  /* 0x0000001402047210 */ /* 0x002fc60007f1e0ff */
[----:B------:R-:W3:Y:S01]  /*2bea0*/  LDL R20, [R1+0xd78] ;  /* 0x000d780001147983 */ /* 0x000ee20000100800 */
[----:B----4-:R-:W-:-:S03]  /*2beb0*/  IMAD.X R7, R0, 0x1, R19, P2 ;  /* 0x0000000100077824 */ /* 0x010fc600010e0613 */
        /* <DEDUP_REMOVED lines=14> */
[----:B---3--:R-:W-:-:S03]  /*2bfa0*/  IMAD.X R7, R0, 0x1, R12, P0 ;  /* 0x0000000100077824 */ /* 0x008fc600000e060c */
[----:B------:R-:W3:Y:S01]  /*2bfb0*/  LDL R12, [R1+0xd8c] ;  /* 0x000d8c00010c7983 */ /* 0x000ee20000100800 */
[----:B------:R-:W-:Y:S01]  /*2bfc0*/  IADD3 R8, P0, R2, R33, RZ ;  /* 0x0000002102087210 */ /* 0x000fe20007f1e0ff */
[C---:B------:R-:W-:Y:S02]  /*2bfd0*/  IMAD.X R5, R0.reuse, 0x1, R32, P2 ;  /* 0x0000000100057824 */ /* 0x040fe400010e0620 */
[----:B------:R1:W-:Y:S02]  /*2bfe0*/  LDGSTS.E [R3+0xd200], [R6.64], P1 ;  /* 0x0d20000006037fae */ /* 0x0003e40008921844 */
[----:B------:R-:W-:Y:S02]  /*2bff0*/  IMAD.X R9, R0, 0x1, R30, P0 ;  /* 0x0000000100097824 */ /* 0x000fe400000e061e */
[----:B------:R1:W-:Y:S04]  /*2c000*/  LDGSTS.E [R3+0xd600], [R4.64], P1 ;  /* 0x0d60000004037fae */ /* 0x0003e80008921844 */
[----:B------:R1:W-:Y:S02]  /*2c010*/  LDGSTS.E [R3+0xda00], [R8.64], P1 ;  /* 0x0da0000008037fae */ /* 0x0003e40008921844 */
[----:B-1----:R-:W-:-:S02]  /*2c020*/  IADD3 R6, P2, R2, R31, RZ ;  /* 0x0000001f02067210 */ /* 0x002fc40007f5e0ff */
[----:B------:R-:W-:-:S03]  /*2c030*/  IADD3 R4, P0, R2, R29, RZ ;  /* 0x0000001d02047210 */ /* 0x000fc60007f1e0ff */
[----:B------:R-:W-:Y:S01]  /*2c040*/  IMAD.X R7, R0, 0x1, R28, P2 ;  /* 0x0000000100077824 */ /* 0x000fe200010e061c */
[----:B------:R-:W-:Y:S01]  /*2c050*/  IADD3 R8, P2, R2, R27, RZ ;  /* 0x0000001b02087210 */ /* 0x000fe20007f5e0ff */
[----:B------:R-:W-:-:S03]  /*2c060*/  IMAD.X R5, R0, 0x1, R26, P0 ;  /* 0x0000000100057824 */ /* 0x000fc600000e061a */
[----:B------:R1:W-:Y:S01]  /*2c070*/  LDGSTS.E [R3+0xde00], [R6.64], P1 ;  /* 0x0de0000006037fae */ /* 0x0003e20008921844 */
[----:B------:R-:W-:-:S03]  /*2c080*/  IMAD.X R9, R0, 0x1, R24, P2 ;  /* 0x0000000100097824 */ /* 0x000fc600010e0618 */
[----:B------:R1:W-:Y:S04]  /*2c090*/  LDGSTS.E [R3+0xe200], [R4.64], P1 ;  /* 0x0e20000004037fae */ /* 0x0003e80008921844 */
[----:B------:R1:W-:Y:S02]  /*2c0a0*/  LDGSTS.E [R3+0xe600], [R8.64], P1 ;  /* 0x0e60000008037fae */ /* 0x0003e40008921844 */
[C---:B-1----:R-:W-:Y:S02]  /*2c0b0*/  IADD3 R6, P0, R2.reuse, R25, RZ ;  /* 0x0000001902067210 */ /* 0x042fe40007f1e0ff */
[----:B------:R-:W-:-:S03]  /*2c0c0*/  IADD3 R4, P2, R2, R23, RZ ;  /* 0x0000001702047210 */ /* 0x000fc60007f5e0ff */
[----:B------:R-:W-:Y:S01]  /*2c0d0*/  IMAD.X R7, R0, 0x1, R22, P0 ;  /* 0x0000000100077824 */ /* 0x000fe200000e0616 */
[----:B------:R-:W-:-:S04]  /*2c0e0*/  IADD3 R8, P0, R2, R21, RZ ;  /* 0x0000001502087210 */ /* 0x000fc80007f1e0ff */
[----:B------:R1:W-:Y:S01]  /*2c0f0*/  LDGSTS.E [R3+0xea00], [R6.64], P1 ;  /* 0x0ea0000006037fae */ /* 0x0003e20008921844 */
[----:B------:R-:W-:Y:S02]  /*2c100*/  IMAD.MOV.U32 R65, RZ, RZ, c[0x0][0x188] ;  /* 0x00006200ff417624 */ /* 0x000fe400078e00ff */
[----:B------:R-:W-:Y:S02]  /*2c110*/  IMAD.MOV.U32 R61, RZ, RZ, 0x1f ;  /* 0x0000001fff3d7424 */ /* 0x000fe400078e00ff */
[----:B----4-:R-:W-:-:S03]  /*2c120*/  IMAD.X R9, R0, 0x1, R19, P0 ;  /* 0x0000000100097824 */ /* 0x010fc600000e0613 */
[----:B------:R-:W-:Y:S02]  /*2c130*/  IADD3 R61, R61, c[0x0][0x180], RZ ;  /* 0x000060003d3d7a10 */ /* 0x000fe40007ffe0ff */
[----:B------:R-:W-:Y:S02]  /*2c140*/  IADD3 R16, R16, 0x1, RZ ;  /* 0x0000000110107810 */ /* 0x000fe40007ffe0ff */
[----:B-1----:R-:W-:-:S03]  /*2c150*/  IADD3 R6, P3, R2, R20, RZ ;  /* 0x0000001402067210 */ /* 0x002fc60007f7e0ff */
[----:B------:R1:W-:Y:S01]  /*2c160*/  STL [R1+0x90c], R16 ;  /* 0x00090c1001007387 */ /* 0x0003e20000100800 */
[----:B------:R-:W-:Y:S01]  /*2c170*/  IMAD.MOV.U32 R64, RZ, RZ, c[0x0][0x18c] ;  /* 0x00006300ff407624 */ /* 0x000fe200078e00ff */
[----:B------:R-:W-:Y:S01]  /*2c180*/  IADD3 R252, R252, -0x20, RZ ;  /* 0xffffffe0fcfc7810 */ /* 0x000fe20007ffe0ff */
[----:B--2---:R-:W-:-:S05]  /*2c190*/  IMAD.X R5, R0, 0x1, R11, P2 ;  /* 0x0000000100057824 */ /* 0x004fca00010e060b */
[----:B------:R2:W-:Y:S01]  /*2c1a0*/  LDGSTS.E [R3+0xee00], [R4.64], P1 ;  /* 0x0ee0000004037fae */ /* 0x0005e20008921844 */
[----:B------:R-:W-:-:S03]  /*2c1b0*/  IADD3 R10, P2, R2, R10, RZ ;  /* 0x0000000a020a7210 */ /* 0x000fc60007f5e0ff */
[----:B------:R1:W-:Y:S01]  /*2c1c0*/  LDGSTS.E [R3+0xf200], [R8.64], P1 ;  /* 0x0f20000008037fae */ /* 0x0003e20008921844 */
[----:B--2---:R-:W-:Y:S01]  /*2c1d0*/  IADD3 R4, P0, R2, R18, RZ ;  /* 0x0000001202047210 */ /* 0x004fe20007f1e0ff */
[----:B------:R-:W-:Y:S01]  /*2c1e0*/  IMAD.X R11, R0, 0x1, R15, P2 ;  /* 0x00000001000b7824 */ /* 0x000fe200010e060f */
[----:B------:R-:W-:-:S04]  /*2c1f0*/  SHF.R.S32.HI R15, RZ, 0x1f, R61 ;  /* 0x0000001fff0f7819 */ /* 0x000fc8000001143d */
[----:B------:R-:W-:Y:S01]  /*2c200*/  LEA.HI R15, R15, R61, RZ, 0x5 ;  /* 0x0000003d0f0f7211 */ /* 0x000fe200078f28ff */
[----:B------:R1:W-:Y:S03]  /*2c210*/  LDGSTS.E [R3+0xf600], [R10.64], P1 ;  /* 0x0f6000000a037fae */ /* 0x0003e60008921844 */
[----:B------:R-:W-:Y:S01]  /*2c220*/  SHF.R.S32.HI R15, RZ, 0x5, R15 ;  /* 0x00000005ff0f7819 */ /* 0x000fe2000001140f */
[----:B------:R-:W-:Y:S02]  /*2c230*/  IMAD.X R7, R0, 0x1, R14, P3 ;  /* 0x0000000100077824 */ /* 0x000fe400018e060e */
[C---:B------:R-:W-:Y:S02]  /*2c240*/  IMAD.SHL.U32 R14, R64.reuse, 0x20, RZ ;  /* 0x00000020400e7824 */ /* 0x040fe400078e00ff */
[----:B------:R-:W-:Y:S01]  /*2c250*/  IMAD.SHL.U32 R64, R64, 0x20, RZ ;  /* 0x0000002040407824 */ /* 0x000fe200078e00ff */
[----:B------:R1:W-:Y:S04]  /*2c260*/  LDGSTS.E [R3+0xfa00], [R6.64], P1 ;  /* 0x0fa0000006037fae */ /* 0x0003e80008921844 */
[----:B------:R-:W-:Y:S01]  /*2c270*/  SHF.R.S32.HI R64, RZ, 0x1f, R64 ;  /* 0x0000001fff407819 */ /* 0x000fe20000011440 */
[----:B---3--:R-:W-:-:S02]  /*2c280*/  IMAD.X R5, R0, 0x1, R12, P0 ;  /* 0x0000000100057824 */ /* 0x008fc400000e060c */
[C---:B------:R-:W-:Y:S02]  /*2c290*/  IMAD.SHL.U32 R12, R65.reuse, 0x20, RZ ;  /* 0x00000020410c7824 */ /* 0x040fe400078e00ff */
[----:B------:R-:W-:Y:S01]  /*2c2a0*/  IMAD.SHL.U32 R65, R65, 0x20, RZ ;  /* 0x0000002041417824 */ /* 0x000fe200078e00ff */
[----:B------:R-:W-:Y:S01]  /*2c2b0*/  ISETP.NE.U32.AND P0, PT, R15, R16, PT ;  /* 0x000000100f00720c */ /* 0x000fe20003f05070 */
[----:B------:R1:W-:Y:S03]  /*2c2c0*/  LDGSTS.E [R3+0xfe00], [R4.64], P1 ;  /* 0x0fe0000004037fae */ /* 0x0003e60008921844 */
[----:B------:R-:W-:Y:S01]  /*2c2d0*/  SHF.R.S32.HI R65, RZ, 0x1f, R65 ;  /* 0x0000001fff417819 */ /* 0x000fe20000011441 */
[----:B------:R-:W0:Y:S01]  /*2c2e0*/  LDGDEPBAR ;  /* 0x00000000000079af */ /* 0x000e220000000000 */
[C---:B------:R-:W-:Y:S02]  /*2c2f0*/  LEA R17, P2, R12.reuse, R17, 0x2 ;  /* 0x000000110c117211 */ /* 0x040fe400078410ff */
[----:B------:R-:W-:-:S05]  /*2c300*/  SHF.L.U64.HI R12, R12, 0x2, R65 ;  /* 0x000000020c0c7819 */ /* 0x000fca0000010241 */
[----:B------:R-:W-:Y:S01]  /*2c310*/  IMAD.X R13, R13, 0x1, R12, P2 ;  /* 0x000000010d0d7824 */ /* 0x000fe200010e060c */
[----:B------:R1:W-:Y:S04]  /*2c320*/  STL [R1+0x268], R17 ;  /* 0x0002681101007387 */ /* 0x0003e80000100800 */
[----:B------:R1:W-:Y:S01]  /*2c330*/  STL [R1+0x264], R13 ;  /* 0x0002640d01007387 */ /* 0x0003e20000100800 */
[C---:B------:R-:W-:Y:S02]  /*2c340*/  LEA R2, P1, R14.reuse, R2, 0x2 ;  /* 0x000000020e027211 */ /* 0x040fe400078210ff */
[----:B------:R-:W-:-:S05]  /*2c350*/  SHF.L.U64.HI R14, R14, 0x2, R64 ;  /* 0x000000020e0e7819 */ /* 0x000fca0000010240 */
[----:B------:R-:W-:Y:S01]  /*2c360*/  IMAD.X R0, R0, 0x1, R14, P1 ;  /* 0x0000000100007824 */ /* 0x000fe200008e060e */
[----:B------:R-:W-:Y:S01]  /*2c370*/  @!P0 CALL.REL.NOINC `(.L_x_0) ;  /* 0x0000001000008944 */ /* 0x000fe20003c00000 */
[----:B------:R-:W-:Y:S05]  /*2c380*/  BRA `(.L_x_1) ;  /* 0xfffeff3000007947 */ /* 0x000fea000383ffff */
.L_x_0:
[----:B-1----:R-:W2:Y:S01]  /*2c390*/  LDL R5, [R1+0xe3c] ;  /* 0x000e3c0001057983 */ /* 0x002ea20000100800 */
[----:B------:R-:W-:-:S04]  /*2c3a0*/  DEPBAR.LE SB0, 0x0 ;  /* 0x000080000000791a */ /* 0x000fc80000000000 */
[----:B------:R-:W3:Y:S04]  /*2c3b0*/  LDL R252, [R1+0x260] ;  /* 0x0002600001fc7983 */ /* 0x000ee80000100800 */
[----:B------:R-:W1:Y:S02]  /*2c3c0*/  S2R R6, SR_TID.X ;  /* 0x0000000000067919 */ /* 0x000e640000002100 */
[C---:B-1----:R-:W-:Y:S02]  /*2c3d0*/  IMAD.SHL.U32 R0, R6.reuse, 0x20, RZ ;  /* 0x0000002006007824 */ /* 0x042fe400078e00ff */
[C---:B------:R-:W-:Y:S01]  /*2c3e0*/  IMAD.SHL.U32 R2, R6.reuse, 0x1000, RZ ;  /* 0x0000100006027824 */ /* 0x040fe200078e00ff */
[C---:B------:R-:W-:Y:S01]  /*2c3f0*/  LOP3.LUT R7, R6.reuse, 0x60, RZ, 0xc0, !PT ;  /* 0x0000006006077812 */ /* 0x040fe200078ec0ff */
[----:B------:R-:W-:Y:S01]  /*2c400*/  IMAD.SHL.U32 R4, R6, 0x4, RZ ;  /* 0x0000000406047824 */ /* 0x000fe200078e00ff */
[----:B------:R-:W-:Y:S01]  /*2c410*/  LOP3.LUT R0, R0, 0x60, RZ, 0xc0, !PT ;  /* 0x0000006000007812 */ /* 0x000fe200078ec0ff */
[C---:B------:R-:W-:Y:S01]  /*2c420*/  IMAD.SHL.U32 R3, R6.reuse, 0x400, RZ ;  /* 0x0000040006037824 */ /* 0x040fe200078e00ff */
[----:B------:R-:W-:-:S02]  /*2c430*/  LOP3.LUT R6, R6, 0x7f, RZ, 0xc0, !PT ;  /* 0x0000007f06067812 */ /* 0x000fc400078ec0ff */
[----:B------:R-:W-:Y:S02]  /*2c440*/  LOP3.LUT R2, R2, 0x6000, RZ, 0xc0, !PT ;  /* 0x0000600002027812 */ /* 0x000fe400078ec0ff */
[----:B------:R-:W-:-:S03]  /*2c450*/  LOP3.LUT R0, R0, 0x70, R4, 0x78, !PT ;  /* 0x0000007000007812 */ /* 0x000fc600078e7804 */
[----:B------:R-:W-:Y:S01]  /*2c460*/  IMAD R2, R6, 0x10, R2 ;  /* 0x0000001006027824 */ /* 0x000fe200078e0202 */
[----:B------:R-:W-:Y:S01]  /*2c470*/  LOP3.LUT R3, R3, 0x6000, RZ, 0xc0, !PT ;  /* 0x0000600003037812 */ /* 0x000fe200078ec0ff */
[----:B------:R-:W-:Y:S04]  /*2c480*/  BAR.SYNC.DEFER_BLOCKING 0x0 ;  /* 0x0000000000007b1d */ /* 0x000fe80000010000 */
[----:B------:R-:W-:Y:S01]  /*2c490*/  IMAD R3, R7, 0x40, R3 ;  /* 0x0000004007037824 */ /* 0x000fe200078e0203 */
[----:B--2---:R-:W-:Y:S02]  /*2c4a0*/  ISETP.GE.AND P0, PT, R5, c[0x0][0x178], PT ;  /* 0x00005e0005007a0c */ /* 0x004fe40003f06270 */
[C---:B---3--:R-:W-:Y:S02]  /*2c4b0*/  IADD3 R4, R252.reuse, 0x2, RZ ;  /* 0x00000002fc047810 */ /* 0x048fe40007ffe0ff */
[----:B------:R-:W-:-:S02]  /*2c4c0*/  IADD3 R5, R252, 0x3, RZ ;  /* 0x00000003fc057810 */ /* 0x000fc40007ffe0ff */
[----:B------:R-:W-:Y:S02]  /*2c4d0*/  IADD3 R6, R252, 0x4, RZ ;  /* 0x00000004fc067810 */ /* 0x000fe40007ffe0ff */
[----:B------:R-:W-:Y:S02]  /*2c4e0*/  ISETP.LT.AND P1, PT, R4, c[0x0][0x17c], !P0 ;  /* 0x00005f0004007a0c */ /* 0x000fe40004721270 */
[----:B------:R-:W-:Y:S01]  /*2c4f0*/  ISETP.LT.AND P4, PT, R5, c[0x0][0x17c], !P0 ;  /* 0x00005f0005007a0c */ /* 0x000fe20004781270 */
[----:B------:R-:W2:Y:S01]  /*2c500*/  LDL.LU R4, [R1+0x5a0] ;  /* 0x0005a00001047983 */ /* 0x000ea20000300800 */
[----:B------:R-:W-:-:S03]  /*2c510*/  ISETP.LT.AND P2, PT, R6, c[0x0][0x17c], !P0 ;  /* 0x00005f0006007a0c */ /* 0x000fc60004741270 */
[----:B------:R-:W2:Y:S04]  /*2c520*/  LDL.LU R5, [R1+0x5a4] ;  /* 0x0005a40001057983 */ /* 0x000ea80000300800 */
[----:B------:R-:W2:Y:S04]  /*2c530*/  LDL.LU R6, [R1+0x340] ;  /* 0x0003400001067983 */ /* 0x000ea80000300800 */
[----:B------:R-:W2:Y:S01]  /*2c540*/  LDL.LU R7, [R1+0x344] ;  /* 0x0003440001077983 */ /* 0x000ea20000300800 */
[----:B------:R-:W-:-:S03]  /*2c550*/  IMAD.IADD R0, R3, 0x1, R0 ;  /* 0x0000000103007824 */ /* 0x000fc600078e0200 */
[----:B------:R-:W3:Y:S04]  /*2c560*/  LDL.LU R16, [R1+0x5a8] ;  /* 0x0005a80001107983 */ /* 0x000ee80000300800 */
[----:B------:R-:W3:Y:S04]  /*2c570*/  LDL.LU R17, [R1+0x5ac] ;  /* 0x0005ac0001117983 */ /* 0x000ee80000300800 */
[----:B------:R-:W3:Y:S04]  /*2c580*/  LDL.LU R18, [R1+0x348] ;  /* 0x0003480001127983 */ /* 0x000ee80000300800 */
[----:B------:R-:W3:Y:S04]  /*2c590*/  LDL.LU R19, [R1+0x34c] ;  /* 0x00034c0001137983 */ /* 0x000ee80000300800 */
[----:B------:R-:W4:Y:S04]  /*2c5a0*/  LDL.LU R10, [R1] ;  /* 0x00000000010a7983 */ /* 0x000f280000300800 */
[----:B------:R-:W4:Y:S04]  /*2c5b0*/  LDL.LU R11, [R1+0x4] ;  /* 0x00000400010b7983 */ /* 0x000f280000300800 */
[----:B--2---:R1:W-:Y:S04]  /*2c5c0*/  STS.128 [R0], R4 ;  /* 0x0000000400007388 */ /* 0x0043e80000000c00 */
[----:B-1----:R-:W2:Y:S04]  /*2c5d0*/  LDL.LU R6, [R1+0x8] ;  /* 0x0000080001067983 */ /* 0x002ea80000300800 */
[----:B------:R-:W2:Y:S01]  /*2c5e0*/  LDL.LU R7, [R1+0xc] ;  /* 0x00000c0001077983 */ /* 0x000ea20000300800 */
[----:B-----5:R-:W-:-:S02]  /*2c5f0*/  IMAD.MOV.U32 R4, RZ, RZ, R250 ;  /* 0x000000ffff047224 */ /* 0x020fc400078e00fa */
[----:B------:R-:W-:Y:S02]  /*2c600*/  IMAD.MOV.U32 R5, RZ, RZ, R251 ;  /* 0x000000ffff057224 */ /* 0x000fe400078e00fb */
[----:B------:R-:W-:Y:S02]  /*2c610*/  IMAD.MOV.U32 R8, RZ, RZ, R248 ;  /* 0x000000ffff087224 */ /* 0x000fe400078e00f8 */
[----:B------:R-:W-:Y:S02]  /*2c620*/  IMAD.MOV.U32 R9, RZ, RZ, R249 ;  /* 0x000000ffff097224 */ /* 0x000fe400078e00f9 */
[----:B------:R-:W-:Y:S02]  /*2c630*/  IMAD.MOV.U32 R12, RZ, RZ, R216 ;  /* 0x000000ffff0c7224 */ /* 0x000fe400078e00d8 */
[----:B------:R-:W-:Y:S01]  /*2c640*/  IMAD.MOV.U32 R13, RZ, RZ, R217 ;  /* 0x000000ffff0d7224 */ /* 0x000fe200078e00d9 */
[----:B----4-:R1:W-:Y:S01]  /*2c650*/  STS.128 [R0+0x200], R8 ;  /* 0x0002000800007388 */ /* 0x0103e20000000c00 */
[----:B------:R-:W-:-:S02]  /*2c660*/  IMAD.MOV.U32 R14, RZ, RZ, R212 ;  /* 0x000000ffff0e7224 */ /* 0x000fc400078e00d4 */
[----:B------:R-:W-:Y:S02]  /*2c670*/  IMAD.MOV.U32 R15, RZ, RZ, R213 ;  /* 0x000000ffff0f7224 */ /* 0x000fe400078e00d5 */
[----:B------:R-:W-:-:S03]  /*2c680*/  IMAD.MOV.U32 R212, RZ, RZ, R218 ;  /* 0x000000ffffd47224 */ /* 0x000fc600078e00da */
[----:B------:R4:W-:Y:S01]  /*2c690*/  STS.128 [R0+0x100], R12 ;  /* 0x0001000c00007388 */ /* 0x0009e20000000c00 */
[----:B------:R-:W-:Y:S02]  /*2c6a0*/  IMAD.MOV.U32 R213, RZ, RZ, R219 ;  /* 0x000000ffffd57224 */ /* 0x000fe400078e00db */
[----:B-1----:R-:W-:Y:S02]  /*2c6b0*/  IMAD.MOV.U32 R8, RZ, RZ, R68 ;  /* 0x000000ffff087224 */ /* 0x002fe400078e0044 */
[----:B------:R-:W-:Y:S02]  /*2c6c0*/  IMAD.MOV.U32 R9, RZ, RZ, R69 ;  /* 0x000000ffff097224 */ /* 0x000fe400078e0045 */
[----:B------:R-:W-:Y:S02]  /*2c6d0*/  IMAD.MOV.U32 R10, RZ, RZ, R72 ;  /* 0x000000ffff0a7224 */ /* 0x000fe400078e0048 */
[----:B------:R-:W-:Y:S02]  /*2c6e0*/  IMAD.MOV.U32 R11, RZ, RZ, R73 ;  /* 0x000000ffff0b7224 */ /* 0x000fe400078e0049 */
[----:B----4-:R-:W-:-:S02]  /*2c6f0*/  IMAD.MOV.U32 R14, RZ, RZ, R196 ;  /* 0x000000ffff0e7224 */ /* 0x010fc400078e00c4 */
[----:B------:R-:W-:Y:S01]  /*2c700*/  IMAD.MOV.U32 R15, RZ, RZ, R197 ;  /* 0x000000ffff0f7224 */ /* 0x000fe200078e00c5 */
[----:B------:R1:W-:Y:S01]  /*2c710*/  STS.128 [R0+0x400], R8 ;  /* 0x0004000800007388 */ /* 0x0003e20000000c00 */
[----:B------:R-:W-:Y:S02]  /*2c720*/  IMAD.MOV.U32 R12, RZ, RZ, R200 ;  /* 0x000000ffff0c7224 */ /* 0x000fe400078e00c8 */
[----:B------:R-:W-:Y:S02]  /*2c730*/  IMAD.MOV.U32 R13, RZ, RZ, R201 ;  /* 0x000000ffff0d7224 */ /* 0x000fe400078e00c9 */
[----:B------:R-:W-:Y:S02]  /*2c740*/  IMAD.MOV.U32 R196, RZ, RZ, R202 ;  /* 0x000000ffffc47224 */ /* 0x000fe400078e00ca */
[----:B------:R-:W-:Y:S02]  /*2c750*/  IMAD.MOV.U32 R197, RZ, RZ, R203 ;  /* 0x000000ffffc57224 */ /* 0x000fe400078e00cb */
[----:B------:R-:W-:-:S02]  /*2c760*/  IMAD.MOV.U32 R72, RZ, RZ, R70 ;  /* 0x000000ffff487224 */ /* 0x000fc400078e0046 */
[----:B------:R-:W-:Y:S02]  /*2c770*/  IMAD.MOV.U32 R73, RZ, RZ, R71 ;  /* 0x000000ffff497224 */ /* 0x000fe400078e0047 */
[----:B-1----:R-:W-:Y:S02]  /*2c780*/  IMAD.MOV.U32 R10, RZ, RZ, R88 ;  /* 0x000000ffff0a7224 */ /* 0x002fe400078e0058 */
[----:B------:R-:W-:Y:S02]  /*2c790*/  IMAD.MOV.U32 R11, RZ, RZ, R89 ;  /* 0x000000ffff0b7224 */ /* 0x000fe400078e0059 */
[----:B------:R-:W-:Y:S02]  /*2c7a0*/  IMAD.MOV.U32 R8, RZ, RZ, R84 ;  /* 0x000000ffff087224 */ /* 0x000fe400078e0054 */
[----:B------:R-:W-:Y:S02]  /*2c7b0*/  IMAD.MOV.U32 R9, RZ, RZ, R85 ;  /* 0x000000ffff097224 */ /* 0x000fe400078e0055 */
[----:B------:R-:W-:-:S02]  /*2c7c0*/  IMAD.MOV.U32 R88, RZ, RZ, R86 ;  /* 0x000000ffff587224 */ /* 0x000fc400078e0056 */
[----:B------:R-:W-:Y:S01]  /*2c7d0*/  IMAD.MOV.U32 R89, RZ, RZ, R87 ;  /* 0x000000ffff597224 */ /* 0x000fe200078e0057 */
[----:B---3--:R-:W-:Y:S04]  /*2c7e0*/  STS.128 [R0+0x80], R16 ;  /* 0x0000801000007388 */ /* 0x008fe80000000c00 */
[----:B------:R-:W-:Y:S04]  /*2c7f0*/  STS.128 [R0+0x180], R212 ;  /* 0x000180d400007388 */ /* 0x000fe80000000c00 */
[----:B------:R-:W-:Y:S04]  /*2c800*/  STS.128 [R0+0x300], R12 ;  /* 0x0003000c00007388 */ /* 0x000fe80000000c00 */
[----:B------:R-:W-:Y:S04]  /*2c810*/  STS.128 [R0+0x380], R196 ;  /* 0x000380c400007388 */ /* 0x000fe80000000c00 */
[----:B------:R-:W-:Y:S04]  /*2c820*/  STS.128 [R0+0x480], R72 ;  /* 0x0004804800007388 */ /* 0x000fe80000000c00 */
[----:B------:R-:W-:Y:S04]  /*2c830*/  STS.128 [R0+0x600], R8 ;  /* 0x0006000800007388 */ /* 0x000fe80000000c00 */
[----:B------:R-:W-:Y:S01]  /*2c840*/  STS.128 [R0+0x680], R88 ;  /* 0x0006805800007388 */ /* 0x000fe20000000c00 */
[----:B------:R-:W-:-:S02]  /*2c850*/  LOP3.LUT R25, R2, 0x20, RZ, 0x3c, !PT ;  /* 0x0000002002197812 */ /* 0x000fc400078e3cff */
[----:B------:R-:W-:Y:S01]  /*2c860*/  LOP3.LUT R24, R2, 0x40, RZ, 0x3c, !PT ;  /* 0x0000004002187812 */ /* 0x000fe200078e3cff */
[----:B--2---:R1:W-:Y:S02]  /*2c870*/  STS.128 [R0+0x280], R4 ;  /* 0x0002800400007388 */ /* 0x0043e40000000c00 */
[----:B-1----:R-:W-:Y:S02]  /*2c880*/  IMAD.MOV.U32 R4, RZ, RZ, R180 ;  /* 0x000000ffff047224 */ /* 0x002fe400078e00b4 */
[----:B------:R-:W-:Y:S02]  /*2c890*/  IMAD.MOV.U32 R5, RZ, RZ, R181 ;  /* 0x000000ffff057224 */ /* 0x000fe400078e00b5 */
[----:B------:R-:W-:Y:S02]  /*2c8a0*/  IMAD.MOV.U32 R6, RZ, RZ, R176 ;  /* 0x000000ffff067224 */ /* 0x000fe400078e00b0 */
[----:B------:R-:W-:-:S05]  /*2c8b0*/  IMAD.MOV.U32 R7, RZ, RZ, R177 ;  /* 0x000000ffff077224 */ /* 0x000fca00078e00b1 */
[----:B------:R1:W-:Y:S02]  /*2c8c0*/  STS.128 [R0+0x500], R4 ;  /* 0x0005000400007388 */ /* 0x0003e40000000c00 */
[----:B-1----:R-:W-:Y:S02]  /*2c8d0*/  IMAD.MOV.U32 R4, RZ, RZ, R220 ;  /* 0x000000ffff047224 */ /* 0x002fe400078e00dc */
[----:B------:R-:W-:Y:S02]  /*2c8e0*/  IMAD.MOV.U32 R5, RZ, RZ, R221 ;  /* 0x000000ffff057224 */ /* 0x000fe400078e00dd */
[----:B------:R-:W-:Y:S02]  /*2c8f0*/  IMAD.MOV.U32 R6, RZ, RZ, R224 ;  /* 0x000000ffff067224 */ /* 0x000fe400078e00e0 */
[----:B------:R-:W-:-:S05]  /*2c900*/  IMAD.MOV.U32 R7, RZ, RZ, R225 ;  /* 0x000000ffff077224 */ /* 0x000fca00078e00e1 */
[----:B------:R1:W-:Y:S01]  /*2c910*/  STS.128 [R0+0x700], R4 ;  /* 0x0007000400007388 */ /* 0x0003e20000000c00 */
[----:B------:R-:W-:-:S03]  /*2c920*/  IMAD.MOV.U32 R176, RZ, RZ, R182 ;  /* 0x000000ffffb07224 */ /* 0x000fc600078e00b6 */
[----:B-1----:R-:W2:Y:S04]  /*2c930*/  LDL.LU R4, [R1+0x100] ;  /* 0x0001000001047983 */ /* 0x002ea80000300800 */
[----:B------:R-:W2:Y:S04]  /*2c940*/  LDL.LU R5, [R1+0x104] ;  /* 0x0001040001057983 */ /* 0x000ea80000300800 */
[----:B------:R-:W2:Y:S04]  /*2c950*/  LDL.LU R6, [R1+0x5f0] ;  /* 0x0005f00001067983 */ /* 0x000ea80000300800 */
[----:B------:R-:W2:Y:S01]  /*2c960*/  LDL.LU R7, [R1+0x5f4] ;  /* 0x0005f40001077983 */ /* 0x000ea20000300800 */
[----:B------:R-:W-:-:S02]  /*2c970*/  IMAD.MOV.U32 R177, RZ, RZ, R183 ;  /* 0x000000ffffb17224 */ /* 0x000fc400078e00b7 */
[----:B------:R-:W-:Y:S02]  /*2c980*/  IMAD.MOV.U32 R224, RZ, RZ, R222 ;  /* 0x000000ffffe07224 */ /* 0x000fe400078e00de */
[----:B------:R-:W-:Y:S01]  /*2c990*/  IMAD.MOV.U32 R225, RZ, RZ, R223 ;  /* 0x000000ffffe17224 */ /* 0x000fe200078e00df */
[----:B------:R-:W-:Y:S04]  /*2c9a0*/  STS.128 [R0+0x580], R176 ;  /* 0x000580b000007388 */ /* 0x000fe80000000c00 */
[----:B------:R-:W-:Y:S04]  /*2c9b0*/  STS.128 [R0+0x780], R224 ;  /* 0x000780e000007388 */ /* 0x000fe80000000c00 */
[----:B------:R-:W-:Y:S06]  /*2c9c0*/  BAR.SYNC.DEFER_BLOCKING 0x0 ;  /* 0x0000000000007b1d */ /* 0x000fec0000010000 */
[----:B------:R-:W1:Y:S04]  /*2c9d0*/  LDS.128 R8, [R2] ;  /* 0x0000000002087984 */ /* 0x000e680000000c00 */
[----:B------:R-:W3:Y:S04]  /*2c9e0*/  LDS.128 R16, [R2+0x800] ;  /* 0x0008000002107984 */ /* 0x000ee80000000c00 */
[----:B------:R-:W4:Y:S04]  /*2c9f0*/  LDS.128 R12, [R2+0x1000] ;  /* 0x00100000020c7984 */ /* 0x000f280000000c00 */
[----:B-1----:R-:W-:Y:S04]  /*2ca00*/  STL.64 [R1+0xe0], R8 ;  /* 0x0000e00801007387 */ /* 0x002fe80000100a00 */
[----:B------:R-:W-:Y:S04]  /*2ca10*/  STL.64 [R1+0xe8], R10 ;  /* 0x0000e80a01007387 */ /* 0x000fe80000100a00 */
[----:B------:R-:W1:Y:S04]  /*2ca20*/  LDS.128 R8, [R2+0x1800] ;  /* 0x0018000002087984 */ /* 0x000e680000000c00 */
[----:B---3--:R-:W-:Y:S04]  /*2ca30*/  STL.64 [R1+0x140], R16 ;  /* 0x0001401001007387 */ /* 0x008fe80000100a00 */
[----:B------:R-:W-:Y:S04]  /*2ca40*/  STL.64 [R1+0x148], R18 ;  /* 0x0001481201007387 */ /* 0x000fe80000100a00 */
[----:B------:R-:W3:Y:S04]  /*2ca50*/  LDS.128 R16, [R25] ;  /* 0x0000000019107984 */ /* 0x000ee80000000c00 */
[----:B----4-:R-:W-:Y:S04]  /*2ca60*/  STL.64 [R1+0x1a0], R12 ;  /* 0x0001a00c01007387 */ /* 0x010fe80000100a00 */
[----:B------:R-:W-:Y:S04]  /*2ca70*/  STL.64 [R1+0x1a8], R14 ;  /* 0x0001a80e01007387 */ /* 0x000fe80000100a00 */
[----:B------:R-:W4:Y:S04]  /*2ca80*/  LDS.128 R12, [R25+0x800] ;  /* 0x00080000190c7984 */ /* 0x000f280000000c00 */
[----:B-1----:R-:W-:Y:S04]  /*2ca90*/  STL.64 [R1+0x1f0], R8 ;  /* 0x0001f00801007387 */ /* 0x002fe80000100a00 */
[----:B------:R-:W-:Y:S04]  /*2caa0*/  STL.64 [R1+0x1f8], R10 ;  /* 0x0001f80a01007387 */ /* 0x000fe80000100a00 */
[----:B------:R-:W1:Y:S04]  /*2cab0*/  LDS.128 R8, [R25+0x1000] ;  /* 0x0010000019087984 */ /* 0x000e680000000c00 */
[----:B---3--:R-:W-:Y:S04]  /*2cac0*/  STL.64 [R1+0xf0], R16 ;  /* 0x0000f01001007387 */ /* 0x008fe80000100a00 */
[----:B------:R-:W-:Y:S04]  /*2cad0*/  STL.64 [R1+0xf8], R18 ;  /* 0x0000f81201007387 */ /* 0x000fe80000100a00 */
[----:B------:R-:W3:Y:S04]  /*2cae0*/  LDS.128 R16, [R25+0x1800] ;  /* 0x0018000019107984 */ /* 0x000ee80000000c00 */
[----:B----4-:R-:W-:Y:S04]  /*2caf0*/  STL.64 [R1+0x150], R12 ;  /* 0x0001500c01007387 */ /* 0x010fe80000100a00 */
[----:B------:R-:W-:Y:S04]  /*2cb00*/  STL.64 [R1+0x158], R14 ;  /* 0x0001580e01007387 */ /* 0x000fe80000100a00 */
[----:B------:R-:W4:Y:S04]  /*2cb10*/  LDS.128 R12, [R24] ;  /* 0x00000000180c7984 */ /* 0x000f280000000c00 */
[----:B-1----:R-:W-:Y:S04]  /*2cb20*/  STL.64 [R1+0x1c0], R8 ;  /* 0x0001c00801007387 */ /* 0x002fe80000100a00 */
[----:B------:R-:W-:Y:S04]  /*2cb30*/  STL.64 [R1+0x1c8], R10 ;  /* 0x0001c80a01007387 */ /* 0x000fe80000100a00 */
[----:B------:R-:W1:Y:S01]  /*2cb40*/  LDS.128 R8, [R24+0x800] ;  /* 0x0008000018087984 */ /* 0x000e620000000c00 */
[----:B------:R-:W-:-:S03]  /*2cb50*/  IADD3 R3, R252, 0x1, RZ ;  /* 0x00000001fc037810 */ /* 0x000fc60007ffe0ff */
[----:B---3--:R-:W-:Y:S01]  /*2cb60*/  STL.64 [R1+0x200], R16 ;  /* 0x0002001001007387 */ /* 0x008fe20000100a00 */
[----:B------:R-:W-:Y:S02]  /*2cb70*/  ISETP.LT.AND P3, PT, R3, c[0x0][0x17c], !P0 ;  /* 0x00005f0003007a0c */ /* 0x000fe40004761270 */
[----:B------:R-:W-:Y:S01]  /*2cb80*/  LOP3.LUT R3, R2, 0x60, RZ, 0x3c, !PT ;  /* 0x0000006002037812 */ /* 0x000fe200078e3cff */
[----:B------:R-:W-:Y:S04]  /*2cb90*/  STL.64 [R1+0x208], R18 ;  /* 0x0002081201007387 */ /* 0x000fe80000100a00 */
[----:B------:R-:W3:Y:S04]  /*2cba0*/  LDS.128 R16, [R24+0x1000] ;  /* 0x0010000018107984 */ /* 0x000ee80000000c00 */
[----:B----4-:R-:W-:Y:S04]  /*2cbb0*/  STL.64 [R1+0x120], R12 ;  /* 0x0001200c01007387 */ /* 0x010fe80000100a00 */
[----:B------:R-:W-:Y:S04]  /*2cbc0*/  STL.64 [R1+0x128], R14 ;  /* 0x0001280e01007387 */ /* 0x000fe80000100a00 */
[----:B------:R-:W4:Y:S04]  /*2cbd0*/  LDS.128 R12, [R24+0x1800] ;  /* 0x00180000180c7984 */ /* 0x000f280000000c00 */
[----:B-1----:R-:W-:Y:S04]  /*2cbe0*/  STL.64 [R1+0x160], R8 ;  /* 0x0001600801007387 */ /* 0x002fe80000100a00 */
[----:B------:R-:W-:Y:S04]  /*2cbf0*/  STL.64 [R1+0x168], R10 ;  /* 0x0001680a01007387 */ /* 0x000fe80000100a00 */
[----:B------:R-:W1:Y:S04]  /*2cc00*/  LDS.128 R8, [R3] ;  /* 0x0000000003087984 */ /* 0x000e680000000c00 */
[----:B---3--:R-:W-:Y:S04]  /*2cc10*/  STL.64 [R1+0x1d0], R16 ;  /* 0x0001d01001007387 */ /* 0x008fe80000100a00 */
[----:B------:R-:W-:Y:S04]  /*2cc20*/  STL.64 [R1+0x1d8], R18 ;  /* 0x0001d81201007387 */ /* 0x000fe80000100a00 */
[----:B------:R-:W3:Y:S04]  /*2cc30*/  LDS.128 R16, [R3+0x800] ;  /* 0x0008000003107984 */ /* 0x000ee80000000c00 */
[----:B----4-:R-:W-:Y:S04]  /*2cc40*/  STL.64 [R1+0x210], R12 ;  /* 0x0002100c01007387 */ /* 0x010fe80000100a00 */
[----:B------:R-:W-:Y:S04]  /*2cc50*/  STL.64 [R1+0x218], R14 ;  /* 0x0002180e01007387 */ /* 0x000fe80000100a00 */
[----:B------:R-:W4:Y:S04]  /*2cc60*/  LDS.128 R12, [R3+0x1000] ;  /* 0x00100000030c7984 */ /* 0x000f280000000c00 */
[----:B-1----:R-:W-:Y:S04]  /*2cc70*/  STL.64 [R1+0x130], R8 ;  /* 0x0001300801007387 */ /* 0x002fe80000100a00 */
[----:B------:R-:W-:Y:S04]  /*2cc80*/  STL.64 [R1+0x138], R10 ;  /* 0x0001380a01007387 */ /* 0x000fe80000100a00 */
[----:B------:R-:W1:Y:S04]  /*2cc90*/  LDS.128 R8, [R3+0x1800] ;  /* 0x0018000003087984 */ /* 0x000e680000000c00 */
[----:B------:R-:W-:Y:S06]  /*2cca0*/  BAR.SYNC.DEFER_BLOCKING 0x0 ;  /* 0x0000000000007b1d */ /* 0x000fec0000010000 */
[----:B---3--:R3:W-:Y:S04]  /*2ccb0*/  STL.64 [R1+0x190], R16 ;  /* 0x0001901001007387 */ /* 0x0087e80000100a00 */
[----:B------:R1:W-:Y:S04]  /*2ccc0*/  STL.64 [R1+0x198], R18 ;  /* 0x0001981201007387 */ /* 0x0003e80000100a00 */
[----:B----4-:R-:W-:Y:S04]  /*2ccd0*/  STL.64 [R1+0x1e0], R12 ;  /* 0x0001e00c01007387 */ /* 0x010fe80000100a00 */
[----:B------:R-:W-:Y:S04]  /*2cce0*/  STL.64 [R1+0x1e8], R14 ;  /* 0x0001e80e01007387 */ /* 0x000fe80000100a00 */
[----:B--2---:R-:W-:Y:S04]  /*2ccf0*/  STS.128 [R0], R4 ;  /* 0x0000000400007388 */ /* 0x004fe80000000c00 */
[----:B-1----:R1:W-:Y:S04]  /*2cd00*/  STL.64 [R1+0x230], R8 ;  /* 0x0002300801007387 */ /* 0x0023e80000100a00 */
[----:B------:R2:W-:Y:S04]  /*2cd10*/  STL.64 [R1+0x238], R10 ;  /* 0x0002380a01007387 */ /* 0x0005e80000100a00 */
[----:B---3--:R-:W3:Y:S04]  /*2cd20*/  LDL.LU R16, [R1+0x108] ;  /* 0x0001080001107983 */ /* 0x008ee80000300800 */
[----:B------:R-:W3:Y:S04]  /*2cd30*/  LDL.LU R17, [R1+0x10c] ;  /* 0x00010c0001117983 */ /* 0x000ee80000300800 */
[----:B------:R-:W3:Y:S04]  /*2cd40*/  LDL.LU R18, [R1+0x5f8] ;  /* 0x0005f80001127983 */ /* 0x000ee80000300800 */
[----:B------:R-:W3:Y:S04]  /*2cd50*/  LDL.LU R19, [R1+0x5fc] ;  /* 0x0005fc0001137983 */ /* 0x000ee80000300800 */
[----:B-1----:R-:W4:Y:S04]  /*2cd60*/  LDL.LU R8, [R1+0x10] ;  /* 0x0000100001087983 */ /* 0x002f280000300800 */
[----:B------:R-:W4:Y:S04]  /*2cd70*/  LDL.LU R9, [R1+0x14] ;  /* 0x0000140001097983 */ /* 0x000f280000300800 */
[----:B--2---:R-:W4:Y:S04]  /*2cd80*/  LDL.LU R10, [R1+0x20] ;  /* 0x00002000010a7983 */ /* 0x004f280000300800 */
[----:B------:R-:W4:Y:S04]  /*2cd90*/  LDL.LU R11, [R1+0x24] ;  /* 0x00002400010b7983 */ /* 0x000f280000300800 */
        /* <DEDUP_REMOVED lines=8> */
[----:B------:R-:W-:-:S03]  /*2ce20*/  IMAD.MOV.U32 R204, RZ, RZ, R210 ;  /* 0x000000ffffcc7224 */ /* 0x000fc600078e00d2 */
[----:B------:R1:W-:Y:S01]  /*2ce30*/  STS.128 [R0+0x100], R12 ;  /* 0x0001000c00007388 */ /* 0x0003e20000000c00 */
[----:B------:R-:W-:-:S05]  /*2ce40*/  IMAD.MOV.U32 R205, RZ, RZ, R211 ;  /* 0x000000ffffcd7224 */ /* 0x000fca00078e00d3 */
[----:B------:R-:W-:Y:S01]  /*2ce50*/  STS.128 [R0+0x180], R204 ;  /* 0x000180cc00007388 */ /* 0x000fe20000000c00 */
[----:B-1----:R-:W-:Y:S02]  /*2ce60*/  IMAD.MOV.U32 R14, RZ, RZ, R184 ;  /* 0x000000ffff0e7224 */ /* 0x002fe400078e00b8 */
[----:B------:R-:W-:Y:S02]  /*2ce70*/  IMAD.MOV.U32 R15, RZ, RZ, R185 ;  /* 0x000000ffff0f7224 */ /* 0x000fe400078e00b9 */
[----:B------:R-:W-:Y:S02]  /*2ce80*/  IMAD.MOV.U32 R12, RZ, RZ, R192 ;  /* 0x000000ffff0c7224 */ /* 0x000fe400078e00c0 */
[----:B------:R-:W-:Y:S02]  /*2ce90*/  IMAD.MOV.U32 R13, RZ, RZ, R193 ;  /* 0x000000ffff0d7224 */ /* 0x000fe400078e00c1 */
[----:B------:R-:W-:Y:S02]  /*2cea0*/  IMAD.MOV.U32 R184, RZ, RZ, R194 ;  /* 0x000000ffffb87224 */ /* 0x000fe400078e00c2 */
[----:B------:R-:W-:Y:S01]  /*2ceb0*/  IMAD.MOV.U32 R185, RZ, RZ, R195 ;  /* 0x000000ffffb97224 */ /* 0x000fe200078e00c3 */
[----:B------:R-:W-:Y:S04]  /*2cec0*/  STS.128 [R0+0x300], R12 ;  /* 0x0003000c00007388 */ /* 0x000fe80000000c00 */
[----:B------:R-:W-:Y:S04]  /*2ced0*/  STS.128 [R0+0x380], R184 ;  /* 0x000380b800007388 */ /* 0x000fe80000000c00 */
[----:B---3--:R-:W-:Y:S04]  /*2cee0*/  STS.128 [R0+0x80], R16 ;  /* 0x0000801000007388 */ /* 0x008fe80000000c00 */
[----:B----4-:R1:W-:Y:S04]  /*2cef0*/  STS.128 [R0+0x200], R8 ;  /* 0x0002000800007388 */ /* 0x0103e80000000c00 */
[----:B--2---:R2:W-:Y:S01]  /*2cf00*/  STS.128 [R0+0x280], R4 ;  /* 0x0002800400007388 */ /* 0x0045e20000000c00 */
[----:B-1----:R-:W-:-:S02]  /*2cf10*/  IMAD.MOV.U32 R8, RZ, RZ, R76 ;  /* 0x000000ffff087224 */ /* 0x002fc400078e004c */
[----:B--2---:R-:W-:Y:S02]  /*2cf20*/  IMAD.MOV.U32 R4, RZ, RZ, R172 ;  /* 0x000000ffff047224 */ /* 0x004fe400078e00ac */
[----:B------:R-:W-:Y:S02]  /*2cf30*/  IMAD.MOV.U32 R5, RZ, RZ, R173 ;  /* 0x000000ffff057224 */ /* 0x000fe400078e00ad */
[----:B------:R-:W-:Y:S02]  /*2cf40*/  IMAD.MOV.U32 R6, RZ, RZ, R168 ;  /* 0x000000ffff067224 */ /* 0x000fe400078e00a8 */
[----:B------:R-:W-:-:S05]  /*2cf50*/  IMAD.MOV.U32 R7, RZ, RZ, R169 ;  /* 0x000000ffff077224 */ /* 0x000fca00078e00a9 */
[----:B------:R1:W-:Y:S01]  /*2cf60*/  STS.128 [R0+0x500], R4 ;  /* 0x0005000400007388 */ /* 0x0003e20000000c00 */
[----:B------:R-:W-:Y:S02]  /*2cf70*/  IMAD.MOV.U32 R9, RZ, RZ, R77 ;  /* 0x000000ffff097224 */ /* 0x000fe400078e004d */
[----:B------:R-:W-:Y:S02]  /*2cf80*/  IMAD.MOV.U32 R10, RZ, RZ, R80 ;  /* 0x000000ffff0a7224 */ /* 0x000fe400078e0050 */
[----:B------:R-:W-:Y:S02]  /*2cf90*/  IMAD.MOV.U32 R11, RZ, RZ, R81 ;  /* 0x000000ffff0b7224 */ /* 0x000fe400078e0051 */
[----:B-1----:R-:W-:Y:S02]  /*2cfa0*/  IMAD.MOV.U32 R4, RZ, RZ, R228 ;  /* 0x000000ffff047224 */ /* 0x002fe400078e00e4 */
[----:B------:R-:W-:Y:S02]  /*2cfb0*/  IMAD.MOV.U32 R5, RZ, RZ, R229 ;  /* 0x000000ffff057224 */ /* 0x000fe400078e00e5 */
[----:B------:R-:W-:-:S02]  /*2cfc0*/  IMAD.MOV.U32 R6, RZ, RZ, R236 ;  /* 0x000000ffff067224 */ /* 0x000fc400078e00ec */
[----:B------:R-:W-:-:S05]  /*2cfd0*/  IMAD.MOV.U32 R7, RZ, RZ, R237 ;  /* 0x000000ffff077224 */ /* 0x000fca00078e00ed */
[----:B------:R1:W-:Y:S01]  /*2cfe0*/  STS.128 [R0+0x700], R4 ;  /* 0x0007000400007388 */ /* 0x0003e20000000c00 */
[----:B------:R-:W-:-:S03]  /*2cff0*/  IMAD.MOV.U32 R80, RZ, RZ, R78 ;  /* 0x000000ffff507224 */ /* 0x000fc600078e004e */
[----:B------:R2:W-:Y:S01]  /*2d000*/  STS.128 [R0+0x400], R8 ;  /* 0x0004000800007388 */ /* 0x0005e20000000c00 */
[----:B------:R-:W-:-:S03]  /*2d010*/  IMAD.MOV.U32 R81, RZ, RZ, R79 ;  /* 0x000000ffff517224 */ /* 0x000fc600078e004f */
[----:B-1----:R-:W3:Y:S04]  /*2d020*/  LDL.LU R4, [R1+0x30] ;  /* 0x0000300001047983 */ /* 0x002ee80000300800 */
[----:B------:R-:W3:Y:S04]  /*2d030*/  LDL.LU R5, [R1+0x34] ;  /* 0x0000340001057983 */ /* 0x000ee80000300800 */
[----:B------:R-:W3:Y:S04]  /*2d040*/  LDL.LU R6, [R1+0x6a0] ;  /* 0x0006a00001067983 */ /* 0x000ee80000300800 */
[----:B------:R-:W3:Y:S01]  /*2d050*/  LDL.LU R7, [R1+0x6a4] ;  /* 0x0006a40001077983 */ /* 0x000ee20000300800 */
[----:B--2---:R-:W-:-:S02]  /*2d060*/  IMAD.MOV.U32 R10, RZ, RZ, R156 ;  /* 0x000000ffff0a7224 */ /* 0x004fc400078e009c */
[----:B------:R-:W-:Y:S02]  /*2d070*/  IMAD.MOV.U32 R11, RZ, RZ, R157 ;  /* 0x000000ffff0b7224 */ /* 0x000fe400078e009d */
        /* <DEDUP_REMOVED lines=8> */
[----:B------:R-:W-:Y:S04]  /*2d100*/  STS.128 [R0+0x480], R80 ;  /* 0x0004805000007388 */ /* 0x000fe80000000c00 */
[----:B------:R-:W-:Y:S04]  /*2d110*/  STS.128 [R0+0x580], R168 ;  /* 0x000580a800007388 */ /* 0x000fe80000000c00 */
[----:B------:R-:W-:Y:S04]  /*2d120*/  STS.128 [R0+0x600], R8 ;  /* 0x0006000800007388 */ /* 0x000fe80000000c00 */
[----:B------:R-:W-:Y:S04]  /*2d130*/  STS.128 [R0+0x680], R156 ;  /* 0x0006809c00007388 */ /* 0x000fe80000000c00 */
[----:B------:R-:W-:Y:S04]  /*2d140*/  STS.128 [R0+0x780], R236 ;  /* 0x000780ec00007388 */ /* 0x000fe80000000c00 */
[----:B------:R-:W-:Y:S06]  /*2d150*/  BAR.SYNC.DEFER_BLOCKING 0x0 ;  /* 0x0000000000007b1d */ /* 0x000fec0000010000 */
[----:B------:R-:W1:Y:S04]  /*2d160*/  LDS.128 R8, [R2] ;  /* 0x0000000002087984 */ /* 0x000e680000000c00 */
[----:B------:R-:W2:Y:S04]  /*2d170*/  LDS.128 R16, [R2+0x800] ;  /* 0x0008000002107984 */ /* 0x000ea80000000c00 */
[----:B------:R-:W4:Y:S04]  /*2d180*/  LDS.128 R12, [R2+0x1000] ;  /* 0x00100000020c7984 */ /* 0x000f280000000c00 */
[----:B-1----:R-:W-:Y:S04]  /*2d190*/  STL.64 [R1+0x2f0], R8 ;  /* 0x0002f00801007387 */ /* 0x002fe80000100a00 */
[----:B------:R-:W-:Y:S04]  /*2d1a0*/  STL.64 [R1+0x2f8], R10 ;  /* 0x0002f80a01007387 */ /* 0x000fe80000100a00 */
[----:B------:R-:W1:Y:S04]  /*2d1b0*/  LDS.128 R8, [R2+0x1800] ;  /* 0x0018000002087984 */ /* 0x000e680000000c00 */
[----:B--2---:R-:W-:Y:S04]  /*2d1c0*/  STL.64 [R1+0x340], R16 ;  /* 0x0003401001007387 */ /* 0x004fe80000100a00 */
[----:B------:R-:W-:Y:S04]  /*2d1d0*/  STL.64 [R1+0x348], R18 ;  /* 0x0003481201007387 */ /* 0x000fe80000100a00 */
[----:B------:R-:W2:Y:S04]  /*2d1e0*/  LDS.128 R16, [R25] ;  /* 0x0000000019107984 */ /* 0x000ea80000000c00 */
[----:B----4-:R-:W-:Y:S04]  /*2d1f0*/  STL.64 [R1+0x380], R12 ;  /* 0x0003800c01007387 */ /* 0x010fe80000100a00 */
[----:B------:R-:W-:Y:S04]  /*2d200*/  STL.64 [R1+0x388], R14 ;  /* 0x0003880e01007387 */ /* 0x000fe80000100a00 */
[----:B------:R-:W4:Y:S04]  /*2d210*/  LDS.128 R12, [R25+0x800] ;  /* 0x00080000190c7984 */ /* 0x000f280000000c00 */
[----:B-1----:R-:W-:Y:S04]  /*2d220*/  STL.64 [R1+0x370], R8 ;  /* 0x0003700801007387 */ /* 0x002fe80000100a00 */
[----:B------:R-:W-:Y:S04]  /*2d230*/  STL.64 [R1+0x378], R10 ;  /* 0x0003780a01007387 */ /* 0x000fe80000100a00 */
[----:B------:R-:W1:Y:S04]  /*2d240*/  LDS.128 R8, [R25+0x1000] ;  /* 0x0010000019087984 */ /* 0x000e680000000c00 */
[----:B--2---:R-:W-:Y:S04]  /*2d250*/  STL.64 [R1+0x300], R16 ;  /* 0x0003001001007387 */ /* 0x004fe80000100a00 */
[----:B------:R-:W-:Y:S04]  /*2d260*/  STL.64 [R1+0x308], R18 ;  /* 0x0003081201007387 */ /* 0x000fe80000100a00 */
[----:B------:R-:W2:Y:S04]  /*2d270*/  LDS.128 R16, [R25+0x1800] ;  /* 0x0018000019107984 */ /* 0x000ea80000000c00 */
[----:B----4-:R-:W-:Y:S04]  /*2d280*/  STL.64 [R1+0x350], R12 ;  /* 0x0003500c01007387 */ /* 0x010fe80000100a00 */
[----:B------:R-:W-:Y:S04]  /*2d290*/  STL.64 [R1+0x358], R14 ;  /* 0x0003580e01007387 */ /* 0x000fe80000100a00 */
[----:B------:R-:W4:Y:S04]  /*2d2a0*/  LDS.128 R12, [R24] ;  /* 0x00000000180c7984 */ /* 0x000f280000000c00 */
        /* <DEDUP_REMOVED lines=8> */
[----:B------:R-:W4:Y:S04]  /*2d330*/  LDS.128 R12, [R24+0x1800] ;  /* 0x00180000180c7984 */ /* 0x000f280000000c00 */
[----:B-1----:R-:W-:Y:S04]  /*2d340*/  STL.64 [R1+0x2d0], R8 ;  /* 0x0002d00801007387 */ /* 0x002fe80000100a00 */
[----:B------:R-:W-:Y:S04]  /*2d350*/  STL.64 [R1+0x2d8], R10 ;  /* 0x0002d80a01007387 */ /* 0x000fe80000100a00 */
[----:B------:R-:W1:Y:S04]  /*2d360*/  LDS.128 R8, [R3] ;  /* 0x0000000003087984 */ /* 0x000e680000000c00 */
        /* <DEDUP_REMOVED lines=8> */
[----:B------:R-:W1:Y:S04]  /*2d3f0*/  LDS.128 R8, [R3+0x1800] ;  /* 0x0018000003087984 */ /* 0x000e680000000c00 */
[----:B------:R-:W-:Y:S06]  /*2d400*/  BAR.SYNC.DEFER_BLOCKING 0x0 ;  /* 0x0000000000007b1d */ /* 0x000fec0000010000 */
[----:B--2---:R2:W-:Y:S04]  /*2d410*/  STL.64 [R1+0xb0], R16 ;  /* 0x0000b01001007387 */ /* 0x0045e80000100a00 */
[----:B------:R1:W-:Y:S04]  /*2d420*/  STL.64 [R1+0xb8], R18 ;  /* 0x0000b81201007387 */ /* 0x0003e80000100a00 */
[----:B----4-:R-:W-:Y:S04]  /*2d430*/  STL.64 [R1+0x20], R12 ;  /* 0x0000200c01007387 */ /* 0x010fe80000100a00 */
[----:B------:R-:W-:Y:S04]  /*2d440*/  STL.64 [R1+0x28], R14 ;  /* 0x0000280e01007387 */ /* 0x000fe80000100a00 */
[----:B-1----:R1:W-:Y:S04]  /*2d450*/  STL.64 [R1+0x10], R8 ;  /* 0x0000100801007387 */ /* 0x0023e80000100a00 */
[----:B------:R4:W-:Y:S04]  /*2d460*/  STL.64 [R1+0x18], R10 ;  /* 0x0000180a01007387 */ /* 0x0009e80000100a00 */
[----:B--2---:R-:W2:Y:S04]  /*2d470*/  LDL.LU R16, [R1+0x38] ;  /* 0x0000380001107983 */ /* 0x004ea80000300800 */
[----:B------:R-:W2:Y:S04]  /*2d480*/  LDL.LU R17, [R1+0x3c] ;  /* 0x00003c0001117983 */ /* 0x000ea80000300800 */
[----:B------:R-:W2:Y:S04]  /*2d490*/  LDL.LU R18, [R1+0x6a8] ;  /* 0x0006a80001127983 */ /* 0x000ea80000300800 */
[----:B------:R-:W2:Y:S04]  /*2d4a0*/  LDL.LU R19, [R1+0x6ac] ;  /* 0x0006ac0001137983 */ /* 0x000ea80000300800 */
[----:B-1----:R-:W2:Y:S04]  /*2d4b0*/  LDL.LU R8, [R1+0x760] ;  /* 0x0007600001087983 */ /* 0x002ea80000300800 */
[----:B------:R-:W2:Y:S04]  /*2d4c0*/  LDL.LU R9, [R1+0x764] ;  /* 0x0007640001097983 */ /* 0x000ea80000300800 */
[----:B----4-:R-:W4:Y:S04]  /*2d4d0*/  LDL.LU R10, [R1+0x750] ;  /* 0x00075000010a7983 */ /* 0x010f280000300800 */
[----:B---3--:R1:W-:Y:S04]  /*2d4e0*/  STS.128 [R0], R4 ;  /* 0x0000000400007388 */ /* 0x0083e80000000c00 */
[----:B------:R-:W4:Y:S04]  /*2d4f0*/  LDL.LU R11, [R1+0x754] ;  /* 0x00075400010b7983 */ /* 0x000f280000300800 */
[----:B-1----:R-:W3:Y:S04]  /*2d500*/  LDL.LU R4, [R1+0x768] ;  /* 0x0007680001047983 */ /* 0x002ee80000300800 */
[----:B------:R-:W3:Y:S04]  /*2d510*/  LDL.LU R5, [R1+0x76c] ;  /* 0x00076c0001057983 */ /* 0x000ee80000300800 */
[----:B------:R-:W3:Y:S04]  /*2d520*/  LDL.LU R6, [R1+0x758] ;  /* 0x0007580001067983 */ /* 0x000ee80000300800 */
[----:B------:R-:W3:Y:S01]  /*2d530*/  LDL.LU R7, [R1+0x75c] ;  /* 0x00075c0001077983 */ /* 0x000ee20000300800 */
[----:B------:R-:W-:-:S03]  /*2d540*/  IMAD.MOV.U32 R12, RZ, RZ, R96 ;  /* 0x000000ffff0c7224 */ /* 0x000fc600078e0060 */
[----:B------:R-:W3:Y:S01]  /*2d550*/  LDL.LU R20, [R1+0x3b0] ;  /* 0x0003b00001147983 */ /* 0x000ee20000300800 */
[----:B------:R-:W-:Y:S02]  /*2d560*/  IMAD.MOV.U32 R13, RZ, RZ, R97 ;  /* 0x000000ffff0d7224 */ /* 0x000fe400078e0061 */
[----:B------:R-:W-:Y:S01]  /*2d570*/  IMAD.MOV.U32 R14, RZ, RZ, R140 ;  /* 0x000000ffff0e7224 */ /* 0x000fe200078e008c */
[----:B------:R-:W3:Y:S01]  /*2d580*/  LDL.LU R21, [R1+0x3b4] ;  /* 0x0003b40001157983 */ /* 0x000ee20000300800 */
[----:B------:R-:W-:-:S03]  /*2d590*/  IMAD.MOV.U32 R15, RZ, RZ, R141 ;  /* 0x000000ffff0f7224 */ /* 0x000fc600078e008d */
[----:B------:R-:W3:Y:S04]  /*2d5a0*/  LDL.LU R22, [R1+0x390] ;  /* 0x0003900001167983 */ /* 0x000ee80000300800 */
[----:B------:R-:W3:Y:S04]  /*2d5b0*/  LDL.LU R23, [R1+0x394] ;  /* 0x0003940001177983 */ /* 0x000ee80000300800 */
[----:B------:R-:W-:Y:S04]  /*2d5c0*/  STS.128 [R0+0x100], R12 ;  /* 0x0001000c00007388 */ /* 0x000fe80000000c00 */
[----:B--2---:R1:W-:Y:S04]  /*2d5d0*/  STS.128 [R0+0x80], R16 ;  /* 0x0000801000007388 */ /* 0x0043e80000000c00 */
[----:B-1----:R-:W2:Y:S04]  /*2d5e0*/  LDL.LU R16, [R1+0x3b8] ;  /* 0x0003b80001107983 */ /* 0x002ea80000300800 */
[----:B------:R-:W2:Y:S04]  /*2d5f0*/  LDL.LU R17, [R1+0x3bc] ;  /* 0x0003bc0001117983 */ /* 0x000ea80000300800 */
[----:B------:R-:W2:Y:S04]  /*2d600*/  LDL.LU R18, [R1+0x398] ;  /* 0x0003980001127983 */ /* 0x000ea80000300800 */
[----:B------:R-:W2:Y:S04]  /*2d610*/  LDL.LU R19, [R1+0x39c] ;  /* 0x00039c0001137983 */ /* 0x000ea80000300800 */
[----:B------:R-:W2:Y:S04]  /*2d620*/  LDL.LU R12, [R1+0x820] ;  /* 0x00082000010c7983 */ /* 0x000ea80000300800 */
[----:B------:R-:W2:Y:S04]  /*2d630*/  LDL.LU R13, [R1+0x824] ;  /* 0x00082400010d7983 */ /* 0x000ea80000300800 */
[----:B------:R-:W2:Y:S04]  /*2d640*/  LDL.LU R14, [R1+0x810] ;  /* 0x00081000010e7983 */ /* 0x000ea80000300800 */
[----:B----4-:R1:W-:Y:S04]  /*2d650*/  STS.128 [R0+0x200], R8 ;  /* 0x0002000800007388 */ /* 0x0103e80000000c00 */
[----:B------:R-:W4:Y:S04]  /*2d660*/  LDL.LU R15, [R1+0x814] ;  /* 0x00081400010f7983 */ /* 0x000f280000300800 */
[----:B---3--:R3:W-:Y:S04]  /*2d670*/  STS.128 [R0+0x280], R4 ;  /* 0x0002800400007388 */ /* 0x0087e80000000c00 */
[----:B-1----:R-:W4:Y:S04]  /*2d680*/  LDL.LU R8, [R1+0x828] ;  /* 0x0008280001087983 */ /* 0x002f280000300800 */
[----:B------:R-:W4:Y:S04]  /*2d690*/  LDL.LU R9, [R1+0x82c] ;  /* 0x00082c0001097983 */ /* 0x000f280000300800 */
[----:B------:R-:W4:Y:S04]  /*2d6a0*/  LDL.LU R10, [R1+0x818] ;  /* 0x00081800010a7983 */ /* 0x000f280000300800 */
[----:B------:R-:W4:Y:S04]  /*2d6b0*/  LDL.LU R11, [R1+0x81c] ;  /* 0x00081c00010b7983 */ /* 0x000f280000300800 */
[----:B---3--:R-:W3:Y:S04]  /*2d6c0*/  LDL.LU R4, [R1+0x3f0] ;  /* 0x0003f00001047983 */ /* 0x008ee80000300800 */
[----:B------:R-:W3:Y:S04]  /*2d6d0*/  LDL.LU R5, [R1+0x3f4] ;  /* 0x0003f40001057983 */ /* 0x000ee80000300800 */
[----:B------:R-:W3:Y:S04]  /*2d6e0*/  LDL.LU R6, [R1+0x400] ;  /* 0x0004000001067983 */ /* 0x000ee80000300800 */
[----:B------:R-:W3:Y:S04]  /*2d6f0*/  LDL.LU R7, [R1+0x404] ;  /* 0x0004040001077983 */ /* 0x000ee80000300800 */
[----:B------:R1:W-:Y:S04]  /*2d700*/  STS.128 [R0+0x300], R20 ;  /* 0x0003001400007388 */ /* 0x0003e80000000c00 */
[----:B-1----:R-:W3:Y:S04]  /*2d710*/  LDL.LU R20, [R1+0x3f8] ;  /* 0x0003f80001147983 */ /* 0x002ee80000300800 */
[----:B------:R-:W3:Y:S04]  /*2d720*/  LDL.LU R21, [R1+0x3fc] ;  /* 0x0003fc0001157983 */ /* 0x000ee80000300800 */
[----:B------:R-:W3:Y:S04]  /*2d730*/  LDL.LU R22, [R1+0x408] ;  /* 0x0004080001167983 */ /* 0x000ee80000300800 */
[----:B------:R-:W3:Y:S04]  /*2d740*/  LDL.LU R23, [R1+0x40c] ;  /* 0x00040c0001177983 */ /* 0x000ee80000300800 */
[----:B--2---:R1:W-:Y:S04]  /*2d750*/  STS.128 [R0+0x380], R16 ;  /* 0x0003801000007388 */ /* 0x0043e80000000c00 */
[----:B-1----:R-:W2:Y:S04]  /*2d760*/  LDL.LU R16, [R1+0x8e0] ;  /* 0x0008e00001107983 */ /* 0x002ea80000300800 */
[----:B------:R-:W2:Y:S04]  /*2d770*/  LDL.LU R17, [R1+0x8e4] ;  /* 0x0008e40001117983 */ /* 0x000ea80000300800 */
[----:B------:R-:W2:Y:S04]  /*2d780*/  LDL.LU R18, [R1+0x8d0] ;  /* 0x0008d00001127983 */ /* 0x000ea80000300800 */
[----:B----4-:R1:W-:Y:S04]  /*2d790*/  STS.128 [R0+0x400], R12 ;  /* 0x0004000c00007388 */ /* 0x0103e80000000c00 */
[----:B------:R-:W2:Y:S04]  /*2d7a0*/  LDL.LU R19, [R1+0x8d4] ;  /* 0x0008d40001137983 */ /* 0x000ea80000300800 */
[----:B-1----:R-:W4:Y:S04]  /*2d7b0*/  LDL.LU R12, [R1+0x8e8] ;  /* 0x0008e800010c7983 */ /* 0x002f280000300800 */
[----:B------:R-:W4:Y:S04]  /*2d7c0*/  LDL.LU R13, [R1+0x8ec] ;  /* 0x0008ec00010d7983 */ /* 0x000f280000300800 */
[----:B------:R-:W4:Y:S04]  /*2d7d0*/  LDL.LU R14, [R1+0x8d8] ;  /* 0x0008d800010e7983 */ /* 0x000f280000300800 */
[----:B------:R1:W-:Y:S04]  /*2d7e0*/  STS.128 [R0+0x480], R8 ;  /* 0x0004800800007388 */ /* 0x0003e80000000c00 */
[----:B------:R-:W4:Y:S04]  /*2d7f0*/  LDL.LU R15, [R1+0x8dc] ;  /* 0x0008dc00010f7983 */ /* 0x000f280000300800 */
[----:B---3--:R3:W-:Y:S04]  /*2d800*/  STS.128 [R0+0x500], R4 ;  /* 0x0005000400007388 */ /* 0x0087e80000000c00 */
[----:B-1----:R-:W2:Y:S04]  /*2d810*/  LDL.LU R8, [R1+0x2c0] ;  /* 0x0002c00001087983 */ /* 0x002ea80000300800 */
[----:B------:R-:W2:Y:S04]  /*2d820*/  LDL.LU R9, [R1+0x2c4] ;  /* 0x0002c40001097983 */ /* 0x000ea80000300800 */
[----:B------:R-:W2:Y:S04]  /*2d830*/  LDL.LU R10, [R1+0x2b0] ;  /* 0x0002b000010a7983 */ /* 0x000ea80000300800 */
[----:B------:R-:W2:Y:S04]  /*2d840*/  LDL.LU R11, [R1+0x2b4] ;  /* 0x0002b400010b7983 */ /* 0x000ea80000300800 */
[----:B---3--:R-:W3:Y:S04]  /*2d850*/  LDL.LU R4, [R1+0x2c8] ;  /* 0x0002c80001047983 */ /* 0x008ee80000300800 */
[----:B------:R-:W3:Y:S04]  /*2d860*/  LDL.LU R5, [R1+0x2cc] ;  /* 0x0002cc0001057983 */ /* 0x000ee80000300800 */
[----:B------:R-:W3:Y:S04]  /*2d870*/  LDL.LU R6, [R1+0x2b8] ;  /* 0x0002b80001067983 */ /* 0x000ee80000300800 */
[----:B------:R-:W3:Y:S01]  /*2d880*/  LDL.LU R7, [R1+0x2bc] ;  /* 0x0002bc0001077983 */ /* 0x000ee20000300800 */
[----:B------:R-:W-:-:S02]  /*2d890*/  IMAD.MOV.U32 R140, RZ, RZ, R98 ;  /* 0x000000ffff8c7224 */ /* 0x000fc400078e0062 */
[----:B------:R-:W-:Y:S01]  /*2d8a0*/  IMAD.MOV.U32 R141, RZ, RZ, R99 ;  /* 0x000000ffff8d7224 */ /* 0x000fe200078e0063 */
[----:B------:R-:W-:Y:S04]  /*2d8b0*/  STS.128 [R0+0x580], R20 ;  /* 0x0005801400007388 */ /* 0x000fe80000000c00 */
[----:B------:R-:W-:Y:S04]  /*2d8c0*/  STS.128 [R0+0x180], R140 ;  /* 0x0001808c00007388 */ /* 0x000fe80000000c00 */
[----:B---3--:R1:W-:Y:S04]  /*2d8d0*/  STS.128 [R0+0x780], R4 ;  /* 0x0007800400007388 */ /* 0x0083e80000000c00 */
[----:B-1----:R-:W3:Y:S04]  /*2d8e0*/  LDL.LU R4, [R1+0x690] ;  /* 0x0006900001047983 */ /* 0x002ee80000300800 */
[----:B------:R-:W3:Y:S04]  /*2d8f0*/  LDL.LU R5, [R1+0x694] ;  /* 0x0006940001057983 */ /* 0x000ee80000300800 */
[----:B------:R-:W3:Y:S04]  /*2d900*/  LDL.LU R6, [R1+0x680] ;  /* 0x0006800001067983 */ /* 0x000ee80000300800 */
[----:B------:R-:W3:Y:S04]  /*2d910*/  LDL.LU R7, [R1+0x684] ;  /* 0x0006840001077983 */ /* 0x000ee80000300800 */
[----:B--2---:R-:W-:Y:S04]  /*2d920*/  STS.128 [R0+0x600], R16 ;  /* 0x0006001000007388 */ /* 0x004fe80000000c00 */
[----:B----4-:R-:W-:Y:S04]  /*2d930*/  STS.128 [R0+0x680], R12 ;  /* 0x0006800c00007388 */ /* 0x010fe80000000c00 */
[----:B------:R-:W-:Y:S04]  /*2d940*/  STS.128 [R0+0x700], R8 ;  /* 0x0007000800007388 */ /* 0x000fe80000000c00 */
[----:B------:R-:W-:Y:S06]  /*2d950*/  BAR.SYNC.DEFER_BLOCKING 0x0 ;  /* 0x0000000000007b1d */ /* 0x000fec0000010000 */
[----:B------:R-:W1:Y:S04]  /*2d960*/  LDS.128 R8, [R2] ;  /* 0x0000000002087984 */ /* 0x000e680000000c00 */
[----:B------:R-:W-:Y:S04]  /*2d970*/  LDS.128 R248, [R2+0x800] ;  /* 0x0008000002f87984 */ /* 0x000fe80000000c00 */
[----:B------:R-:W-:Y:S04]  /*2d980*/  LDS.128 R244, [R2+0x1000] ;  /* 0x0010000002f47984 */ /* 0x000fe80000000c00 */
[----:B------:R-:W-:Y:S04]  /*2d990*/  LDS.128 R240, [R2+0x1800] ;  /* 0x0018000002f07984 */ /* 0x000fe80000000c00 */
[----:B------:R-:W-:Y:S04]  /*2d9a0*/  LDS.128 R236, [R25] ;  /* 0x0000000019ec7984 */ /* 0x000fe80000000c00 */
        /* <DEDUP_REMOVED lines=11> */
[----:B------:R-:W-:Y:S06]  /*2da60*/  BAR.SYNC.DEFER_BLOCKING 0x0 ;  /* 0x0000000000007b1d */ /* 0x000fec0000010000 */
[----:B-1----:R1:W-:Y:S04]  /*2da70*/  STL.64 [R1], R8 ;  /* 0x0000000801007387 */ /* 0x0023e80000100a00 */
[----:B------:R2:W-:Y:S04]  /*2da80*/  STL.64 [R1+0x8], R10 ;  /* 0x0000080a01007387 */ /* 0x0005e80000100a00 */
[----:B------:R-:W4:Y:S04]  /*2da90*/  LDL.LU R16, [R1+0x698] ;  /* 0x0006980001107983 */ /* 0x000f280000300800 */
[----:B------:R-:W4:Y:S04]  /*2daa0*/  LDL.LU R17, [R1+0x69c] ;  /* 0x00069c0001117983 */ /* 0x000f280000300800 */
[----:B------:R-:W4:Y:S04]  /*2dab0*/  LDL.LU R18, [R1+0x688] ;  /* 0x0006880001127983 */ /* 0x000f280000300800 */
[----:B------:R-:W4:Y:S04]  /*2dac0*/  LDL.LU R19, [R1+0x68c] ;  /* 0x00068c0001137983 */ /* 0x000f280000300800 */
[----:B-1----:R-:W4:Y:S04]  /*2dad0*/  LDL.LU R8, [R1+0x740] ;  /* 0x0007400001087983 */ /* 0x002f280000300800 */
[----:B------:R-:W4:Y:S04]  /*2dae0*/  LDL.LU R9, [R1+0x744] ;  /* 0x0007440001097983 */ /* 0x000f280000300800 */
[----:B--2---:R-:W2:Y:S04]  /*2daf0*/  LDL.LU R10, [R1+0x730] ;  /* 0x00073000010a7983 */ /* 0x004ea80000300800 */
[----:B------:R-:W2:Y:S04]  /*2db00*/  LDL.LU R11, [R1+0x734] ;  /* 0x00073400010b7983 */ /* 0x000ea80000300800 */
[----:B---3--:R1:W-:Y:S04]  /*2db10*/  STS.128 [R0], R4 ;  /* 0x0000000400007388 */ /* 0x0083e80000000c00 */
        /* <DEDUP_REMOVED lines=13> */
[----:B----4-:R1:W-:Y:S04]  /*2dbf0*/  STS.128 [R0+0x80], R16 ;  /* 0x0000801000007388 */ /* 0x0103e80000000c00 */
[----:B-1----:R-:W4:Y:S04]  /*2dc00*/  LDL.LU R16, [R1+0x328] ;  /* 0x0003280001107983 */ /* 0x002f280000300800 */
[----:B------:R-:W4:Y:S04]  /*2dc10*/  LDL.LU R17, [R1+0x32c] ;  /* 0x00032c0001117983 */ /* 0x000f280000300800 */
[----:B------:R-:W4:Y:S04]  /*2dc20*/  LDL.LU R18, [R1+0x368] ;  /* 0x0003680001127983 */ /* 0x000f280000300800 */
[----:B------:R-:W4:Y:S04]  /*2dc30*/  LDL.LU R19, [R1+0x36c] ;  /* 0x00036c0001137983 */ /* 0x000f280000300800 */
[----:B------:R-:W4:Y:S04]  /*2dc40*/  LDL.LU R12, [R1+0x800] ;  /* 0x00080000010c7983 */ /* 0x000f280000300800 */
[----:B------:R-:W4:Y:S04]  /*2dc50*/  LDL.LU R13, [R1+0x804] ;  /* 0x00080400010d7983 */ /* 0x000f280000300800 */
[----:B------:R-:W4:Y:S04]  /*2dc60*/  LDL.LU R14, [R1+0x7f0] ;  /* 0x0007f000010e7983 */ /* 0x000f280000300800 */
[----:B--2---:R1:W-:Y:S04]  /*2dc70*/  STS.128 [R0+0x200], R8 ;  /* 0x0002000800007388 */ /* 0x0043e80000000c00 */
[----:B------:R-:W2:Y:S04]  /*2dc80*/  LDL.LU R15, [R1+0x7f4] ;  /* 0x0007f400010f7983 */ /* 0x000ea80000300800 */
[----:B-1----:R-:W2:Y:S04]  /*2dc90*/  LDL.LU R8, [R1+0x808] ;  /* 0x0008080001087983 */ /* 0x002ea80000300800 */
[----:B------:R-:W2:Y:S04]  /*2dca0*/  LDL.LU R9, [R1+0x80c] ;  /* 0x00080c0001097983 */ /* 0x000ea80000300800 */
[----:B------:R-:W2:Y:S04]  /*2dcb0*/  LDL.LU R10, [R1+0x7f8] ;  /* 0x0007f800010a7983 */ /* 0x000ea80000300800 */
[----:B------:R-:W2:Y:S04]  /*2dcc0*/  LDL.LU R11, [R1+0x7fc] ;  /* 0x0007fc00010b7983 */ /* 0x000ea80000300800 */
[----:B---3--:R1:W-:Y:S04]  /*2dcd0*/  STS.128 [R0+0x280], R4 ;  /* 0x0002800400007388 */ /* 0x0083e80000000c00 */
[----:B-1----:R-:W3:Y:S04]  /*2dce0*/  LDL.LU R4, [R1+0x430] ;  /* 0x0004300001047983 */ /* 0x002ee80000300800 */
        /* <DEDUP_REMOVED lines=8> */
[----:B----4-:R1:W-:Y:S04]  /*2dd70*/  STS.128 [R0+0x380], R16 ;  /* 0x0003801000007388 */ /* 0x0103e80000000c00 */
[----:B-1----:R-:W4:Y:S04]  /*2dd80*/  LDL.LU R16, [R1+0x8c0] ;  /* 0x0008c00001107983 */ /* 0x002f280000300800 */
[----:B------:R-:W4:Y:S04]  /*2dd90*/  LDL.LU R17, [R1+0x8c4] ;  /* 0x0008c40001117983 */ /* 0x000f280000300800 */
[----:B------:R-:W4:Y:S04]  /*2dda0*/  LDL.LU R18, [R1+0x8b0] ;  /* 0x0008b00001127983 */ /* 0x000f280000300800 */
[----:B--2---:R1:W-:Y:S04]  /*2ddb0*/  STS.128 [R0+0x400], R12 ;  /* 0x0004000c00007388 */ /* 0x0043e80000000c00 */
[----:B------:R-:W4:Y:S04]  /*2ddc0*/  LDL.LU R19, [R1+0x8b4] ;  /* 0x0008b40001137983 */ /* 0x000f280000300800 */
[----:B-1----:R-:W2:Y:S04]  /*2ddd0*/  LDL.LU R12, [R1+0x8c8] ;  /* 0x0008c800010c7983 */ /* 0x002ea80000300800 */
[----:B------:R-:W2:Y:S04]  /*2dde0*/  LDL.LU R13, [R1+0x8cc] ;  /* 0x0008cc00010d7983 */ /* 0x000ea80000300800 */
[----:B------:R-:W2:Y:S04]  /*2ddf0*/  LDL.LU R14, [R1+0x8b8] ;  /* 0x0008b800010e7983 */ /* 0x000ea80000300800 */
[----:B------:R1:W-:Y:S04]  /*2de00*/  STS.128 [R0+0x480], R8 ;  /* 0x0004800800007388 */ /* 0x0003e80000000c00 */
        /* <DEDUP_REMOVED lines=19> */
[----:B----4-:R1:W-:Y:S04]  /*2df40*/  STS.128 [R0+0x600], R16 ;  /* 0x0006001000007388 */ /* 0x0103e80000000c00 */
[----:B--2---:R-:W-:Y:S04]  /*2df50*/  STS.128 [R0+0x680], R12 ;  /* 0x0006800c00007388 */ /* 0x004fe80000000c00 */
[----:B------:R2:W-:Y:S04]  /*2df60*/  STS.128 [R0+0x700], R8 ;  /* 0x0007000800007388 */ /* 0x0005e80000000c00 */
[----:B------:R-:W-:Y:S06]  /*2df70*/  BAR.SYNC.DEFER_BLOCKING 0x0 ;  /* 0x0000000000007b1d */ /* 0x000fec0000010000 */
[----:B-1----:R-:W4:Y:S04]  /*2df80*/  LDL.LU R16, [R1+0x678] ;  /* 0x0006780001107983 */ /* 0x002f280000300800 */
[----:B------:R-:W4:Y:S04]  /*2df90*/  LDL.LU R17, [R1+0x67c] ;  /* 0x00067c0001117983 */ /* 0x000f280000300800 */
[----:B------:R-:W4:Y:S04]  /*2dfa0*/  LDL.LU R18, [R1+0x668] ;  /* 0x0006680001127983 */ /* 0x000f280000300800 */
[----:B------:R-:W4:Y:S04]  /*2dfb0*/  LDL.LU R19, [R1+0x66c] ;  /* 0x00066c0001137983 */ /* 0x000f280000300800 */
[----:B--2---:R-:W2:Y:S04]  /*2dfc0*/  LDL.LU R8, [R1+0x720] ;  /* 0x0007200001087983 */ /* 0x004ea80000300800 */
        /* <DEDUP_REMOVED lines=17> */
[----:B------:R-:W2:Y:S04]  /*2e0e0*/  LDL.LU R9, [R1+0x724] ;  /* 0x0007240001097983 */ /* 0x000ea80000300800 */
[----:B------:R-:W2:Y:S04]  /*2e0f0*/  LDL.LU R10, [R1+0x710] ;  /* 0x00071000010a7983 */ /* 0x000ea80000300800 */
[----:B------:R-:W2:Y:S04]  /*2e100*/  LDL.LU R11, [R1+0x714] ;  /* 0x00071400010b7983 */ /* 0x000ea80000300800 */
[----:B---3--:R1:W-:Y:S04]  /*2e110*/  STS.128 [R0], R4 ;  /* 0x0000000400007388 */ /* 0x0083e80000000c00 */
[----:B-1----:R-:W3:Y:S04]  /*2e120*/  LDL.LU R4, [R1+0x728] ;  /* 0x0007280001047983 */ /* 0x002ee80000300800 */
[----:B------:R-:W3:Y:S04]  /*2e130*/  LDL.LU R5, [R1+0x72c] ;  /* 0x00072c0001057983 */ /* 0x000ee80000300800 */
[----:B------:R-:W3:Y:S04]  /*2e140*/  LDL.LU R6, [R1+0x718] ;  /* 0x0007180001067983 */ /* 0x000ee80000300800 */
[----:B------:R-:W3:Y:S01]  /*2e150*/  LDL.LU R7, [R1+0x71c] ;  /* 0x00071c0001077983 */ /* 0x000ee20000300800 */
[----:B------:R-:W-:-:S02]  /*2e160*/  IMAD.MOV.U32 R12, RZ, RZ, R108 ;  /* 0x000000ffff0c7224 */ /* 0x000fc400078e006c */
[----:B------:R-:W-:Y:S02]  /*2e170*/  IMAD.MOV.U32 R13, RZ, RZ, R109 ;  /* 0x000000ffff0d7224 */ /* 0x000fe400078e006d */
[----:B------:R-:W-:Y:S02]  /*2e180*/  IMAD.MOV.U32 R14, RZ, RZ, R112 ;  /* 0x000000ffff0e7224 */ /* 0x000fe400078e0070 */
[----:B------:R-:W-:-:S05]  /*2e190*/  IMAD.MOV.U32 R15, RZ, RZ, R113 ;  /* 0x000000ffff0f7224 */ /* 0x000fca00078e0071 */
[----:B------:R-:W-:Y:S04]  /*2e1a0*/  STS.128 [R0+0x100], R12 ;  /* 0x0001000c00007388 */ /* 0x000fe80000000c00 */
[----:B--2---:R-:W-:Y:S04]  /*2e1b0*/  STS.128 [R0+0x200], R8 ;  /* 0x0002000800007388 */ /* 0x004fe80000000c00 */
[----:B---3--:R1:W-:Y:S04]  /*2e1c0*/  STS.128 [R0+0x280], R4 ;  /* 0x0002800400007388 */ /* 0x0083e80000000c00 */
[----:B-1----:R-:W2:Y:S04]  /*2e1d0*/  LDL.LU R4, [R1+0xc0] ;  /* 0x0000c00001047983 */ /* 0x002ea80000300800 */
        /* <DEDUP_REMOVED lines=30> */
[----:B------:R1:W-:Y:S04]  /*2e3c0*/  STS.128 [R0+0x380], R12 ;  /* 0x0003800c00007388 */ /* 0x0003e80000000c00 */
[----:B----4-:R4:W-:Y:S04]  /*2e3d0*/  STS.128 [R0+0x480], R16 ;  /* 0x0004801000007388 */ /* 0x0109e80000000c00 */
[----:B------:R4:W-:Y:S04]  /*2e3e0*/  STS.128 [R0+0x500], R20 ;  /* 0x0005001400007388 */ /* 0x0009e80000000c00 */
[----:B-1----:R-:W2:Y:S04]  /*2e3f0*/  LDL.LU R12, [R1+0x8a8] ;  /* 0x0008a800010c7983 */ /* 0x002ea80000300800 */
[----:B------:R-:W2:Y:S04]  /*2e400*/  LDL.LU R13, [R1+0x8ac] ;  /* 0x0008ac00010d7983 */ /* 0x000ea80000300800 */
[----:B------:R-:W2:Y:S04]  /*2e410*/  LDL.LU R14, [R1+0x898] ;  /* 0x00089800010e7983 */ /* 0x000ea80000300800 */
[----:B------:R-:W2:Y:S04]  /*2e420*/  LDL.LU R15, [R1+0x89c] ;  /* 0x00089c00010f7983 */ /* 0x000ea80000300800 */
[----:B----4-:R-:W4:Y:S04]  /*2e430*/  LDL.LU R16, [R1+0x270] ;  /* 0x0002700001107983 */ /* 0x010f280000300800 */
[----:B------:R-:W4:Y:S04]  /*2e440*/  LDL.LU R17, [R1+0x274] ;  /* 0x0002740001117983 */ /* 0x000f280000300800 */
[----:B------:R-:W4:Y:S04]  /*2e450*/  LDL.LU R18, [R1+0x250] ;  /* 0x0002500001127983 */ /* 0x000f280000300800 */
[----:B------:R-:W4:Y:S04]  /*2e460*/  LDL.LU R19, [R1+0x254] ;  /* 0x0002540001137983 */ /* 0x000f280000300800 */
[----:B------:R-:W2:Y:S04]  /*2e470*/  LDL.LU R20, [R1+0x278] ;  /* 0x0002780001147983 */ /* 0x000ea80000300800 */
        /* <DEDUP_REMOVED lines=16> */
[----:B------:R-:W-:-:S02]  /*2e580*/  IMAD.MOV.U32 R112, RZ, RZ, R110 ;  /* 0x000000ffff707224 */ /* 0x000fc400078e006e */
[----:B------:R-:W-:Y:S01]  /*2e590*/  IMAD.MOV.U32 R113, RZ, RZ, R111 ;  /* 0x000000ffff717224 */ /* 0x000fe200078e006f */
[----:B--2---:R-:W-:Y:S04]  /*2e5a0*/  STS.128 [R0+0x580], R8 ;  /* 0x0005800800007388 */ /* 0x004fe80000000c00 */
[----:B------:R-:W-:Y:S04]  /*2e5b0*/  STS.128 [R0+0x180], R112 ;  /* 0x0001807000007388 */ /* 0x000fe80000000c00 */
[----:B------:R-:W-:Y:S04]  /*2e5c0*/  STS.128 [R0+0x680], R12 ;  /* 0x0006800c00007388 */ /* 0x000fe80000000c00 */
[----:B----4-:R-:W-:Y:S04]  /*2e5d0*/  STS.128 [R0+0x700], R16 ;  /* 0x0007001000007388 */ /* 0x010fe80000000c00 */
[----:B------:R-:W-:Y:S04]  /*2e5e0*/  STS.128 [R0+0x780], R20 ;  /* 0x0007801400007388 */ /* 0x000fe80000000c00 */
[----:B------:R-:W-:Y:S01]  /*2e5f0*/  BAR.SYNC.DEFER_BLOCKING 0x0 ;  /* 0x0000000000007b1d */ /* 0x000fe20000010000 */
[----:B------:R-:W-:-:S02]  /*2e600*/  LOP3.LUT R109, R2, 0x20, RZ, 0x3c, !PT ;  /* 0x00000020026d7812 */ /* 0x000fc400078e3cff */
[----:B------:R-:W-:-:S03]  /*2e610*/  LOP3.LUT R108, R2, 0x40, RZ, 0x3c, !PT ;  /* 0x00000040026c7812 */ /* 0x000fc600078e3cff */
[----:B------:R-:W4:Y:S04]  /*2e620*/  LDL.LU R64, [R1+0x708] ;  /* 0x0007080001407983 */ /* 0x000f280000300800 */
[----:B------:R-:W4:Y:S04]  /*2e630*/  LDL.LU R65, [R1+0x70c] ;  /* 0x00070c0001417983 */ /* 0x000f280000300800 */
[----:B------:R-:W4:Y:S04]  /*2e640*/  LDL.LU R66, [R1+0x6f8] ;  /* 0x0006f80001427983 */ /* 0x000f280000300800 */
[----:B------:R-:W4:Y:S04]  /*2e650*/  LDL.LU R67, [R1+0x6fc] ;  /* 0x0006fc0001437983 */ /* 0x000f280000300800 */
        /* <DEDUP_REMOVED lines=17> */
[----:B---3--:R1:W-:Y:S02]  /*2e770*/  STS.128 [R0], R4 ;  /* 0x0000000400007388 */ /* 0x0083e40000000c00 */
[----:B-1----:R-:W-:-:S02]  /*2e780*/  IMAD.MOV.U32 R4, RZ, RZ, R116 ;  /* 0x000000ffff047224 */ /* 0x002fc400078e0074 */
[----:B------:R-:W-:Y:S02]  /*2e790*/  IMAD.MOV.U32 R5, RZ, RZ, R117 ;  /* 0x000000ffff057224 */ /* 0x000fe400078e0075 */
[----:B------:R-:W-:Y:S02]  /*2e7a0*/  IMAD.MOV.U32 R6, RZ, RZ, R120 ;  /* 0x000000ffff067224 */ /* 0x000fe400078e0078 */
[----:B------:R-:W-:-:S05]  /*2e7b0*/  IMAD.MOV.U32 R7, RZ, RZ, R121 ;  /* 0x000000ffff077224 */ /* 0x000fca00078e0079 */
[----:B------:R1:W-:Y:S04]  /*2e7c0*/  STS.128 [R0+0x100], R4 ;  /* 0x0001000400007388 */ /* 0x0003e80000000c00 */
[----:B------:R3:W-:Y:S04]  /*2e7d0*/  STS.128 [R0+0x200], R56 ;  /* 0x0002003800007388 */ /* 0x0007e80000000c00 */
[----:B------:R4:W-:Y:S04]  /*2e7e0*/  STS.128 [R0+0x80], R52 ;  /* 0x0000803400007388 */ /* 0x0009e80000000c00 */
[----:B-1----:R-:W2:Y:S04]  /*2e7f0*/  LDL.LU R4, [R1+0x90] ;  /* 0x0000900001047983 */ /* 0x002ea80000300800 */
[----:B------:R-:W2:Y:S04]  /*2e800*/  LDL.LU R5, [R1+0x94] ;  /* 0x0000940001057983 */ /* 0x000ea80000300800 */
[----:B------:R-:W2:Y:S04]  /*2e810*/  LDL.LU R6, [R1+0x80] ;  /* 0x0000800001067983 */ /* 0x000ea80000300800 */
[----:B------:R-:W2:Y:S04]  /*2e820*/  LDL.LU R7, [R1+0x84] ;  /* 0x0000840001077983 */ /* 0x000ea80000300800 */
[----:B---3--:R-:W3:Y:S04]  /*2e830*/  LDL.LU R56, [R1+0x98] ;  /* 0x0000980001387983 */ /* 0x008ee80000300800 */
[----:B------:R-:W3:Y:S04]  /*2e840*/  LDL.LU R57, [R1+0x9c] ;  /* 0x00009c0001397983 */ /* 0x000ee80000300800 */
[----:B------:R-:W3:Y:S04]  /*2e850*/  LDL.LU R58, [R1+0x88] ;  /* 0x00008800013a7983 */ /* 0x000ee80000300800 */
[----:B------:R-:W3:Y:S04]  /*2e860*/  LDL.LU R59, [R1+0x8c] ;  /* 0x00008c00013b7983 */ /* 0x000ee80000300800 */
[----:B----4-:R-:W4:Y:S04]  /*2e870*/  LDL.LU R52, [R1+0x7c0] ;  /* 0x0007c00001347983 */ /* 0x010f280000300800 */
[----:B------:R-:W4:Y:S04]  /*2e880*/  LDL.LU R53, [R1+0x7c4] ;  /* 0x0007c40001357983 */ /* 0x000f280000300800 */
[----:B------:R-:W4:Y:S04]  /*2e890*/  LDL.LU R54, [R1+0x7b0] ;  /* 0x0007b00001367983 */ /* 0x000f280000300800 */
[----:B------:R-:W4:Y:S04]  /*2e8a0*/  LDL.LU R55, [R1+0x7b4] ;  /* 0x0007b40001377983 */ /* 0x000f280000300800 */
[----:B------:R1:W-:Y:S04]  /*2e8b0*/  STS.128 [R0+0x280], R64 ;  /* 0x0002804000007388 */ /* 0x0003e80000000c00 */
        /* <DEDUP_REMOVED lines=16> */
[----:B--2---:R1:W-:Y:S04]  /*2e9c0*/  STS.128 [R0+0x300], R4 ;  /* 0x0003000400007388 */ /* 0x0043e80000000c00 */
[----:B-1----:R-:W2:Y:S04]  /*2e9d0*/  LDL.LU R4, [R1+0x888] ;  /* 0x0008880001047983 */ /* 0x002ea80000300800 */
[----:B------:R-:W2:Y:S04]  /*2e9e0*/  LDL.LU R5, [R1+0x88c] ;  /* 0x00088c0001057983 */ /* 0x000ea80000300800 */
[----:B------:R-:W2:Y:S04]  /*2e9f0*/  LDL.LU R6, [R1+0x878] ;  /* 0x0008780001067983 */ /* 0x000ea80000300800 */
[----:B------:R-:W2:Y:S04]  /*2ea00*/  LDL.LU R7, [R1+0x87c] ;  /* 0x00087c0001077983 */ /* 0x000ea80000300800 */
[----:B----4-:R1:W-:Y:S04]  /*2ea10*/  STS.128 [R0+0x400], R52 ;  /* 0x0004003400007388 */ /* 0x0103e80000000c00 */
        /* <DEDUP_REMOVED lines=13> */
[----:B------:R-:W-:Y:S04]  /*2eaf0*/  STS.128 [R0+0x500], R84 ;  /* 0x0005005400007388 */ /* 0x000fe80000000c00 */
[----:B------:R-:W-:Y:S04]  /*2eb00*/  STS.128 [R0+0x580], R104 ;  /* 0x0005806800007388 */ /* 0x000fe80000000c00 */
[----:B------:R-:W-:Y:S04]  /*2eb10*/  STS.128 [R0+0x600], R100 ;  /* 0x0006006400007388 */ /* 0x000fe80000000c00 */
[----:B--2---:R1:W-:Y:S04]  /*2eb20*/  STS.128 [R0+0x680], R4 ;  /* 0x0006800400007388 */ /* 0x0043e80000000c00 */
[----:B-1----:R-:W2:Y:S04]  /*2eb30*/  LDL.LU R4, [R1+0x630] ;  /* 0x0006300001047983 */ /* 0x002ea80000300800 */
[----:B------:R-:W2:Y:S04]  /*2eb40*/  LDL.LU R5, [R1+0x634] ;  /* 0x0006340001057983 */ /* 0x000ea80000300800 */
[----:B------:R-:W2:Y:S04]  /*2eb50*/  LDL.LU R6, [R1+0x620] ;  /* 0x0006200001067983 */ /* 0x000ea80000300800 */
[----:B------:R-:W2:Y:S04]  /*2eb60*/  LDL.LU R7, [R1+0x624] ;  /* 0x0006240001077983 */ /* 0x000ea80000300800 */
[----:B----4-:R-:W-:Y:S04]  /*2eb70*/  STS.128 [R0+0x700], R52 ;  /* 0x0007003400007388 */ /* 0x010fe80000000c00 */
[----:B---3--:R-:W-:Y:S04]  /*2eb80*/  STS.128 [R0+0x780], R56 ;  /* 0x0007803800007388 */ /* 0x008fe80000000c00 */
[----:B------:R-:W-:Y:S06]  /*2eb90*/  BAR.SYNC.DEFER_BLOCKING 0x0 ;  /* 0x0000000000007b1d */ /* 0x000fec0000010000 */
[----:B------:R-:W1:Y:S04]  /*2eba0*/  LDS.128 R52, [R2] ;  /* 0x0000000002347984 */ /* 0x000e680000000c00 */
[----:B------:R-:W3:Y:S04]  /*2ebb0*/  LDS.128 R56, [R2+0x800] ;  /* 0x0008000002387984 */ /* 0x000ee80000000c00 */
[----:B------:R-:W4:Y:S04]  /*2ebc0*/  LDS.128 R100, [R2+0x1000] ;  /* 0x0010000002647984 */ /* 0x000f280000000c00 */
[----:B------:R-:W4:Y:S04]  /*2ebd0*/  LDS.128 R64, [R109] ;  /* 0x000000006d407984 */ /* 0x000f280000000c00 */
[----:B------:R-:W4:Y:S04]  /*2ebe0*/  LDS.128 R84, [R2+0x1800] ;  /* 0x0018000002547984 */ /* 0x000f280000000c00 */
[----:B------:R-:W-:Y:S04]  /*2ebf0*/  LDS.128 R104, [R109+0x1000] ;  /* 0x001000006d687984 */ /* 0x000fe80000000c00 */
[----:B------:R-:W-:Y:S04]  /*2ec00*/  LDS.128 R112, [R108+0x1000] ;  /* 0x001000006c707984 */ /* 0x000fe80000000c00 */
[----:B-1----:R-:W-:Y:S04]  /*2ec10*/  STL [R1+0xeb4], R54 ;  /* 0x000eb43601007387 */ /* 0x002fe80000100800 */
[----:B------:R-:W-:Y:S04]  /*2ec20*/  STL [R1+0xeb0], R55 ;  /* 0x000eb03701007387 */ /* 0x000fe80000100800 */
[----:B---3--:R-:W-:Y:S04]  /*2ec30*/  STL [R1+0xebc], R58 ;  /* 0x000ebc3a01007387 */ /* 0x008fe80000100800 */
[----:B------:R-:W-:Y:S04]  /*2ec40*/  STL [R1+0xeb8], R59 ;  /* 0x000eb83b01007387 */ /* 0x000fe80000100800 */
[----:B----4-:R-:W-:Y:S04]  /*2ec50*/  STL.64 [R1+0x3a0], R100 ;  /* 0x0003a06401007387 */ /* 0x010fe80000100a00 */
[----:B------:R-:W-:Y:S04]  /*2ec60*/  STL.64 [R1+0x3a8], R102 ;  /* 0x0003a86601007387 */ /* 0x000fe80000100a00 */
[----:B------:R-:W-:Y:S04]  /*2ec70*/  STL [R1+0xec4], R66 ;  /* 0x000ec44201007387 */ /* 0x000fe80000100800 */
[----:B------:R-:W-:Y:S04]  /*2ec80*/  STL.64 [R1+0x410], R84 ;  /* 0x0004105401007387 */ /* 0x000fe80000100a00 */
[----:B------:R-:W-:Y:S04]  /*2ec90*/  STL.64 [R1+0x418], R86 ;  /* 0x0004185601007387 */ /* 0x000fe80000100a00 */
[----:B------:R-:W1:Y:S04]  /*2eca0*/  LDS.128 R84, [R109+0x800] ;  /* 0x000800006d547984 */ /* 0x000e680000000c00 */
[----:B------:R-:W3:Y:S04]  /*2ecb0*/  LDS.128 R100, [R109+0x1800] ;  /* 0x001800006d647984 */ /* 0x000ee80000000c00 */
[----:B------:R3:W-:Y:S04]  /*2ecc0*/  STL [R1+0xec0], R67 ;  /* 0x000ec04301007387 */ /* 0x0007e80000100800 */
[----:B-1----:R-:W-:Y:S01]  /*2ecd0*/  STL [R1+0xecc], R86 ;  /* 0x000ecc5601007387 */ /* 0x002fe20000100800 */
[----:B---3--:R-:W-:-:S03]  /*2ece0*/  IMAD.MOV.U32 R67, RZ, RZ, R101 ;  /* 0x000000ffff437224 */ /* 0x008fc600078e0065 */
[----:B------:R-:W-:Y:S01]  /*2ecf0*/  STL [R1+0xec8], R87 ;  /* 0x000ec85701007387 */ /* 0x000fe20000100800 */
[----:B------:R-:W-:-:S03]  /*2ed00*/  IMAD.MOV.U32 R66, RZ, RZ, R100 ;  /* 0x000000ffff427224 */ /* 0x000fc600078e0064 */
[----:B------:R-:W-:Y:S04]  /*2ed10*/  STL.64 [R1+0x3c0], R104 ;  /* 0x0003c06801007387 */ /* 0x000fe80000100a00 */
[----:B------:R-:W-:Y:S04]  /*2ed20*/  STL.64 [R1+0x3c8], R106 ;  /* 0x0003c86a01007387 */ /* 0x000fe80000100a00 */
[----:B------:R-:W-:Y:S04]  /*2ed30*/  STL.64 [R1+0x428], R102 ;  /* 0x0004286601007387 */ /* 0x000fe80000100a00 */
[----:B------:R-:W-:Y:S04]  /*2ed40*/  STL [R1+0xed4], R67 ;  /* 0x000ed44301007387 */ /* 0x000fe80000100800 */
[----:B------:R-:W-:Y:S04]  /*2ed50*/  STL [R1+0xed0], R66 ;  /* 0x000ed04201007387 */ /* 0x000fe80000100800 */
[----:B------:R-:W-:Y:S04]  /*2ed60*/  LDS.128 R100, [R108] ;  /* 0x000000006c647984 */ /* 0x000fe80000000c00 */
[----:B------:R-:W-:Y:S04]  /*2ed70*/  LDS.128 R104, [R108+0x800] ;  /* 0x000800006c687984 */ /* 0x000fe80000000c00 */
[----:B------:R-:W-:Y:S04]  /*2ed80*/  STL.64 [R1+0x3e0], R112 ;  /* 0x0003e07001007387 */ /* 0x000fe80000100a00 */
[----:B------:R-:W1:Y:S04]  /*2ed90*/  LDS.128 R108, [R108+0x1800] ;  /* 0x001800006c6c7984 */ /* 0x000e680000000c00 */
[----:B------:R-:W-:Y:S04]  /*2eda0*/  STL.64 [R1+0x3e8], R114 ;  /* 0x0003e87201007387 */ /* 0x000fe80000100a00 */
[----:B------:R-:W3:Y:S04]  /*2edb0*/  LDS.128 R112, [R3+0x800] ;  /* 0x0008000003707984 */ /* 0x000ee80000000c00 */
[----:B-1----:R-:W-:Y:S01]  /*2edc0*/  STL.64 [R1+0x438], R110 ;  /* 0x0004386e01007387 */ /* 0x002fe20000100a00 */
[----:B---3--:R-:W-:-:S03]  /*2edd0*/  IMAD.MOV.U32 R67, RZ, RZ, R112 ;  /* 0x000000ffff437224 */ /* 0x008fc600078e0070 */
[----:B------:R-:W-:Y:S01]  /*2ede0*/  STL.64 [R1+0x368], R114 ;  /* 0x0003687201007387 */ /* 0x000fe20000100a00 */
[----:B------:R-:W-:-:S03]  /*2edf0*/  IMAD.MOV.U32 R66, RZ, RZ, R113 ;  /* 0x000000ffff427224 */ /* 0x000fc600078e0071 */
[----:B------:R-:W1:Y:S02]  /*2ee00*/  LDS.128 R112, [R3+0x1000] ;  /* 0x0010000003707984 */ /* 0x000e640000000c00 */
[----:B-1----:R-:W-:Y:S02]  /*2ee10*/  IMAD.MOV.U32 R86, RZ, RZ, R112 ;  /* 0x000000ffff567224 */ /* 0x002fe400078e0070 */
[----:B------:R-:W-:Y:S01]  /*2ee20*/  STL.64 [R1+0x408], R114 ;  /* 0x0004087201007387 */ /* 0x000fe20000100a00 */
[----:B------:R-:W-:-:S03]  /*2ee30*/  IMAD.MOV.U32 R87, RZ, RZ, R113 ;  /* 0x000000ffff577224 */ /* 0x000fc600078e0071 */
[----:B------:R-:W1:Y:S02]  /*2ee40*/  LDS.128 R112, [R3+0x1800] ;  /* 0x0018000003707984 */ /* 0x000e640000000c00 */
[----:B-1----:R-:W-:Y:S02]  /*2ee50*/  IMAD.MOV.U32 R54, RZ, RZ, R112 ;  /* 0x000000ffff367224 */ /* 0x002fe400078e0070 */
[----:B------:R1:W-:Y:S01]  /*2ee60*/  STL.64 [R1+0x448], R114 ;  /* 0x0004487201007387 */ /* 0x0003e20000100a00 */
[----:B------:R-:W-:-:S03]  /*2ee70*/  IMAD.MOV.U32 R55, RZ, RZ, R113 ;  /* 0x000000ffff377224 */ /* 0x000fc600078e0071 */
[----:B------:R-:W3:Y:S04]  /*2ee80*/  LDL.LU R112, [R1+0x638] ;  /* 0x0006380001707983 */ /* 0x000ee80000300800 */
[----:B------:R-:W3:Y:S04]  /*2ee90*/  LDL.LU R113, [R1+0x63c] ;  /* 0x00063c0001717983 */ /* 0x000ee80000300800 */
[----:B-1----:R-:W3:Y:S04]  /*2eea0*/  LDL.LU R114, [R1+0x628] ;  /* 0x0006280001727983 */ /* 0x002ee80000300800 */
        /* <DEDUP_REMOVED lines=10> */
[----:B------:R-:W-:Y:S02]  /*2ef50*/  IMAD.MOV.U32 R59, RZ, RZ, R109 ;  /* 0x000000ffff3b7224 */ /* 0x000fe400078e006d */
[----:B------:R-:W-:Y:S04]  /*2ef60*/  LDS.128 R108, [R3] ;  /* 0x00000000036c7984 */ /* 0x000fe80000000c00 */
[----:B------:R-:W-:Y:S06]  /*2ef70*/  BAR.SYNC.DEFER_BLOCKING 0x0 ;  /* 0x0000000000007b1d */ /* 0x000fec0000010000 */
[----:B--2---:R1:W-:Y:S02]  /*2ef80*/  STS.128 [R0], R4 ;  /* 0x0000000400007388 */ /* 0x0043e40000000c00 */
[----:B-1----:R-:W-:-:S02]  /*2ef90*/  IMAD.MOV.U32 R4, RZ, RZ, R124 ;  /* 0x000000ffff047224 */ /* 0x002fc400078e007c */
[----:B------:R-:W-:Y:S02]  /*2efa0*/  IMAD.MOV.U32 R5, RZ, RZ, R125 ;  /* 0x000000ffff057224 */ /* 0x000fe400078e007d */
[----:B------:R-:W-:Y:S02]  /*2efb0*/  IMAD.MOV.U32 R6, RZ, RZ, R128 ;  /* 0x000000ffff067224 */ /* 0x000fe400078e0080 */
[----:B------:R-:W-:-:S05]  /*2efc0*/  IMAD.MOV.U32 R7, RZ, RZ, R129 ;  /* 0x000000ffff077224 */ /* 0x000fca00078e0081 */
[----:B------:R1:W-:Y:S04]  /*2efd0*/  STS.128 [R0+0x100], R4 ;  /* 0x0001000400007388 */ /* 0x0003e80000000c00 */
[----:B-1----:R-:W2:Y:S04]  /*2efe0*/  LDL.LU R4, [R1+0x70] ;  /* 0x0000700001047983 */ /* 0x002ea80000300800 */
[----:B------:R-:W2:Y:S04]  /*2eff0*/  LDL.LU R5, [R1+0x74] ;  /* 0x0000740001057983 */ /* 0x000ea80000300800 */
[----:B------:R-:W2:Y:S04]  /*2f000*/  LDL.LU R6, [R1+0x60] ;  /* 0x0000600001067983 */ /* 0x000ea80000300800 */
[----:B------:R-:W2:Y:S01]  /*2f010*/  LDL.LU R7, [R1+0x64] ;  /* 0x0000640001077983 */ /* 0x000ea20000300800 */
[----:B------:R-:W-:-:S02]  /*2f020*/  IMAD.MOV.U32 R128, RZ, RZ, R126 ;  /* 0x000000ffff807224 */ /* 0x000fc400078e007e */
[----:B------:R-:W-:Y:S01]  /*2f030*/  IMAD.MOV.U32 R129, RZ, RZ, R127 ;  /* 0x000000ffff817224 */ /* 0x000fe200078e007f */
[----:B---3--:R-:W-:Y:S04]  /*2f040*/  STS.128 [R0+0x80], R112 ;  /* 0x0000807000007388 */ /* 0x008fe80000000c00 */
[----:B----4-:R1:W-:Y:S04]  /*2f050*/  STS.128 [R0+0x200], R116 ;  /* 0x0002007400007388 */ /* 0x0103e80000000c00 */
        /* <DEDUP_REMOVED lines=8> */
[----:B------:R1:W-:Y:S04]  /*2f0e0*/  STS.128 [R0+0x280], R120 ;  /* 0x0002807800007388 */ /* 0x0003e80000000c00 */
        /* <DEDUP_REMOVED lines=9> */
[----:B---3--:R-:W-:Y:S04]  /*2f180*/  STS.128 [R0+0x380], R116 ;  /* 0x0003807400007388 */ /* 0x008fe80000000c00 */
[----:B----4-:R1:W-:Y:S04]  /*2f190*/  STS.128 [R0+0x400], R112 ;  /* 0x0004007000007388 */ /* 0x0103e80000000c00 */
        /* <DEDUP_REMOVED lines=11> */
[----:B------:R1:W-:Y:S04]  /*2f250*/  STS.128 [R0+0x480], R120 ;  /* 0x0004807800007388 */ /* 0x0003e80000000c00 */
        /* <DEDUP_REMOVED lines=10> */
[----:B------:R1:W-:Y:S02]  /*2f300*/  STS.128 [R0+0x180], R128 ;  /* 0x0001808000007388 */ /* 0x0003e40000000c00 */
[----:B-1----:R-:W-:-:S02]  /*2f310*/  LOP3.LUT R130, R2, 0x20, RZ, 0x3c, !PT ;  /* 0x0000002002827812 */ /* 0x002fc400078e3cff */
[----:B------:R-:W1:Y:S04]  /*2f320*/  S2R R131, SR_TID.X ;  /* 0x0000000000837919 */ /* 0x000e680000002100 */
[----:B--2---:R-:W-:Y:S04]  /*2f330*/  STS.128 [R0+0x580], R112 ;  /* 0x0005807000007388 */ /* 0x004fe80000000c00 */
[----:B---3--:R2:W-:Y:S04]  /*2f340*/  STS.128 [R0+0x600], R4 ;  /* 0x0006000400007388 */ /* 0x0085e80000000c00 */
[----:B--2---:R-:W2:Y:S04]  /*2f350*/  LDL.LU R4, [R1+0x610] ;  /* 0x0006100001047983 */ /* 0x004ea80000300800 */
[----:B----4-:R3:W-:Y:S04]  /*2f360*/  STS.128 [R0+0x680], R116 ;  /* 0x0006807400007388 */ /* 0x0107e80000000c00 */
[----:B------:R-:W2:Y:S04]  /*2f370*/  LDL.LU R5, [R1+0x614] ;  /* 0x0006140001057983 */ /* 0x000ea80000300800 */
[----:B------:R-:W2:Y:S04]  /*2f380*/  LDL.LU R6, [R1+0x600] ;  /* 0x0006000001067983 */ /* 0x000ea80000300800 */
[----:B------:R-:W2:Y:S04]  /*2f390*/  LDL.LU R7, [R1+0x604] ;  /* 0x0006040001077983 */ /* 0x000ea80000300800 */
[----:B------:R4:W-:Y:S04]  /*2f3a0*/  STS.128 [R0+0x700], R120 ;  /* 0x0007007800007388 */ /* 0x0009e80000000c00 */
[----:B------:R-:W-:Y:S04]  /*2f3b0*/  STS.128 [R0+0x780], R124 ;  /* 0x0007807c00007388 */ /* 0x000fe80000000c00 */
[----:B------:R-:W-:Y:S01]  /*2f3c0*/  BAR.SYNC.DEFER_BLOCKING 0x0 ;  /* 0x0000000000007b1d */ /* 0x000fe20000010000 */
[----:B---3--:R-:W-:-:S02]  /*2f3d0*/  IMAD.MOV.U32 R118, RZ, RZ, R136 ;  /* 0x000000ffff767224 */ /* 0x008fc400078e0088 */
[----:B------:R-:W-:Y:S02]  /*2f3e0*/  IMAD.MOV.U32 R119, RZ, RZ, R137 ;  /* 0x000000ffff777224 */ /* 0x000fe400078e0089 */
[----:B------:R-:W-:Y:S01]  /*2f3f0*/  IMAD.MOV.U32 R116, RZ, RZ, R132 ;  /* 0x000000ffff747224 */ /* 0x000fe200078e0084 */
[----:B------:R-:W3:Y:S01]  /*2f400*/  LDL.LU R112, [R1+0x618] ;  /* 0x0006180001707983 */ /* 0x000ee20000300800 */
[----:B------:R-:W-:Y:S02]  /*2f410*/  IMAD.MOV.U32 R117, RZ, RZ, R133 ;  /* 0x000000ffff757224 */ /* 0x000fe400078e0085 */
[----:B------:R-:W-:Y:S01]  /*2f420*/  IMAD.MOV.U32 R136, RZ, RZ, R134 ;  /* 0x000000ffff887224 */ /* 0x000fe200078e0086 */
[----:B------:R-:W3:Y:S01]  /*2f430*/  LDL.LU R113, [R1+0x61c] ;  /* 0x00061c0001717983 */ /* 0x000ee20000300800 */
[----:B------:R-:W-:-:S03]  /*2f440*/  IMAD.MOV.U32 R137, RZ, RZ, R135 ;  /* 0x000000ffff897224 */ /* 0x000fc600078e0087 */
[----:B------:R-:W3:Y:S04]  /*2f450*/  LDL.LU R114, [R1+0x608] ;  /* 0x0006080001727983 */ /* 0x000ee80000300800 */
[----:B------:R-:W3:Y:S04]  /*2f460*/  LDL.LU R115, [R1+0x60c] ;  /* 0x00060c0001737983 */ /* 0x000ee80000300800 */
[----:B----4-:R-:W4:Y:S04]  /*2f470*/  LDL.LU R120, [R1+0x6c0] ;  /* 0x0006c00001787983 */ /* 0x010f280000300800 */
[----:B------:R-:W1:Y:S04]  /*2f480*/  LDS.128 R132, [R2] ;  /* 0x0000000002847984 */ /* 0x000e680000000c00 */
[----:B------:R-:W1:Y:S04]  /*2f490*/  LDS.128 R124, [R2+0x800] ;  /* 0x00080000027c7984 */ /* 0x000e680000000c00 */
[----:B------:R-:W4:Y:S04]  /*2f4a0*/  LDL.LU R121, [R1+0x6c4] ;  /* 0x0006c40001797983 */ /* 0x000f280000300800 */
[----:B------:R-:W4:Y:S04]  /*2f4b0*/  LDL.LU R122, [R1+0x6b0] ;  /* 0x0006b000017a7983 */ /* 0x000f280000300800 */
[----:B------:R-:W4:Y:S04]  /*2f4c0*/  LDL.LU R123, [R1+0x6b4] ;  /* 0x0006b400017b7983 */ /* 0x000f280000300800 */
[----:B-1----:R-:W-:Y:S04]  /*2f4d0*/  STL.64 [R1+0x320], R132 ;  /* 0x0003208401007387 */ /* 0x002fe80000100a00 */
[----:B------:R-:W-:Y:S04]  /*2f4e0*/  STL.64 [R1+0x328], R134 ;  /* 0x0003288601007387 */ /* 0x000fe80000100a00 */
[----:B------:R-:W-:Y:S04]  /*2f4f0*/  STL.64 [R1+0x2c0], R124 ;  /* 0x0002c07c01007387 */ /* 0x000fe80000100a00 */
[----:B------:R-:W-:Y:S04]  /*2f500*/  STL.64 [R1+0x2c8], R126 ;  /* 0x0002c87e01007387 */ /* 0x000fe80000100a00 */
[----:B------:R-:W1:Y:S04]  /*2f510*/  LDS.128 R124, [R2+0x1000] ;  /* 0x00100000027c7984 */ /* 0x000e680000000c00 */
[----:B------:R-:W1:Y:S04]  /*2f520*/  LDS.128 R132, [R2+0x1800] ;  /* 0x0018000002847984 */ /* 0x000e680000000c00 */
[----:B------:R-:W-:Y:S04]  /*2f530*/  STL [R1+0xe54], R2 ;  /* 0x000e540201007387 */ /* 0x000fe80000100800 */
[----:B-1----:R1:W-:Y:S04]  /*2f540*/  STL.64 [R1+0x2b0], R124 ;  /* 0x0002b07c01007387 */ /* 0x0023e80000100a00 */
[----:B------:R-:W-:Y:S04]  /*2f550*/  STL.64 [R1+0x2b8], R126 ;  /* 0x0002b87e01007387 */ /* 0x000fe80000100a00 */
[----:B------:R-:W-:Y:S04]  /*2f560*/  STL.64 [R1+0x390], R132 ;  /* 0x0003908401007387 */ /* 0x000fe80000100a00 */
[----:B------:R-:W-:Y:S04]  /*2f570*/  STL.64 [R1+0x398], R134 ;  /* 0x0003988601007387 */ /* 0x000fe80000100a00 */
[----:B------:R-:W1:Y:S02]  /*2f580*/  LDS.128 R132, [R130] ;  /* 0x0000000082847984 */ /* 0x000e640000000c00 */
[C---:B-1----:R-:W-:Y:S01]  /*2f590*/  LOP3.LUT R124, R131.reuse, 0x7f, RZ, 0xc0, !PT ;  /* 0x0000007f837c7812 */ /* 0x042fe200078ec0ff */
[----:B------:R-:W-:-:S05]  /*2f5a0*/  IMAD.SHL.U32 R131, R131, 0x1000, RZ ;  /* 0x0000100083837824 */ /* 0x000fca00078e00ff */
[----:B------:R-:W-:-:S05]  /*2f5b0*/  LOP3.LUT R131, R131, 0x6000, RZ, 0xc0, !PT ;  /* 0x0000600083837812 */ /* 0x000fca00078ec0ff */
[----:B------:R-:W-:Y:S02]  /*2f5c0*/  IMAD R131, R124, 0x10, R131 ;  /* 0x000000107c837824 */ /* 0x000fe400078e0283 */
[----:B------:R-:W-:Y:S04]  /*2f5d0*/  LDS.128 R124, [R130+0x1000] ;  /* 0x00100000827c7984 */ /* 0x000fe80000000c00 */
[----:B------:R-:W-:Y:S04]  /*2f5e0*/  STL.64 [R1+0x2a0], R132 ;  /* 0x0002a08401007387 */ /* 0x000fe80000100a00 */
[----:B------:R-:W-:Y:S04]  /*2f5f0*/  STL.64 [R1+0x2a8], R134 ;  /* 0x0002a88601007387 */ /* 0x000fe80000100a00 */
[----:B------:R-:W1:Y:S01]  /*2f600*/  LDS.128 R132, [R130+0x800] ;  /* 0x0008000082847984 */ /* 0x000e620000000c00 */
[----:B------:R-:W-:-:S03]  /*2f610*/  LOP3.LUT R131, R131, 0x40, RZ, 0x3c, !PT ;  /* 0x0000004083837812 */ /* 0x000fc600078e3cff */
[----:B-1----:R-:W-:Y:S04]  /*2f620*/  STL.64 [R1+0x290], R132 ;  /* 0x0002908401007387 */ /* 0x002fe80000100a00 */
[----:B------:R-:W-:Y:S04]  /*2f630*/  STL.64 [R1+0x298], R134 ;  /* 0x0002988601007387 */ /* 0x000fe80000100a00 */
[----:B------:R-:W1:Y:S04]  /*2f640*/  LDS.128 R132, [R130+0x1800] ;  /* 0x0018000082847984 */ /* 0x000e680000000c00 */
[----:B------:R-:W-:Y:S04]  /*2f650*/  STL.64 [R1+0x270], R124 ;  /* 0x0002707c01007387 */ /* 0x000fe80000100a00 */
[----:B------:R-:W-:Y:S04]  /*2f660*/  STL.64 [R1+0x278], R126 ;  /* 0x0002787e01007387 */ /* 0x000fe80000100a00 */
[----:B------:R-:W2:Y:S04]  /*2f670*/  LDS.128 R124, [R131] ;  /* 0x00000000837c7984 */ /* 0x000ea80000000c00 */
[----:B-1----:R-:W-:Y:S04]  /*2f680*/  STL.64 [R1+0x3b0], R132 ;  /* 0x0003b08401007387 */ /* 0x002fe80000100a00 */
[----:B------:R-:W-:Y:S04]  /*2f690*/  STL.64 [R1+0x3b8], R134 ;  /* 0x0003b88601007387 */ /* 0x000fe80000100a00 */
[----:B------:R-:W-:Y:S04]  /*2f6a0*/  LDS.128 R132, [R131+0x800] ;  /* 0x0008000083847984 */ /* 0x000fe80000000c00 */
[----:B--2---:R-:W-:Y:S04]  /*2f6b0*/  STL.64 [R1+0x250], R124 ;  /* 0x0002507c01007387 */ /* 0x004fe80000100a00 */
[----:B------:R-:W-:Y:S04]  /*2f6c0*/  STL.64 [R1+0x258], R126 ;  /* 0x0002587e01007387 */ /* 0x000fe80000100a00 */
[----:B------:R-:W1:Y:S04]  /*2f6d0*/  LDS.128 R124, [R131+0x1000] ;  /* 0x00100000837c7984 */ /* 0x000e680000000c00 */
[----:B-1----:R-:W-:Y:S01]  /*2f6e0*/  STL.64 [R1+0x220], R124 ;  /* 0x0002207c01007387 */ /* 0x002fe20000100a00 */
[----:B------:R-:W-:-:S03]  /*2f6f0*/  IMAD.MOV.U32 R2, RZ, RZ, R127 ;  /* 0x000000ffff027224 */ /* 0x000fc600078e007f */
[----:B------:R-:W-:Y:S04]  /*2f700*/  STL.64 [R1+0x240], R132 ;  /* 0x0002408401007387 */ /* 0x000fe80000100a00 */
[----:B------:R-:W-:Y:S04]  /*2f710*/  STL.64 [R1+0x248], R134 ;  /* 0x0002488601007387 */ /* 0x000fe80000100a00 */
[----:B------:R-:W1:Y:S04]  /*2f720*/  LDS.128 R132, [R131+0x1800] ;  /* 0x0018000083847984 */ /* 0x000e680000000c00 */
[----:B------:R-:W-:Y:S04]  /*2f730*/  STL [R1+0x228], R126 ;  /* 0x0002287e01007387 */ /* 0x000fe80000100800 */
[----:B------:R-:W2:Y:S04]  /*2f740*/  LDS.128 R124, [R3+0x800] ;  /* 0x00080000037c7984 */ /* 0x000ea80000000c00 */
[----:B------:R-:W3:Y:S04]  /*2f750*/  LDS.128 R128, [R3] ;  /* 0x0000000003807984 */ /* 0x000ee80000000c00 */
[----:B------:R1:W-:Y:S04]  /*2f760*/  STL [R1+0xe58], R2 ;  /* 0x000e580201007387 */ /* 0x0003e80000100800 */
[----:B-1----:R-:W-:Y:S04]  /*2f770*/  STL.64 [R1+0x3d0], R132 ;  /* 0x0003d08401007387 */ /* 0x002fe80000100a00 */
[----:B------:R-:W-:Y:S04]  /*2f780*/  STL.64 [R1+0x3d8], R134 ;  /* 0x0003d88601007387 */ /* 0x000fe80000100a00 */
[----:B--2---:R-:W-:Y:S01]  /*2f790*/  STL.64 [R1+0x180], R124 ;  /* 0x0001807c01007387 */ /* 0x004fe20000100a00 */
[----:B------:R-:W-:-:S03]  /*2f7a0*/  IMAD.MOV.U32 R2, RZ, RZ, R127 ;  /* 0x000000ffff027224 */ /* 0x000fc600078e007f */
[----:B---3--:R-:W-:Y:S04]  /*2f7b0*/  STL.64 [R1+0x1b0], R128 ;  /* 0x0001b08001007387 */ /* 0x008fe80000100a00 */
[----:B------:R-:W-:Y:S04]  /*2f7c0*/  STL.64 [R1+0x1b8], R130 ;  /* 0x0001b88201007387 */ /* 0x000fe80000100a00 */
[----:B------:R-:W-:Y:S04]  /*2f7d0*/  STL [R1+0x188], R126 ;  /* 0x0001887e01007387 */ /* 0x000fe80000100800 */
[----:B------:R-:W1:Y:S04]  /*2f7e0*/  LDS.128 R124, [R3+0x1800] ;  /* 0x00180000037c7984 */ /* 0x000e680000000c00 */
[----:B------:R-:W2:Y:S04]  /*2f7f0*/  LDS.128 R128, [R3+0x1000] ;  /* 0x0010000003807984 */ /* 0x000ea80000000c00 */
[----:B------:R-:W-:Y:S06]  /*2f800*/  BAR.SYNC.DEFER_BLOCKING 0x0 ;  /* 0x0000000000007b1d */ /* 0x000fec0000010000 */
[----:B------:R-:W-:Y:S04]  /*2f810*/  STL [R1+0xe5c], R2 ;  /* 0x000e5c0201007387 */ /* 0x000fe80000100800 */
[----:B------:R3:W-:Y:S04]  /*2f820*/  STS.128 [R0+0x80], R112 ;  /* 0x0000807000007388 */ /* 0x0007e80000000c00 */
[----:B-1----:R-:W-:Y:S04]  /*2f830*/  STL [R1+0x3f0], R124 ;  /* 0x0003f07c01007387 */ /* 0x002fe80000100800 */
[----:B--2---:R-:W-:Y:S04]  /*2f840*/  STL.64 [R1+0xc0], R128 ;  /* 0x0000c08001007387 */ /* 0x004fe80000100a00 */
[----:B------:R-:W-:Y:S04]  /*2f850*/  STL.64 [R1+0xc8], R130 ;  /* 0x0000c88201007387 */ /* 0x000fe80000100a00 */
[----:B------:R-:W-:Y:S04]  /*2f860*/  STL.64 [R1+0x3f8], R126 ;  /* 0x0003f87e01007387 */ /* 0x000fe80000100a00 */
[----:B------:R-:W2:Y:S04]  /*2f870*/  LDL.LU R3, [R1+0xe3c] ;  /* 0x000e3c0001037983 */ /* 0x000ea80000300800 */
[----:B---3--:R-:W3:Y:S04]  /*2f880*/  LDL.LU R112, [R1+0x6c8] ;  /* 0x0006c80001707983 */ /* 0x008ee80000300800 */
[----:B------:R-:W3:Y:S04]  /*2f890*/  LDL.LU R113, [R1+0x6cc] ;  /* 0x0006cc0001717983 */ /* 0x000ee80000300800 */
[----:B------:R-:W3:Y:S04]  /*2f8a0*/  LDL.LU R114, [R1+0x6b8] ;  /* 0x0006b80001727983 */ /* 0x000ee80000300800 */
[----:B------:R1:W-:Y:S04]  /*2f8b0*/  STS.128 [R0], R4 ;  /* 0x0000000400007388 */ /* 0x0003e80000000c00 */
[----:B------:R-:W3:Y:S04]  /*2f8c0*/  LDL.LU R115, [R1+0x6bc] ;  /* 0x0006bc0001737983 */ /* 0x000ee80000300800 */
        /* <DEDUP_REMOVED lines=9> */
[----:B------:R1:W-:Y:S01]  /*2f960*/  STS.128 [R0+0x200], R120 ;  /* 0x0002007800007388 */ /* 0x0003e20000000c00 */
[----:B------:R-:W-:-:S03]  /*2f970*/  IMAD.MOV.U32 R2, RZ, RZ, R125 ;  /* 0x000000ffff027224 */ /* 0x000fc600078e007d */
        /* <DEDUP_REMOVED lines=8> */
[----:B---3--:R-:W-:Y:S04]  /*2fa00*/  STS.128 [R0+0x280], R112 ;  /* 0x0002807000007388 */ /* 0x008fe80000000c00 */
[----:B--2---:R1:W-:Y:S04]  /*2fa10*/  STS.128 [R0+0x300], R4 ;  /* 0x0003000400007388 */ /* 0x0043e80000000c00 */
[----:B-1----:R-:W2:Y:S04]  /*2fa20*/  LDL.LU R4, [R1+0x4c0] ;  /* 0x0004c00001047983 */ /* 0x002ea80000300800 */
[----:B------:R-:W2:Y:S04]  /*2fa30*/  LDL.LU R5, [R1+0x4c4] ;  /* 0x0004c40001057983 */ /* 0x000ea80000300800 */
[----:B------:R-:W2:Y:S04]  /*2fa40*/  LDL.LU R6, [R1+0x4a0] ;  /* 0x0004a00001067983 */ /* 0x000ea80000300800 */
[----:B----4-:R1:W-:Y:S04]  /*2fa50*/  STS.128 [R0+0x380], R116 ;  /* 0x0003807400007388 */ /* 0x0103e80000000c00 */
[----:B------:R-:W2:Y:S04]  /*2fa60*/  LDL.LU R7, [R1+0x4a4] ;  /* 0x0004a40001077983 */ /* 0x000ea80000300800 */
        /* <DEDUP_REMOVED lines=10> */
[----:B------:R1:W-:Y:S02]  /*2fb10*/  STS.128 [R0+0x400], R120 ;  /* 0x0004007800007388 */ /* 0x0003e40000000c00 */
[----:B-1----:R-:W-:-:S05]  /*2fb20*/  IMAD R120, R3, c[0x0][0x194], RZ ;  /* 0x0000650003787a24 */ /* 0x002fca00078e02ff */
[C---:B------:R-:W-:Y:S01]  /*2fb30*/  LEA R3, P6, R120.reuse, c[0x0][0x170], 0x2 ;  /* 0x00005c0078037a11 */ /* 0x040fe200078c10ff */
[----:B--2---:R1:W-:Y:S03]  /*2fb40*/  STS.128 [R0+0x500], R4 ;  /* 0x0005000400007388 */ /* 0x0043e60000000c00 */
[----:B-1----:R-:W-:Y:S01]  /*2fb50*/  LEA.HI.X.SX32 R4, R120, c[0x0][0x174], 0x2, P6 ;  /* 0x00005d0078047a11 */ /* 0x002fe200030f16ff */
[----:B---3--:R-:W-:Y:S04]  /*2fb60*/  STS.128 [R0+0x580], R116 ;  /* 0x0005807400007388 */ /* 0x008fe80000000c00 */
[----:B----4-:R1:W-:Y:S04]  /*2fb70*/  STS.128 [R0+0x600], R112 ;  /* 0x0006007000007388 */ /* 0x0103e80000000c00 */
[----:B-1----:R-:W2:Y:S04]  /*2fb80*/  LDL.LU R112, [R1+0x848] ;  /* 0x0008480001707983 */ /* 0x002ea80000300800 */
[----:B------:R-:W2:Y:S04]  /*2fb90*/  LDL.LU R113, [R1+0x84c] ;  /* 0x00084c0001717983 */ /* 0x000ea80000300800 */
[----:B------:R-:W2:Y:S04]  /*2fba0*/  LDL.LU R114, [R1+0x838] ;  /* 0x0008380001727983 */ /* 0x000ea80000300800 */
[----:B------:R-:W2:Y:S04]  /*2fbb0*/  LDL.LU R115, [R1+0x83c] ;  /* 0x00083c0001737983 */ /* 0x000ea80000300800 */
[----:B------:R-:W3:Y:S04]  /*2fbc0*/  LDL.LU R129, [R1+0xf0] ;  /* 0x0000f00001817983 */ /* 0x000ee80000300800 */
[----:B------:R-:W4:Y:S04]  /*2fbd0*/  LDL.LU R130, [R1+0xf4] ;  /* 0x0000f40001827983 */ /* 0x000f280000300800 */
        /* <DEDUP_REMOVED lines=8> */
[----:B------:R-:W-:Y:S04]  /*2fc60*/  STS.128 [R0+0x180], R136 ;  /* 0x0001808800007388 */ /* 0x000fe80000000c00 */
[----:B------:R1:W-:Y:S01]  /*2fc70*/  STS.128 [R0+0x480], R124 ;  /* 0x0004807c00007388 */ /* 0x0003e20000000c00 */
[----:B------:R-:W-:-:S03]  /*2fc80*/  ISETP.LT.AND P5, PT, R252, c[0x0][0x17c], !P0 ;  /* 0x00005f00fc007a0c */ /* 0x000fc600047a1270 */
[----:B------:R-:W4:Y:S04]  /*2fc90*/  LDL.LU R133, [R1+0x120] ;  /* 0x0001200001857983 */ /* 0x000f280000300800 */
[----:B------:R-:W4:Y:S01]  /*2fca0*/  LDL.LU R132, [R1+0x124] ;  /* 0x0001240001847983 */ /* 0x000f220000300800 */
[----:B-1----:R-:W-:-:S05]  /*2fcb0*/  IMAD R125, R252, c[0x0][0x198], RZ ;  /* 0x00006600fc7d7a24 */ /* 0x002fca00078e02ff */
[CC--:B------:R-:W-:Y:S02]  /*2fcc0*/  LEA R6, P6, R125.reuse, R3.reuse, 0x2 ;  /* 0x000000037d067211 */ /* 0x0c0fe400078c10ff */
[C---:B------:R-:W-:Y:S02]  /*2fcd0*/  IADD3 R124, R125.reuse, c[0x0][0x198], RZ ;  /* 0x000066007d7c7a10 */ /* 0x040fe40007ffe0ff */
[----:B------:R-:W-:Y:S02]  /*2fce0*/  LEA.HI.X.SX32 R7, R125, R4, 0x2, P6 ;  /* 0x000000047d077211 */ /* 0x000fe400030f16ff */
[C---:B------:R-:W-:Y:S01]  /*2fcf0*/  IADD3 R5, R124.reuse, c[0x0][0x198], RZ ;  /* 0x000066007c057a10 */ /* 0x040fe20007ffe0ff */
[----:B--2---:R1:W-:Y:S04]  /*2fd00*/  STS.128 [R0+0x680], R112 ;  /* 0x0006807000007388 */ /* 0x0043e80000000c00 */
[----:B---3--:R-:W-:Y:S04]  /*2fd10*/  STS.128 [R0+0x700], R116 ;  /* 0x0007007400007388 */ /* 0x008fe80000000c00 */
[----:B----4-:R2:W-:Y:S04]  /*2fd20*/  STS.128 [R0+0x780], R120 ;  /* 0x0007807800007388 */ /* 0x0105e80000000c00 */
[----:B------:R-:W-:Y:S01]  /*2fd30*/  BAR.SYNC.DEFER_BLOCKING 0x0 ;  /* 0x0000000000007b1d */ /* 0x000fe20000010000 */
[----:B-1----:R-:W-:-:S04]  /*2fd40*/  LEA R112, P6, R124, R3, 0x2 ;  /* 0x000000037c707211 */ /* 0x002fc800078c10ff */
[----:B------:R-:W-:Y:S02]  /*2fd50*/  LEA.HI.X.SX32 R113, R124, R4, 0x2, P6 ;  /* 0x000000047c717211 */ /* 0x000fe400030f16ff */
[----:B--2---:R-:W-:Y:S01]  /*2fd60*/  IADD3 R0, R5, c[0x0][0x198], RZ ;  /* 0x0000660005007a10 */ /* 0x004fe20007ffe0ff */
[----:B------:R1:W-:Y:S04]  /*2fd70*/  @P5 STG.E [R6.64], R128 ;  /* 0x0000008006005986 */ /* 0x0003e8000c101904 */
[----:B------:R2:W-:Y:S04]  /*2fd80*/  @P3 STG.E [R112.64], R131 ;  /* 0x0000008370003986 */ /* 0x0005e8000c101904 */
[----:B-1----:R-:W3:Y:S01]  /*2fd90*/  LDL.LU R128, [R1+0x130] ;  /* 0x0001300001807983 */ /* 0x002ee20000300800 */
[----:B------:R-:W-:-:S02]  /*2fda0*/  IADD3 R7, R252, 0x5, RZ ;  /* 0x00000005fc077810 */ /* 0x000fc40007ffe0ff */
[CC--:B------:R-:W-:Y:S01]  /*2fdb0*/  LEA R6, P6, R0.reuse, R3.reuse, 0x2 ;  /* 0x0000000300067211 */ /* 0x0c0fe200078c10ff */
[----:B--2---:R-:W2:Y:S01]  /*2fdc0*/  LDL.LU R131, [R1+0x134] ;  /* 0x0001340001837983 */ /* 0x004ea20000300800 */
[----:B------:R-:W-:Y:S02]  /*2fdd0*/  LEA R112, P3, R5, R3, 0x2 ;  /* 0x0000000305707211 */ /* 0x000fe400078610ff */
[----:B------:R-:W-:Y:S02]  /*2fde0*/  ISETP.LT.AND P5, PT, R7, c[0x0][0x17c], !P0 ;  /* 0x00005f0007007a0c */ /* 0x000fe400047a1270 */
[-C--:B------:R-:W-:Y:S02]  /*2fdf0*/  LEA.HI.X.SX32 R113, R5, R4.reuse, 0x2, P3 ;  /* 0x0000000405717211 */ /* 0x080fe400018f16ff */
[----:B------:R-:W-:-:S03]  /*2fe00*/  LEA.HI.X.SX32 R7, R0, R4, 0x2, P6 ;  /* 0x0000000400077211 */ /* 0x000fc600030f16ff */
[----:B------:R1:W-:Y:S04]  /*2fe10*/  @P1 STG.E [R112.64], R129 ;  /* 0x0000008170001986 */ /* 0x0003e8000c101904 */
[----:B------:R4:W-:Y:S04]  /*2fe20*/  @P4 STG.E [R6.64], R130 ;  /* 0x0000008206004986 */ /* 0x0009e8000c101904 */
[----:B-1----:R-:W2:Y:S04]  /*2fe30*/  LDL.LU R129, [R1+0x140] ;  /* 0x0001400001817983 */ /* 0x002ea80000300800 */
[----:B----4-:R-:W4:Y:S01]  /*2fe40*/  LDL.LU R130, [R1+0x144] ;  /* 0x0001440001827983 */ /* 0x010f220000300800 */
[----:B------:R-:W-:-:S04]  /*2fe50*/  IADD3 R0, R0, c[0x0][0x198], RZ ;  /* 0x0000660000007a10 */ /* 0x000fc80007ffe0ff */
[C---:B------:R-:W-:Y:S02]  /*2fe60*/  IADD3 R5, R0.reuse, c[0x0][0x198], RZ ;  /* 0x0000660000057a10 */ /* 0x040fe40007ffe0ff */
[-C--:B------:R-:W-:Y:S02]  /*2fe70*/  LEA R6, P1, R0, R3.reuse, 0x2 ;  /* 0x0000000300067211 */ /* 0x080fe400078210ff */
[C---:B------:R-:W-:Y:S02]  /*2fe80*/  IADD3 R113, R252.reuse, 0x7, RZ ;  /* 0x00000007fc717810 */ /* 0x040fe40007ffe0ff */
[----:B------:R-:W-:Y:S02]  /*2fe90*/  LEA R112, P6, R5, R3, 0x2 ;  /* 0x0000000305707211 */ /* 0x000fe400078c10ff */
[----:B------:R-:W-:Y:S02]  /*2fea0*/  IADD3 R114, R252, 0x6, RZ ;  /* 0x00000006fc727810 */ /* 0x000fe40007ffe0ff */
[----:B------:R-:W-:-:S02]  /*2feb0*/  LEA.HI.X.SX32 R7, R0, R4, 0x2, P1 ;  /* 0x0000000400077211 */ /* 0x000fc400008f16ff */
[----:B------:R-:W-:Y:S02]  /*2fec0*/  ISETP.LT.AND P4, PT, R113, c[0x0][0x17c], !P0 ;  /* 0x00005f0071007a0c */ /* 0x000fe40004781270 */
[C---:B------:R-:W-:Y:S02]  /*2fed0*/  IADD3 R0, R5.reuse, c[0x0][0x198], RZ ;  /* 0x0000660005007a10 */ /* 0x040fe40007ffe0ff */
[----:B------:R-:W-:Y:S01]  /*2fee0*/  LEA.HI.X.SX32 R113, R5, R4, 0x2, P6 ;  /* 0x0000000405717211 */ /* 0x000fe200030f16ff */
[----:B------:R1:W-:Y:S01]  /*2fef0*/  @P2 STG.E [R6.64], R133 ;  /* 0x0000008506002986 */ /* 0x0003e2000c101904 */
[----:B------:R-:W-:Y:S02]  /*2ff00*/  ISETP.LT.AND P3, PT, R114, c[0x0][0x17c], !P0 ;  /* 0x00005f0072007a0c */ /* 0x000fe40004761270 */
[----:B------:R-:W-:Y:S01]  /*2ff10*/  IADD3 R5, R0, c[0x0][0x198], RZ ;  /* 0x0000660000057a10 */ /* 0x000fe20007ffe0ff */
[----:B------:R1:W-:Y:S01]  /*2ff20*/  @P5 STG.E [R112.64], R132 ;  /* 0x0000008470005986 */ /* 0x0003e2000c101904 */
[----:B------:R-:W-:-:S03]  /*2ff30*/  IADD3 R114, R252, 0x8, RZ ;  /* 0x00000008fc727810 */ /* 0x000fc60007ffe0ff */
[----:B-1----:R-:W4:Y:S01]  /*2ff40*/  LDL.LU R133, [R1+0x150] ;  /* 0x0001500001857983 */ /* 0x002f220000300800 */
[----:B------:R-:W-:-:S03]  /*2ff50*/  LEA R6, P2, R0, R3, 0x2 ;  /* 0x0000000300067211 */ /* 0x000fc600078410ff */
[----:B------:R-:W4:Y:S01]  /*2ff60*/  LDL.LU R132, [R1+0x154] ;  /* 0x0001540001847983 */ /* 0x000f220000300800 */
[----:B------:R-:W-:Y:S02]  /*2ff70*/  IADD3 R113, R252, 0x9, RZ ;  /* 0x00000009fc717810 */ /* 0x000fe40007ffe0ff */
[----:B------:R-:W-:Y:S02]  /*2ff80*/  LEA R112, P6, R5, R3, 0x2 ;  /* 0x0000000305707211 */ /* 0x000fe400078c10ff */
[-C--:B------:R-:W-:Y:S02]  /*2ff90*/  LEA.HI.X.SX32 R7, R0, R4.reuse, 0x2, P2 ;  /* 0x0000000400077211 */ /* 0x080fe400010f16ff */
[----:B------:R-:W-:Y:S02]  /*2ffa0*/  ISETP.LT.AND P5, PT, R113, c[0x0][0x17c], !P0 ;  /* 0x00005f0071007a0c */ /* 0x000fe400047a1270 */
[C---:B------:R-:W-:Y:S02]  /*2ffb0*/  IADD3 R0, R5.reuse, c[0x0][0x198], RZ ;  /* 0x0000660005007a10 */ /* 0x040fe40007ffe0ff */
[----:B------:R-:W-:-:S02]  /*2ffc0*/  LEA.HI.X.SX32 R113, R5, R4, 0x2, P6 ;  /* 0x0000000405717211 */ /* 0x000fc400030f16ff */
[----:B------:R-:W-:Y:S02]  /*2ffd0*/  ISETP.LT.AND P1, PT, R114, c[0x0][0x17c], !P0 ;  /* 0x00005f0072007a0c */ /* 0x000fe40004721270 */
[C---:B------:R-:W-:Y:S01]  /*2ffe0*/  IADD3 R5, R0.reuse, c[0x0][0x198], RZ ;  /* 0x0000660000057a10 */ /* 0x040fe20007ffe0ff */
[----:B---3--:R1:W-:Y:S04]  /*2fff0*/  @P3 STG.E [R6.64], R128 ;  /* 0x0000008006003986 */ /* 0x0083e8000c101904 */
[----:B--2---:R2:W-:Y:S04]  /*30000*/  @P4 STG.E [R112.64], R131 ;  /* 0x0000008370004986 */ /* 0x0045e8000c101904 */
[----:B-1----:R-:W3:Y:S01]  /*30010*/  LDL.LU R128, [R1+0x160] ;  /* 0x0001600001807983 */ /* 0x002ee20000300800 */
[----:B------:R-:W-:-:S03]  /*30020*/  LEA R6, P3, R0, R3, 0x2 ;  /* 0x0000000300067211 */ /* 0x000fc600078610ff */
[----:B--2---:R-:W2:Y:S01]  /*30030*/  LDL.LU R131, [R1+0x164] ;  /* 0x0001640001837983 */ /* 0x004ea20000300800 */
[----:B------:R-:W-:Y:S02]  /*30040*/  IADD3 R113, R252, 0xb, RZ ;  /* 0x0000000bfc717810 */ /* 0x000fe40007ffe0ff */
[----:B------:R-:W-:Y:S02]  /*30050*/  LEA R112, P6, R5, R3, 0x2 ;  /* 0x0000000305707211 */ /* 0x000fe400078c10ff */
[-C--:B------:R-:W-:Y:S02]  /*30060*/  LEA.HI.X.SX32 R7, R0, R4.reuse, 0x2, P3 ;  /* 0x0000000400077211 */ /* 0x080fe400018f16ff */
[----:B------:R-:W-:Y:S02]  /*30070*/  ISETP.LT.AND P4, PT, R113, c[0x0][0x17c], !P0 ;  /* 0x00005f0071007a0c */ /* 0x000fe40004781270 */
[----:B------:R-:W-:Y:S01]  /*30080*/  LEA.HI.X.SX32 R113, R5, R4, 0x2, P6 ;  /* 0x0000000405717211 */ /* 0x000fe200030f16ff */
[----:B------:R1:W-:Y:S04]  /*30090*/  @P1 STG.E [R6.64], R129 ;  /* 0x0000008106001986 */ /* 0x0003e8000c101904 */
[----:B----4-:R4:W-:Y:S04]  /*300a0*/  @P5 STG.E [R112.64], R130 ;  /* 0x0000008270005986 */ /* 0x0109e8000c101904 */
[----:B-1----:R-:W2:Y:S04]  /*300b0*/  LDL.LU R129, [R1+0x190] ;  /* 0x0001900001817983 */ /* 0x002ea80000300800 */
[----:B----4-:R-:W4:Y:S01]  /*300c0*/  LDL.LU R130, [R1+0x194] ;  /* 0x0001940001827983 */ /* 0x010f220000300800 */
[----:B------:R-:W-:-:S02]  /*300d0*/  IADD3 R114, R252, 0xa, RZ ;  /* 0x0000000afc727810 */ /* 0x000fc40007ffe0ff */
[----:B------:R-:W-:Y:S02]  /*300e0*/  IADD3 R0, R5, c[0x0][0x198], RZ ;  /* 0x0000660005007a10 */ /* 0x000fe40007ffe0ff */
[----:B------:R-:W-:Y:S02]  /*300f0*/  ISETP.LT.AND P2, PT, R114, c[0x0][0x17c], !P0 ;  /* 0x00005f0072007a0c */ /* 0x000fe40004741270 */
[C---:B------:R-:W-:Y:S02]  /*30100*/  IADD3 R5, R0.reuse, c[0x0][0x198], RZ ;  /* 0x0000660000057a10 */ /* 0x040fe40007ffe0ff */
[-C--:B------:R-:W-:Y:S02]  /*30110*/  LEA R6, P1, R0, R3.reuse, 0x2 ;  /* 0x0000000300067211 */ /* 0x080fe400078210ff */
[----:B------:R-:W-:Y:S02]  /*30120*/  IADD3 R113, R252, 0xd, RZ ;  /* 0x0000000dfc717810 */ /* 0x000fe40007ffe0ff */
[----:B------:R-:W-:-:S02]  /*30130*/  LEA R112, P6, R5, R3, 0x2 ;  /* 0x0000000305707211 */ /* 0x000fc400078c10ff */
[----:B------:R-:W-:Y:S02]  /*30140*/  IADD3 R114, R252, 0xc, RZ ;  /* 0x0000000cfc727810 */ /* 0x000fe40007ffe0ff */
[-C--:B------:R-:W-:Y:S02]  /*30150*/  LEA.HI.X.SX32 R7, R0, R4.reuse, 0x2, P1 ;  /* 0x0000000400077211 */ /* 0x080fe400008f16ff */
[----:B------:R-:W-:Y:S02]  /*30160*/  ISETP.LT.AND P5, PT, R113, c[0x0][0x17c], !P0 ;  /* 0x00005f0071007a0c */ /* 0x000fe400047a1270 */
[C---:B------:R-:W-:Y:S02]  /*30170*/  LEA.HI.X.SX32 R113, R5.reuse, R4, 0x2, P6 ;  /* 0x0000000405717211 */ /* 0x040fe400030f16ff */
[----:B------:R-:W-:Y:S01]  /*30180*/  IADD3 R0, R5, c[0x0][0x198], RZ ;  /* 0x0000660005007a10 */ /* 0x000fe20007ffe0ff */
[----:B------:R1:W-:Y:S01]  /*30190*/  @P2 STG.E [R6.64], R133 ;  /* 0x0000008506002986 */ /* 0x0003e2000c101904 */
[----:B------:R-:W-:-:S02]  /*301a0*/  ISETP.LT.AND P3, PT, R114, c[0x0][0x17c], !P0 ;  /* 0x00005f0072007a0c */ /* 0x000fc40004761270 */
        /* <DEDUP_REMOVED lines=38> */
[C---:B------:R-:W-:Y:S02]  /*30410*/  IADD3 R0, R5.reuse, c[0x0][0x198], RZ ;  /* 0x0000660005007a10 */ /* 0x040fe40007ffe0ff */
[----:B------:R-:W-:Y:S01]  /*30420*/  LEA.HI.X.SX32 R113, R5, R4, 0x2, P6 ;  /* 0x0000000405717211 */ /* 0x000fe200030f16ff */
        /* <DEDUP_REMOVED lines=384> */
[----:B------:R-:W-:-:S03]  /*31c30*/  IADD3 R113, R252, 0x4b, RZ ;  /* 0x0000004bfc717810 */ /* 0x000fc60007ffe0ff */
[----:B------:R-:W4:Y:S01]  /*31c40*/  LDL.LU R132, [R1+0x2d4] ;  /* 0x0002d40001847983 */ /* 0x000f220000300800 */
[CC--:B------:R-:W-:Y:S02]  /*31c50*/  LEA R6, P2, R0.reuse, R3.reuse, 0x2 ;  /* 0x0000000300067211 */ /* 0x0c0fe400078410ff */
        /* <DEDUP_REMOVED lines=48> */
[----:B------:R-:W-:Y:S01]  /*31f60*/  IADD3 R5, R0, c[0x0][0x198], RZ ;  /* 0x0000660000057a10 */ /* 0x000fe20007ffe0ff */
[----:B---3--:R1:W-:Y:S04]  /*31f70*/  @P3 STG.E [R6.64], R128 ;  /* 0x0000008006003986 */ /* 0x0083e8000c101904 */
[----:B--2---:R2:W-:Y:S04]  /*31f80*/  @P4 STG.E [R112.64], R131 ;  /* 0x0000008370004986 */ /* 0x0045e8000c101904 */
[----:B-1----:R-:W3:Y:S01]  /*31f90*/  LDL.LU R128, [R1+0x280] ;  /* 0x0002800001807983 */ /* 0x002ee20000300800 */
[----:B------:R-:W-:-:S02]  /*31fa0*/  IADD3 R7, R252, 0x53, RZ ;  /* 0x00000053fc077810 */ /* 0x000fc40007ffe0ff */
[-C--:B------:R-:W-:Y:S01]  /*31fb0*/  LEA R6, P6, R5, R3.reuse, 0x2 ;  /* 0x0000000305067211 */ /* 0x080fe200078c10ff */
[----:B--2---:R-:W2:Y:S01]  /*31fc0*/  LDL.LU R131, [R1+0x284] ;  /* 0x0002840001837983 */ /* 0x004ea20000300800 */
[C---:B------:R-:W-:Y:S02]  /*31fd0*/  LEA R112, P3, R0.reuse, R3, 0x2 ;  /* 0x0000000300707211 */ /* 0x040fe400078610ff */
[----:B------:R-:W-:Y:S02]  /*31fe0*/  ISETP.LT.AND P4, PT, R7, c[0x0][0x17c], !P0 ;  /* 0x00005f0007007a0c */ /* 0x000fe40004781270 */
[-C--:B------:R-:W-:Y:S02]  /*31ff0*/  LEA.HI.X.SX32 R113, R0, R4.reuse, 0x2, P3 ;  /* 0x0000000400717211 */ /* 0x080fe400018f16ff */
[----:B------:R-:W-:-:S03]  /*32000*/  LEA.HI.X.SX32 R7, R5, R4, 0x2, P6 ;  /* 0x0000000405077211 */ /* 0x000fc600030f16ff */
        /* <DEDUP_REMOVED lines=296> */
[----:B-1----:R-:W2:Y:S04]  /*33290*/  LDL.LU R129, [R1] ;  /* 0x0000000001817983 */ /* 0x002ea80000300800 */
        /* <DEDUP_REMOVED lines=17> */
[C---:B------:R-:W-:Y:S02]  /*333b0*/  IADD3 R114, R252.reuse, 0x80, RZ ;  /* 0x00000080fc727810 */ /* 0x040fe40007ffe0ff */
[----:B-1----:R-:W-:Y:S02]  /*333c0*/  IADD3 R113, R252, 0x81, RZ ;  /* 0x00000081fc717810 */ /* 0x002fe40007ffe0ff */
[-C--:B------:R-:W-:Y:S02]  /*333d0*/  LEA R112, P6, R5, R3.reuse, 0x2 ;  /* 0x0000000305707211 */ /* 0x080fe400078c10ff */
[----:B------:R-:W-:Y:S02]  /*333e0*/  LEA R6, P2, R0, R3, 0x2 ;  /* 0x0000000300067211 */ /* 0x000fe400078410ff */
[----:B------:R-:W-:-:S02]  /*333f0*/  ISETP.LT.AND P5, PT, R113, c[0x0][0x17c], !P0 ;  /* 0x00005f0071007a0c */ /* 0x000fc400047a1270 */
[-C--:B------:R-:W-:Y:S02]  /*33400*/  LEA.HI.X.SX32 R7, R0, R4.reuse, 0x2, P2 ;  /* 0x0000000400077211 */ /* 0x080fe400010f16ff */
[C---:B------:R-:W-:Y:S02]  /*33410*/  IADD3 R0, R5.reuse, c[0x0][0x198], RZ ;  /* 0x0000660005007a10 */ /* 0x040fe40007ffe0ff */
[----:B------:R-:W-:Y:S02]  /*33420*/  LEA.HI.X.SX32 R113, R5, R4, 0x2, P6 ;  /* 0x0000000405717211 */ /* 0x000fe400030f16ff */
[----:B------:R-:W-:Y:S02]  /*33430*/  ISETP.LT.AND P1, PT, R114, c[0x0][0x17c], !P0 ;  /* 0x00005f0072007a0c */ /* 0x000fe40004721270 */
[----:B------:R-:W-:Y:S02]  /*33440*/  IADD3 R5, R0, c[0x0][0x198], RZ ;  /* 0x0000660000057a10 */ /* 0x000fe40007ffe0ff */
[----:B------:R-:W-:-:S04]  /*33450*/  IADD3 R114, R252, 0x82, RZ ;  /* 0x00000082fc727810 */ /* 0x000fc80007ffe0ff */
[----:B------:R-:W-:Y:S02]  /*33460*/  ISETP.LT.AND P2, PT, R114, c[0x0][0x17c], !P0 ;  /* 0x00005f0072007a0c */ /* 0x000fe40004741270 */
[C---:B------:R-:W-:Y:S01]  /*33470*/  IADD3 R114, R252.reuse, 0x84, RZ ;  /* 0x00000084fc727810 */ /* 0x040fe20007ffe0ff */
[----:B---3--:R1:W-:Y:S04]  /*33480*/  @P3 STG.E [R6.64], R128 ;  /* 0x0000008006003986 */ /* 0x0083e8000c101904 */
[----:B--2---:R2:W-:Y:S01]  /*33490*/  @P4 STG.E [R112.64], R131 ;  /* 0x0000008370004986 */ /* 0x0045e2000c101904 */
[----:B-1----:R-:W-:Y:S02]  /*334a0*/  IADD3 R7, R252, 0x83, RZ ;  /* 0x00000083fc077810 */ /* 0x002fe40007ffe0ff */
[----:B------:R-:W-:-:S02]  /*334b0*/  LEA R6, P6, R5, R3, 0x2 ;  /* 0x0000000305067211 */ /* 0x000fc400078c10ff */
[C---:B--2---:R-:W-:Y:S01]  /*334c0*/  LEA R112, P3, R0.reuse, R3, 0x2 ;  /* 0x0000000300707211 */ /* 0x044fe200078610ff */
[----:B------:R-:W2:Y:S01]  /*334d0*/  LDL.LU R131, [R1+0xc] ;  /* 0x00000c0001837983 */ /* 0x000ea20000300800 */
[----:B------:R-:W-:Y:S02]  /*334e0*/  ISETP.LT.AND P4, PT, R7, c[0x0][0x17c], !P0 ;  /* 0x00005f0007007a0c */ /* 0x000fe40004781270 */
[-C--:B------:R-:W-:Y:S02]  /*334f0*/  LEA.HI.X.SX32 R113, R0, R4.reuse, 0x2, P3 ;  /* 0x0000000400717211 */ /* 0x080fe400018f16ff */
[----:B------:R-:W-:-:S03]  /*33500*/  LEA.HI.X.SX32 R7, R5, R4, 0x2, P6 ;  /* 0x0000000405077211 */ /* 0x000fc600030f16ff */
[----:B------:R-:W-:Y:S04]  /*33510*/  @P1 STG.E [R112.64], R129 ;  /* 0x0000008170001986 */ /* 0x000fe8000c101904 */
[----:B----4-:R1:W-:Y:S04]  /*33520*/  @P5 STG.E [R6.64], R130 ;  /* 0x0000008206005986 */ /* 0x0103e8000c101904 */
[----:B-1----:R-:W3:Y:S01]  /*33530*/  LDL.LU R130, [R1+0x8] ;  /* 0x0000080001827983 */ /* 0x002ee20000300800 */
[----:B------:R-:W-:Y:S02]  /*33540*/  IADD3 R0, R5, c[0x0][0x198], RZ ;  /* 0x0000660005007a10 */ /* 0x000fe40007ffe0ff */
[----:B------:R-:W-:Y:S01]  /*33550*/  IADD3 R113, R252, 0x85, RZ ;  /* 0x00000085fc717810 */ /* 0x000fe20007ffe0ff */
[----:B------:R-:W4:Y:S01]  /*33560*/  LDL.LU R133, [R1+0x3a0] ;  /* 0x0003a00001857983 */ /* 0x000f220000300800 */
[----:B------:R-:W-:-:S02]  /*33570*/  IADD3 R5, R0, c[0x0][0x198], RZ ;  /* 0x0000660000057a10 */ /* 0x000fc40007ffe0ff */
[CC--:B------:R-:W-:Y:S01]  /*33580*/  LEA R6, P1, R0.reuse, R3.reuse, 0x2 ;  /* 0x0000000300067211 */ /* 0x0c0fe200078210ff */
[----:B------:R-:W2:Y:S01]  /*33590*/  LDL.LU R132, [R1+0x3a4] ;  /* 0x0003a40001847983 */ /* 0x000ea20000300800 */
[----:B------:R-:W-:Y:S02]  /*335a0*/  LEA R112, P6, R5, R3, 0x2 ;  /* 0x0000000305707211 */ /* 0x000fe400078c10ff */
[-C--:B------:R-:W-:Y:S02]  /*335b0*/  LEA.HI.X.SX32 R7, R0, R4.reuse, 0x2, P1 ;  /* 0x0000000400077211 */ /* 0x080fe400008f16ff */
[----:B------:R-:W-:Y:S02]  /*335c0*/  ISETP.LT.AND P5, PT, R113, c[0x0][0x17c], !P0 ;  /* 0x00005f0071007a0c */ /* 0x000fe400047a1270 */
[C---:B------:R-:W-:Y:S02]  /*335d0*/  IADD3 R0, R5.reuse, c[0x0][0x198], RZ ;  /* 0x0000660005007a10 */ /* 0x040fe40007ffe0ff */
[----:B------:R-:W-:-:S02]  /*335e0*/  LEA.HI.X.SX32 R113, R5, R4, 0x2, P6 ;  /* 0x0000000405717211 */ /* 0x000fc400030f16ff */
[----:B------:R-:W-:Y:S01]  /*335f0*/  ISETP.LT.AND P3, PT, R114, c[0x0][0x17c], !P0 ;  /* 0x00005f0072007a0c */ /* 0x000fe20004761270 */
[----:B------:R1:W-:Y:S01]  /*33600*/  @P2 STG.E [R6.64], R236 ;  /* 0x000000ec06002986 */ /* 0x0003e2000c101904 */
[----:B------:R-:W-:-:S03]  /*33610*/  IADD3 R5, R0, c[0x0][0x198], RZ ;  /* 0x0000660000057a10 */ /* 0x000fc60007ffe0ff */
[----:B------:R1:W-:Y:S01]  /*33620*/  @P4 STG.E [R112.64], R237 ;  /* 0x000000ed70004986 */ /* 0x0003e2000c101904 */
[C---:B------:R-:W-:Y:S02]  /*33630*/  IADD3 R114, R252.reuse, 0x86, RZ ;  /* 0x00000086fc727810 */ /* 0x040fe40007ffe0ff */
[----:B-1----:R-:W-:Y:S02]  /*33640*/  IADD3 R7, R252, 0x87, RZ ;  /* 0x00000087fc077810 */ /* 0x002fe40007ffe0ff */
[-C--:B------:R-:W-:Y:S02]  /*33650*/  LEA R6, P6, R5, R3.reuse, 0x2 ;  /* 0x0000000305067211 */ /* 0x080fe400078c10ff */
[C---:B------:R-:W-:Y:S02]  /*33660*/  LEA R112, P2, R0.reuse, R3, 0x2 ;  /* 0x0000000300707211 */ /* 0x040fe400078410ff */
[----:B------:R-:W-:Y:S02]  /*33670*/  ISETP.LT.AND P4, PT, R7, c[0x0][0x17c], !P0 ;  /* 0x00005f0007007a0c */ /* 0x000fe40004781270 */
[----:B------:R-:W-:-:S02]  /*33680*/  LEA.HI.X.SX32 R113, R0, R4, 0x2, P2 ;  /* 0x0000000400717211 */ /* 0x000fc400010f16ff */
[C---:B------:R-:W-:Y:S02]  /*33690*/  IADD3 R0, R5.reuse, c[0x0][0x198], RZ ;  /* 0x0000660005007a10 */ /* 0x040fe40007ffe0ff */
[----:B------:R-:W-:Y:S01]  /*336a0*/  LEA.HI.X.SX32 R7, R5, R4, 0x2, P6 ;  /* 0x0000000405077211 */ /* 0x000fe200030f16ff */
[----:B------:R1:W-:Y:S01]  /*336b0*/  @P3 STG.E [R112.64], R220 ;  /* 0x000000dc70003986 */ /* 0x0003e2000c101904 */
[----:B------:R-:W-:Y:S02]  /*336c0*/  ISETP.LT.AND P1, PT, R114, c[0x0][0x17c], !P0 ;  /* 0x00005f0072007a0c */ /* 0x000fe40004721270 */
[----:B------:R-:W-:Y:S01]  /*336d0*/  IADD3 R5, R0, c[0x0][0x198], RZ ;  /* 0x0000660000057a10 */ /* 0x000fe20007ffe0ff */
[----:B------:R1:W-:Y:S01]  /*336e0*/  @P5 STG.E [R6.64], R221 ;  /* 0x000000dd06005986 */ /* 0x0003e2000c101904 */
[C---:B------:R-:W-:Y:S02]  /*336f0*/  IADD3 R114, R252.reuse, 0x88, RZ ;  /* 0x00000088fc727810 */ /* 0x040fe40007ffe0ff */
[----:B-1----:R-:W-:-:S02]  /*33700*/  IADD3 R113, R252, 0x89, RZ ;  /* 0x00000089fc717810 */ /* 0x002fc40007ffe0ff */
[-C--:B------:R-:W-:Y:S02]  /*33710*/  LEA R112, P6, R5, R3.reuse, 0x2 ;  /* 0x0000000305707211 */ /* 0x080fe400078c10ff */
[C---:B------:R-:W-:Y:S02]  /*33720*/  LEA R6, P3, R0.reuse, R3, 0x2 ;  /* 0x0000000300067211 */ /* 0x040fe400078610ff */
[----:B------:R-:W-:Y:S02]  /*33730*/  ISETP.LT.AND P5, PT, R113, c[0x0][0x17c], !P0 ;  /* 0x00005f0071007a0c */ /* 0x000fe400047a1270 */
[-C--:B------:R-:W-:Y:S02]  /*33740*/  LEA.HI.X.SX32 R7, R0, R4.reuse, 0x2, P3 ;  /* 0x0000000400077211 */ /* 0x080fe400018f16ff */
        /* <DEDUP_REMOVED lines=117> */
[C---:B--2---:R-:W-:Y:S02]  /*33ea0*/  LEA R6, P1, R0.reuse, R3, 0x2 ;  /* 0x0000000300067211 */ /* 0x044fe400078210ff */
        /* <DEDUP_REMOVED lines=11> */
[C---:B--2---:R-:W-:Y:S02]  /*33f60*/  LEA R112, P2, R0.reuse, R3, 0x2 ;  /* 0x0000000300707211 */ /* 0x044fe400078410ff */
        /* <DEDUP_REMOVED lines=28> */
[----:B---3--:R1:W-:Y:S01]  /*34130*/  @P2 STG.E [R112.64], R130 ;  /* 0x0000008270002986 */ /* 0x0083e2000c101904 */
[----:B------:R-:W-:Y:S02]  /*34140*/  ISETP.LT.AND P3, PT, R114, c[0x0][0x17c], !P0 ;  /* 0x00005f0072007a0c */ /* 0x000fe40004761270 */
[----:B------:R-:W-:Y:S01]  /*34150*/  IADD3 R5, R0, c[0x0][0x198], RZ ;  /* 0x0000660000057a10 */ /* 0x000fe20007ffe0ff */
[----:B------:R2:W-:Y:S01]  /*34160*/  @P5 STG.E [R6.64], R131 ;  /* 0x0000008306005986 */ /* 0x0005e2000c101904 */
[C---:B------:R-:W-:Y:S02]  /*34170*/  IADD3 R114, R252.reuse, 0xa4, RZ ;  /* 0x000000a4fc727810 */ /* 0x040fe40007ffe0ff */
[----:B-1----:R-:W-:Y:S01]  /*34180*/  IADD3 R113, R252, 0xa5, RZ ;  /* 0x000000a5fc717810 */ /* 0x002fe20007ffe0ff */
[----:B------:R-:W3:Y:S01]  /*34190*/  LDL.LU R130, [R1+0x3c0] ;  /* 0x0003c00001827983 */ /* 0x000ee20000300800 */
[----:B------:R-:W-:-:S02]  /*341a0*/  LEA R112, P6, R5, R3, 0x2 ;  /* 0x0000000305707211 */ /* 0x000fc400078c10ff */
[C---:B--2---:R-:W-:Y:S01]  /*341b0*/  LEA R6, P2, R0.reuse, R3, 0x2 ;  /* 0x0000000300067211 */ /* 0x044fe200078410ff */
[----:B------:R-:W2:Y:S01]  /*341c0*/  LDL.LU R131, [R1+0x3c4] ;  /* 0x0003c40001837983 */ /* 0x000ea20000300800 */
[----:B------:R-:W-:Y:S02]  /*341d0*/  ISETP.LT.AND P5, PT, R113, c[0x0][0x17c], !P0 ;  /* 0x00005f0071007a0c */ /* 0x000fe400047a1270 */
[-C--:B------:R-:W-:Y:S02]  /*341e0*/  LEA.HI.X.SX32 R7, R0, R4.reuse, 0x2, P2 ;  /* 0x0000000400077211 */ /* 0x080fe400010f16ff */
[C---:B------:R-:W-:Y:S02]  /*341f0*/  IADD3 R0, R5.reuse, c[0x0][0x198], RZ ;  /* 0x0000660005007a10 */ /* 0x040fe40007ffe0ff */
[----:B------:R-:W-:Y:S02]  /*34200*/  LEA.HI.X.SX32 R113, R5, R4, 0x2, P6 ;  /* 0x0000000405717211 */ /* 0x000fe400030f16ff */
[----:B------:R-:W-:Y:S01]  /*34210*/  ISETP.LT.AND P1, PT, R114, c[0x0][0x17c], !P0 ;  /* 0x00005f0072007a0c */ /* 0x000fe20004721270 */
[----:B------:R1:W-:Y:S01]  /*34220*/  @P3 STG.E [R6.64], R238 ;  /* 0x000000ee06003986 */ /* 0x0003e2000c101904 */
[----:B------:R-:W-:-:S03]  /*34230*/  IADD3 R5, R0, c[0x0][0x198], RZ ;  /* 0x0000660000057a10 */ /* 0x000fc60007ffe0ff */
[----:B------:R4:W-:Y:S01]  /*34240*/  @P4 STG.E [R112.64], R239 ;  /* 0x000000ef70004986 */ /* 0x0009e2000c101904 */
[C---:B------:R-:W-:Y:S02]  /*34250*/  IADD3 R114, R252.reuse, 0xa6, RZ ;  /* 0x000000a6fc727810 */ /* 0x040fe40007ffe0ff */
[----:B-1----:R-:W-:Y:S02]  /*34260*/  IADD3 R7, R252, 0xa7, RZ ;  /* 0x000000a7fc077810 */ /* 0x002fe40007ffe0ff */
[-C--:B------:R-:W-:Y:S02]  /*34270*/  LEA R6, P6, R5, R3.reuse, 0x2 ;  /* 0x0000000305067211 */ /* 0x080fe400078c10ff */
[C---:B----4-:R-:W-:Y:S02]  /*34280*/  LEA R112, P3, R0.reuse, R3, 0x2 ;  /* 0x0000000300707211 */ /* 0x050fe400078610ff */
        /* <DEDUP_REMOVED lines=11> */
[C---:B----4-:R-:W-:Y:S02]  /*34340*/  LEA R6, P1, R0.reuse, R3, 0x2 ;  /* 0x0000000300067211 */ /* 0x050fe400078210ff */
        /* <DEDUP_REMOVED lines=230> */
[C---:B------:R-:W-:Y:S02]  /*351b0*/  LEA.HI.X.SX32 R7, R5.reuse, R4, 0x2, P6 ;  /* 0x0000000405077211 */ /* 0x040fe400030f16ff */
[----:B------:R-:W-:Y:S01]  /*351c0*/  IADD3 R0, R5, c[0x0][0x198], RZ ;  /* 0x0000660005007a10 */ /* 0x000fe20007ffe0ff */
[----:B------:R1:W-:Y:S01]  /*351d0*/  @P3 STG.E [R112.64], R152 ;  /* 0x0000009870003986 */ /* 0x0003e2000c101904 */
[----:B------:R-:W-:Y:S02]  /*351e0*/  ISETP.LT.AND P1, PT, R114, c[0x0][0x17c], !P0 ;  /* 0x00005f0072007a0c */ /* 0x000fe40004721270 */
[----:B------:R-:W-:Y:S01]  /*351f0*/  IADD3 R5, R0, c[0x0][0x198], RZ ;  /* 0x0000660000057a10 */ /* 0x000fe20007ffe0ff */
[----:B------:R4:W-:Y:S01]  /*35200*/  @P5 STG.E [R6.64], R153 ;  /* 0x0000009906005986 */ /* 0x0009e2000c101904 */
[C---:B------:R-:W-:Y:S02]  /*35210*/  IADD3 R114, R252.reuse, 0xd0, RZ ;  /* 0x000000d0fc727810 */ /* 0x040fe40007ffe0ff */
[----:B-1----:R-:W-:-:S02]  /*35220*/  IADD3 R113, R252, 0xd1, RZ ;  /* 0x000000d1fc717810 */ /* 0x002fc40007ffe0ff */
[CC--:B----4-:R-:W-:Y:S02]  /*35230*/  LEA R6, P3, R0.reuse, R3.reuse, 0x2 ;  /* 0x0000000300067211 */ /* 0x0d0fe400078610ff */
[C---:B------:R-:W-:Y:S02]  /*35240*/  LEA R112, P6, R5.reuse, R3, 0x2 ;  /* 0x0000000305707211 */ /* 0x040fe400078c10ff */
[----:B------:R-:W-:Y:S02]  /*35250*/  LEA.HI.X.SX32 R7, R0, R4, 0x2, P3 ;  /* 0x0000000400077211 */ /* 0x000fe400018f16ff */
[----:B------:R-:W-:Y:S02]  /*35260*/  IADD3 R0, R5, c[0x0][0x198], RZ ;  /* 0x0000660005007a10 */ /* 0x000fe40007ffe0ff */
[----:B------:R-:W-:Y:S02]  /*35270*/  ISETP.LT.AND P5, PT, R113, c[0x0][0x17c], !P0 ;  /* 0x00005f0071007a0c */ /* 0x000fe400047a1270 */
[----:B------:R-:W-:-:S02]  /*35280*/  ISETP.LT.AND P2, PT, R114, c[0x0][0x17c], !P0 ;  /* 0x00005f0072007a0c */ /* 0x000fc40004741270 */
[----:B------:R-:W-:Y:S01]  /*35290*/  LEA.HI.X.SX32 R113, R5, R4, 0x2, P6 ;  /* 0x0000000405717211 */ /* 0x000fe200030f16ff */
[----:B------:R1:W-:Y:S01]  /*352a0*/  @P1 STG.E [R6.64], R96 ;  /* 0x0000006006001986 */ /* 0x0003e2000c101904 */
[----:B------:R-:W-:Y:S02]  /*352b0*/  IADD3 R5, R0, c[0x0][0x198], RZ ;  /* 0x0000660000057a10 */ /* 0x000fe40007ffe0ff */
[----:B------:R-:W-:Y:S01]  /*352c0*/  IADD3 R114, R252, 0xd2, RZ ;  /* 0x000000d2fc727810 */ /* 0x000fe20007ffe0ff */
[----:B------:R4:W-:Y:S01]  /*352d0*/  @P4 STG.E [R112.64], R97 ;  /* 0x0000006170004986 */ /* 0x0009e2000c101904 */
[-C--:B-1----:R-:W-:Y:S02]  /*352e0*/  LEA R96, P1, R0, R3.reuse, 0x2 ;  /* 0x0000000300607211 */ /* 0x082fe400078210ff */
[----:B------:R-:W-:Y:S02]  /*352f0*/  IADD3 R7, R252, 0xd3, RZ ;  /* 0x000000d3fc077810 */ /* 0x000fe40007ffe0ff */
[----:B------:R-:W-:-:S02]  /*35300*/  LEA R6, P6, R5, R3, 0x2 ;  /* 0x0000000305067211 */ /* 0x000fc400078c10ff */
[-C--:B----4-:R-:W-:Y:S02]  /*35310*/  LEA.HI.X.SX32 R97, R0, R4.reuse, 0x2, P1 ;  /* 0x0000000400617211 */ /* 0x090fe400008f16ff */
[----:B------:R-:W-:Y:S02]  /*35320*/  ISETP.LT.AND P4, PT, R7, c[0x0][0x17c], !P0 ;  /* 0x00005f0007007a0c */ /* 0x000fe40004781270 */
        /* <DEDUP_REMOVED lines=13> */
[----:B------:R-:W-:Y:S02]  /*35400*/  ISETP.LT.AND P1, PT, R112, c[0x0][0x17c], !P0 ;  /* 0x00005f0070007a0c */ /* 0x000fe40004721270 */
[----:B------:R-:W-:Y:S01]  /*35410*/  IADD3 R5, R5, c[0x0][0x198], RZ ;  /* 0x0000660005057a10 */ /* 0x000fe20007ffe0ff */
[----:B------:R1:W-:Y:S01]  /*35420*/  @P3 STG.E [R6.64], R164 ;  /* 0x000000a406003986 */ /* 0x0003e2000c101904 */
[C---:B------:R-:W-:Y:S02]  /*35430*/  IADD3 R0, R252.reuse, 0xd7, RZ ;  /* 0x000000d7fc007810 */ /* 0x040fe40007ffe0ff */
[----:B------:R-:W-:Y:S02]  /*35440*/  IADD3 R112, R252, 0xd6, RZ ;  /* 0x000000d6fc707810 */ /* 0x000fe40007ffe0ff */
[----:B------:R-:W-:Y:S01]  /*35450*/  IADD3 R113, R5, c[0x0][0x198], RZ ;  /* 0x0000660005717a10 */ /* 0x000fe20007ffe0ff */
[----:B------:R4:W-:Y:S01]  /*35460*/  @P4 STG.E [R96.64], R165 ;  /* 0x000000a560004986 */ /* 0x0009e2000c101904 */
[----:B------:R-:W-:-:S02]  /*35470*/  ISETP.LT.AND P4, PT, R0, c[0x0][0x17c], !P0 ;  /* 0x00005f0000007a0c */ /* 0x000fc40004781270 */
[CC--:B-1----:R-:W-:Y:S02]  /*35480*/  LEA R6, P3, R5.reuse, R3.reuse, 0x2 ;  /* 0x0000000305067211 */ /* 0x0c2fe400078610ff */
[----:B------:R-:W-:Y:S02]  /*35490*/  ISETP.LT.AND P2, PT, R112, c[0x0][0x17c], !P0 ;  /* 0x00005f0070007a0c */ /* 0x000fe40004741270 */
[----:B------:R-:W-:Y:S02]  /*354a0*/  LEA.HI.X.SX32 R7, R5, R4, 0x2, P3 ;  /* 0x0000000405077211 */ /* 0x000fe400018f16ff */
[C---:B------:R-:W-:Y:S02]  /*354b0*/  IADD3 R0, R113.reuse, c[0x0][0x198], RZ ;  /* 0x0000660071007a10 */ /* 0x040fe40007ffe0ff */
[----:B----4-:R-:W-:Y:S01]  /*354c0*/  LEA R96, P6, R113, R3, 0x2 ;  /* 0x0000000371607211 */ /* 0x010fe200078c10ff */
[----:B------:R1:W-:Y:S01]  /*354d0*/  @P1 STG.E [R6.64], R148 ;  /* 0x0000009406001986 */ /* 0x0003e2000c101904 */
[----:B------:R-:W-:-:S02]  /*354e0*/  IADD3 R112, R252, 0xd8, RZ ;  /* 0x000000d8fc707810 */ /* 0x000fc40007ffe0ff */
[-C--:B------:R-:W-:Y:S02]  /*354f0*/  LEA.HI.X.SX32 R97, R113, R4.reuse, 0x2, P6 ;  /* 0x0000000471617211 */ /* 0x080fe400030f16ff */
[----:B------:R-:W-:Y:S02]  /*35500*/  IADD3 R113, R0, c[0x0][0x198], RZ ;  /* 0x0000660000717a10 */ /* 0x000fe40007ffe0ff */
[----:B------:R-:W-:Y:S02]  /*35510*/  ISETP.LT.AND P3, PT, R112, c[0x0][0x17c], !P0 ;  /* 0x00005f0070007a0c */ /* 0x000fe40004761270 */
[----:B-1----:R-:W-:Y:S02]  /*35520*/  LEA R6, P1, R0, R3, 0x2 ;  /* 0x0000000300067211 */ /* 0x002fe400078210ff */
[----:B------:R-:W-:Y:S02]  /*35530*/  IADD3 R112, R252, 0xd9, RZ ;  /* 0x000000d9fc707810 */ /* 0x000fe40007ffe0ff */
[----:B------:R-:W-:-:S02]  /*35540*/  LEA.HI.X.SX32 R7, R0, R4, 0x2, P1 ;  /* 0x0000000400077211 */ /* 0x000fc400008f16ff */
[----:B------:R-:W-:Y:S01]  /*35550*/  IADD3 R0, R113, c[0x0][0x198], RZ ;  /* 0x0000660071007a10 */ /* 0x000fe20007ffe0ff */
[----:B------:R1:W-:Y:S01]  /*35560*/  @P5 STG.E [R96.64], R149 ;  /* 0x0000009560005986 */ /* 0x0003e2000c101904 */
[----:B------:R-:W-:-:S03]  /*35570*/  ISETP.LT.AND P5, PT, R112, c[0x0][0x17c], !P0 ;  /* 0x00005f0070007a0c */ /* 0x000fc600047a1270 */
[----:B------:R4:W-:Y:S01]  /*35580*/  @P2 STG.E [R6.64], R92 ;  /* 0x0000005c06002986 */ /* 0x0009e2000c101904 */
[-C--:B------:R-:W-:Y:S02]  /*35590*/  LEA R112, P2, R0, R3.reuse, 0x2 ;  /* 0x0000000300707211 */ /* 0x080fe400078410ff */
[----:B------:R-:W-:Y:S02]  /*355a0*/  IADD3 R5, R252, 0xda, RZ ;  /* 0x000000dafc057810 */ /* 0x000fe40007ffe0ff */
[----:B------:R-:W-:Y:S02]  /*355b0*/  IADD3 R116, R0, c[0x0][0x198], RZ ;  /* 0x0000660000747a10 */ /* 0x000fe40007ffe0ff */
[----:B-1----:R-:W-:-:S04]  /*355c0*/  LEA R96, P6, R113, R3, 0x2 ;  /* 0x0000000371607211 */ /* 0x002fc800078c10ff */
[-C--:B------:R-:W-:Y:S02]  /*355d0*/  LEA.HI.X.SX32 R97, R113, R4.reuse, 0x2, P6 ;  /* 0x0000000471617211 */ /* 0x080fe400030f16ff */
[----:B------:R-:W-:Y:S02]  /*355e0*/  LEA.HI.X.SX32 R113, R0, R4, 0x2, P2 ;  /* 0x0000000400717211 */ /* 0x000fe400010f16ff */
[----:B------:R-:W-:Y:S02]  /*355f0*/  ISETP.LT.AND P1, PT, R5, c[0x0][0x17c], !P0 ;  /* 0x00005f0005007a0c */ /* 0x000fe40004721270 */
[----:B------:R-:W-:Y:S01]  /*35600*/  IADD3 R0, R116, c[0x0][0x198], RZ ;  /* 0x0000660074007a10 */ /* 0x000fe20007ffe0ff */
[----:B------:R1:W-:Y:S01]  /*35610*/  @P4 STG.E [R96.64], R93 ;  /* 0x0000005d60004986 */ /* 0x0003e2000c101904 */
[----:B------:R-:W-:Y:S02]  /*35620*/  IADD3 R115, R252, 0xdb, RZ ;  /* 0x000000dbfc737810 */ /* 0x000fe40007ffe0ff */
[-C--:B------:R-:W-:Y:S01]  /*35630*/  LEA R114, P6, R116, R3.reuse, 0x2 ;  /* 0x0000000374727211 */ /* 0x080fe200078c10ff */
[----:B------:R2:W-:Y:S01]  /*35640*/  @P3 STG.E [R112.64], R176 ;  /* 0x000000b070003986 */ /* 0x0005e2000c101904 */
[----:B----4-:R-:W-:-:S02]  /*35650*/  LEA R92, P3, R0, R3, 0x2 ;  /* 0x00000003005c7211 */ /* 0x010fc400078610ff */
[----:B------:R-:W-:Y:S02]  /*35660*/  ISETP.LT.AND P4, PT, R115, c[0x0][0x17c], !P0 ;  /* 0x00005f0073007a0c */ /* 0x000fe40004781270 */
[----:B------:R-:W-:Y:S02]  /*35670*/  IADD3 R5, R252, 0xdc, RZ ;  /* 0x000000dcfc057810 */ /* 0x000fe40007ffe0ff */
[-C--:B------:R-:W-:Y:S02]  /*35680*/  LEA.HI.X.SX32 R115, R116, R4.reuse, 0x2, P6 ;  /* 0x0000000474737211 */ /* 0x080fe400030f16ff */
[----:B-1----:R-:W-:Y:S02]  /*35690*/  IADD3 R96, R0, c[0x0][0x198], RZ ;  /* 0x0000660000607a10 */ /* 0x002fe40007ffe0ff */
[----:B------:R-:W-:Y:S02]  /*356a0*/  IADD3 R7, R252, 0xdd, RZ ;  /* 0x000000ddfc077810 */ /* 0x000fe40007ffe0ff */
[----:B------:R-:W-:-:S02]  /*356b0*/  LEA.HI.X.SX32 R93, R0, R4, 0x2, P3 ;  /* 0x00000004005d7211 */ /* 0x000fc400018f16ff */
[C---:B------:R-:W-:Y:S02]  /*356c0*/  LEA R6, P6, R96.reuse, R3, 0x2 ;  /* 0x0000000360067211 */ /* 0x040fe400078c10ff */
[C---:B------:R-:W-:Y:S01]  /*356d0*/  IADD3 R97, R96.reuse, c[0x0][0x198], RZ ;  /* 0x0000660060617a10 */ /* 0x040fe20007ffe0ff */
[----:B------:R1:W-:Y:S01]  /*356e0*/  @P5 STG.E [R114.64], R177 ;  /* 0x000000b172005986 */ /* 0x0003e2000c101904 */
[----:B------:R-:W-:Y:S02]  /*356f0*/  ISETP.LT.AND P2, PT, R5, c[0x0][0x17c], !P0 ;  /* 0x00005f0005007a0c */ /* 0x000fe40004741270 */
[----:B------:R-:W-:Y:S01]  /*35700*/  ISETP.LT.AND P5, PT, R7, c[0x0][0x17c], !P0 ;  /* 0x00005f0007007a0c */ /* 0x000fe200047a1270 */
[----:B------:R4:W-:Y:S01]  /*35710*/  @P1 STG.E [R92.64], R160 ;  /* 0x000000a05c001986 */ /* 0x0009e2000c101904 */
[----:B------:R-:W-:Y:S02]  /*35720*/  LEA.HI.X.SX32 R7, R96, R4, 0x2, P6 ;  /* 0x0000000460077211 */ /* 0x000fe400030f16ff */
[----:B--2---:R-:W-:-:S02]  /*35730*/  IADD3 R113, R97, c[0x0][0x198], RZ ;  /* 0x0000660061717a10 */ /* 0x004fc40007ffe0ff */
[-C--:B------:R-:W-:Y:S02]  /*35740*/  LEA R96, P1, R97, R3.reuse, 0x2 ;  /* 0x0000000361607211 */ /* 0x080fe400078210ff */
[----:B------:R-:W-:Y:S02]  /*35750*/  IADD3 R5, R252, 0xde, RZ ;  /* 0x000000defc057810 */ /* 0x000fe40007ffe0ff */
[----:B-1----:R-:W-:Y:S02]  /*35760*/  IADD3 R114, R113, c[0x0][0x198], RZ ;  /* 0x0000660071727a10 */ /* 0x002fe40007ffe0ff */
[----:B------:R-:W-:Y:S02]  /*35770*/  LEA.HI.X.SX32 R97, R97, R4, 0x2, P1 ;  /* 0x0000000461617211 */ /* 0x000fe400008f16ff */
[----:B------:R-:W-:Y:S02]  /*35780*/  ISETP.LT.AND P3, PT, R5, c[0x0][0x17c], !P0 ;  /* 0x00005f0005007a0c */ /* 0x000fe40004761270 */
[----:B------:R-:W-:Y:S01]  /*35790*/  LEA R112, P6, R113, R3, 0x2 ;  /* 0x0000000371707211 */ /* 0x000fe200078c10ff */
[----:B------:R1:W-:Y:S01]  /*357a0*/  @P4 STG.E [R6.64], R161 ;  /* 0x000000a106004986 */ /* 0x0003e2000c101904 */
[----:B------:R-:W-:-:S02]  /*357b0*/  IADD3 R115, R114, c[0x0][0x198], RZ ;  /* 0x0000660072737a10 */ /* 0x000fc40007ffe0ff */
[C---:B------:R-:W-:Y:S01]  /*357c0*/  IADD3 R5, R252.reuse, 0xdf, RZ ;  /* 0x000000dffc057810 */ /* 0x040fe20007ffe0ff */
[----:B------:R2:W-:Y:S01]  /*357d0*/  @P2 STG.E [R96.64], R144 ;  /* 0x0000009060002986 */ /* 0x0005e2000c101904 */
[----:B------:R-:W-:Y:S02]  /*357e0*/  LEA.HI.X.SX32 R113, R113, R4, 0x2, P6 ;  /* 0x0000000471717211 */ /* 0x000fe400030f16ff */
[-C--:B----4-:R-:W-:Y:S02]  /*357f0*/  LEA R92, P6, R115, R3.reuse, 0x2 ;  /* 0x00000003735c7211 */ /* 0x090fe400078c10ff */
[----:B------:R-:W-:Y:S02]  /*35800*/  IADD3 R0, R252, 0xe0, RZ ;  /* 0x000000e0fc007810 */ /* 0x000fe40007ffe0ff */
[----:B-1----:R-:W-:Y:S02]  /*35810*/  LEA R6, P2, R114, R3, 0x2 ;  /* 0x0000000372067211 */ /* 0x002fe400078410ff */
[----:B------:R-:W-:-:S02]  /*35820*/  ISETP.LT.AND P4, PT, R5, c[0x0][0x17c], !P0 ;  /* 0x00005f0005007a0c */ /* 0x000fc40004781270 */
[-C--:B------:R-:W-:Y:S02]  /*35830*/  LEA.HI.X.SX32 R7, R114, R4.reuse, 0x2, P2 ;  /* 0x0000000472077211 */ /* 0x080fe400010f16ff */
[C---:B------:R-:W-:Y:S02]  /*35840*/  LEA.HI.X.SX32 R93, R115.reuse, R4, 0x2, P6 ;  /* 0x00000004735d7211 */ /* 0x040fe400030f16ff */
[----:B------:R-:W-:Y:S02]  /*35850*/  ISETP.LT.AND P1, PT, R0, c[0x0][0x17c], !P0 ;  /* 0x00005f0000007a0c */ /* 0x000fe40004721270 */
[----:B------:R-:W-:Y:S01]  /*35860*/  IADD3 R115, R115, c[0x0][0x198], RZ ;  /* 0x0000660073737a10 */ /* 0x000fe20007ffe0ff */
[----:B------:R1:W-:Y:S01]  /*35870*/  @P5 STG.E [R112.64], R145 ;  /* 0x0000009170005986 */ /* 0x0003e2000c101904 */
[C---:B------:R-:W-:Y:S02]  /*35880*/  IADD3 R5, R252.reuse, 0xe1, RZ ;  /* 0x000000e1fc057810 */ /* 0x040fe40007ffe0ff */
[----:B--2---:R-:W-:Y:S01]  /*35890*/  IADD3 R97, R115, c[0x0][0x198], RZ ;  /* 0x0000660073617a10 */ /* 0x004fe20007ffe0ff */
[----:B------:R2:W-:Y:S01]  /*358a0*/  @P3 STG.E [R6.64], R88 ;  /* 0x0000005806003986 */ /* 0x0005e2000c101904 */
[----:B------:R-:W-:-:S02]  /*358b0*/  IADD3 R0, R252, 0xe2, RZ ;  /* 0x000000e2fc007810 */ /* 0x000fc40007ffe0ff */
[----:B------:R-:W-:Y:S02]  /*358c0*/  ISETP.LT.AND P5, PT, R5, c[0x0][0x17c], !P0 ;  /* 0x00005f0005007a0c */ /* 0x000fe400047a1270 */
[-C--:B-1----:R-:W-:Y:S02]  /*358d0*/  LEA R112, P3, R115, R3.reuse, 0x2 ;  /* 0x0000000373707211 */ /* 0x082fe400078610ff */
[----:B------:R-:W-:Y:S02]  /*358e0*/  IADD3 R114, R97, c[0x0][0x198], RZ ;  /* 0x0000660061727a10 */ /* 0x000fe40007ffe0ff */
[----:B------:R-:W-:Y:S01]  /*358f0*/  LEA.HI.X.SX32 R113, R115, R4, 0x2, P3 ;  /* 0x0000000473717211 */ /* 0x000fe200018f16ff */
[----:B------:R1:W-:Y:S01]  /*35900*/  @P4 STG.E [R92.64], R89 ;  /* 0x000000595c004986 */ /* 0x0003e2000c101904 */
[----:B------:R-:W-:Y:S02]  /*35910*/  ISETP.LT.AND P2, PT, R0, c[0x0][0x17c], !P0 ;  /* 0x00005f0000007a0c */ /* 0x000fe40004741270 */
[----:B------:R-:W-:Y:S01]  /*35920*/  LEA R96, P6, R97, R3, 0x2 ;  /* 0x0000000361607211 */ /* 0x000fe200078c10ff */
[----:B------:R-:W-:Y:S01]  /*35930*/  @P1 STG.E [R112.64], R190 ;  /* 0x000000be70001986 */ /* 0x000fe2000c101904 */
[----:B------:R-:W-:-:S02]  /*35940*/  IADD3 R5, R252, 0xe3, RZ ;  /* 0x000000e3fc057810 */ /* 0x000fc40007ffe0ff */
[----:B------:R-:W-:Y:S02]  /*35950*/  LEA.HI.X.SX32 R97, R97, R4, 0x2, P6 ;  /* 0x0000000461617211 */ /* 0x000fe400030f16ff */
[C---:B--2---:R-:W-:Y:S02]  /*35960*/  LEA R6, P1, R114.reuse, R3, 0x2 ;  /* 0x0000000372067211 */ /* 0x044fe400078210ff */
[----:B-1----:R-:W-:Y:S02]  /*35970*/  IADD3 R92, R114, c[0x0][0x198], RZ ;  /* 0x00006600725c7a10 */ /* 0x002fe40007ffe0ff */
[----:B------:R-:W-:Y:S02]  /*35980*/  IADD3 R0, R252, 0xe4, RZ ;  /* 0x000000e4fc007810 */ /* 0x000fe40007ffe0ff */
[----:B------:R-:W-:Y:S01]  /*35990*/  IADD3 R93, R92, c[0x0][0x198], RZ ;  /* 0x000066005c5d7a10 */ /* 0x000fe20007ffe0ff */
[----:B------:R1:W-:Y:S01]  /*359a0*/  @P5 STG.E [R96.64], R191 ;  /* 0x000000bf60005986 */ /* 0x0003e2000c101904 */
[----:B------:R-:W-:-:S02]  /*359b0*/  ISETP.LT.AND P4, PT, R5, c[0x0][0x17c], !P0 ;  /* 0x00005f0005007a0c */ /* 0x000fc40004781270 */
[-C--:B------:R-:W-:Y:S02]  /*359c0*/  LEA.HI.X.SX32 R7, R114, R4.reuse, 0x2, P1 ;  /* 0x0000000472077211 */ /* 0x080fe400008f16ff */
[----:B------:R-:W-:Y:S02]  /*359d0*/  LEA R88, P6, R92, R3, 0x2 ;  /* 0x000000035c587211 */ /* 0x000fe400078c10ff */
[----:B------:R-:W-:Y:S01]  /*359e0*/  ISETP.LT.AND P3, PT, R0, c[0x0][0x17c], !P0 ;  /* 0x00005f0000007a0c */ /* 0x000fe20004761270 */
[----:B------:R2:W-:Y:S01]  /*359f0*/  @P2 STG.E [R6.64], R174 ;  /* 0x000000ae06002986 */ /* 0x0005e2000c101904 */
[----:B------:R-:W-:Y:S02]  /*35a00*/  IADD3 R5, R252, 0xe5, RZ ;  /* 0x000000e5fc057810 */ /* 0x000fe40007ffe0ff */
[----:B-1----:R-:W-:Y:S02]  /*35a10*/  IADD3 R97, R93, c[0x0][0x198], RZ ;  /* 0x000066005d617a10 */ /* 0x002fe40007ffe0ff */
[----:B------:R-:W-:-:S02]  /*35a20*/  LEA.HI.X.SX32 R89, R92, R4, 0x2, P6 ;  /* 0x000000045c597211 */ /* 0x000fc400030f16ff */
[-C--:B------:R-:W-:Y:S02]  /*35a30*/  LEA R92, P2, R93, R3.reuse, 0x2 ;  /* 0x000000035d5c7211 */ /* 0x080fe400078410ff */
[----:B------:R-:W-:Y:S02]  /*35a40*/  IADD3 R112, R97, c[0x0][0x198], RZ ;  /* 0x0000660061707a10 */ /* 0x000fe40007ffe0ff */
[----:B------:R-:W-:Y:S02]  /*35a50*/  IADD3 R0, R252, 0xe6, RZ ;  /* 0x000000e6fc007810 */ /* 0x000fe40007ffe0ff */
[----:B------:R-:W-:Y:S02]  /*35a60*/  ISETP.LT.AND P5, PT, R5, c[0x0][0x17c], !P0 ;  /* 0x00005f0005007a0c */ /* 0x000fe400047a1270 */
[----:B------:R-:W-:Y:S02]  /*35a70*/  LEA R96, P6, R97, R3, 0x2 ;  /* 0x0000000361607211 */ /* 0x000fe400078c10ff */
[----:B------:R-:W-:-:S02]  /*35a80*/  LEA.HI.X.SX32 R93, R93, R4, 0x2, P2 ;  /* 0x000000045d5d7211 */ /* 0x000fc400010f16ff */
[----:B------:R-:W-:Y:S01]  /*35a90*/  IADD3 R113, R112, c[0x0][0x198], RZ ;  /* 0x0000660070717a10 */ /* 0x000fe20007ffe0ff */
[----:B------:R1:W-:Y:S01]  /*35aa0*/  @P4 STG.E [R88.64], R175 ;  /* 0x000000af58004986 */ /* 0x0003e2000c101904 */
[----:B------:R-:W-:Y:S02]  /*35ab0*/  ISETP.LT.AND P1, PT, R0, c[0x0][0x17c], !P0 ;  /* 0x00005f0000007a0c */ /* 0x000fe40004721270 */
[----:B------:R-:W-:Y:S01]  /*35ac0*/  LEA.HI.X.SX32 R97, R97, R4, 0x2, P6 ;  /* 0x0000000461617211 */ /* 0x000fe200030f16ff */
[----:B------:R4:W-:Y:S01]  /*35ad0*/  @P3 STG.E [R92.64], R158 ;  /* 0x0000009e5c003986 */ /* 0x0009e2000c101904 */
[-C--:B--2---:R-:W-:Y:S02]  /*35ae0*/  LEA R6, P3, R112, R3.reuse, 0x2 ;  /* 0x0000000370067211 */ /* 0x084fe400078610ff */
[----:B------:R-:W-:Y:S02]  /*35af0*/  IADD3 R5, R252, 0xe7, RZ ;  /* 0x000000e7fc057810 */ /* 0x000fe40007ffe0ff */
[----:B-1----:R-:W-:-:S02]  /*35b00*/  LEA R88, P6, R113, R3, 0x2 ;  /* 0x0000000371587211 */ /* 0x002fc400078c10ff */
[----:B------:R-:W-:Y:S02]  /*35b10*/  IADD3 R0, R252, 0xe8, RZ ;  /* 0x000000e8fc007810 */ /* 0x000fe40007ffe0ff */
[CC--:B------:R-:W-:Y:S02]  /*35b20*/  LEA.HI.X.SX32 R89, R113.reuse, R4.reuse, 0x2, P6 ;  /* 0x0000000471597211 */ /* 0x0c0fe400030f16ff */
[----:B------:R-:W-:Y:S02]  /*35b30*/  IADD3 R113, R113, c[0x0][0x198], RZ ;  /* 0x0000660071717a10 */ /* 0x000fe40007ffe0ff */
[----:B------:R-:W-:Y:S01]  /*35b40*/  LEA.HI.X.SX32 R7, R112, R4, 0x2, P3 ;  /* 0x0000000470077211 */ /* 0x000fe200018f16ff */
[----:B------:R1:W-:Y:S01]  /*35b50*/  @P5 STG.E [R96.64], R159 ;  /* 0x0000009f60005986 */ /* 0x0003e2000c101904 */
[----:B------:R-:W-:Y:S02]  /*35b60*/  ISETP.LT.AND P4, PT, R5, c[0x0][0x17c], !P0 ;  /* 0x00005f0005007a0c */ /* 0x000fe40004781270 */
[----:B------:R-:W-:Y:S01]  /*35b70*/  ISETP.LT.AND P2, PT, R0, c[0x0][0x17c], !P0 ;  /* 0x00005f0000007a0c */ /* 0x000fe20004741270 */
[----:B------:R2:W-:Y:S01]  /*35b80*/  @P1 STG.E [R6.64], R142 ;  /* 0x0000008e06001986 */ /* 0x0005e2000c101904 */
[----:B------:R-:W-:-:S02]  /*35b90*/  IADD3 R5, R252, 0xe9, RZ ;  /* 0x000000e9fc057810 */ /* 0x000fc40007ffe0ff */
[CC--:B----4-:R-:W-:Y:S02]  /*35ba0*/  LEA R92, P1, R113.reuse, R3.reuse, 0x2 ;  /* 0x00000003715c7211 */ /* 0x0d0fe400078210ff */
[----:B-1----:R-:W-:Y:S02]  /*35bb0*/  IADD3 R97, R113, c[0x0][0x198], RZ ;  /* 0x0000660071617a10 */ /* 0x002fe40007ffe0ff */
[----:B------:R-:W-:Y:S02]  /*35bc0*/  IADD3 R0, R252, 0xea, RZ ;  /* 0x000000eafc007810 */ /* 0x000fe40007ffe0ff */
[----:B------:R-:W-:Y:S02]  /*35bd0*/  IADD3 R112, R97, c[0x0][0x198], RZ ;  /* 0x0000660061707a10 */ /* 0x000fe40007ffe0ff */
[----:B------:R-:W-:Y:S02]  /*35be0*/  ISETP.LT.AND P5, PT, R5, c[0x0][0x17c], !P0 ;  /* 0x00005f0005007a0c */ /* 0x000fe400047a1270 */
[----:B------:R-:W-:-:S02]  /*35bf0*/  LEA R96, P6, R97, R3, 0x2 ;  /* 0x0000000361607211 */ /* 0x000fc400078c10ff */
[-C--:B------:R-:W-:Y:S02]  /*35c00*/  LEA.HI.X.SX32 R93, R113, R4.reuse, 0x2, P1 ;  /* 0x00000004715d7211 */ /* 0x080fe400008f16ff */
[----:B------:R-:W-:Y:S02]  /*35c10*/  IADD3 R113, R112, c[0x0][0x198], RZ ;  /* 0x0000660070717a10 */ /* 0x000fe40007ffe0ff */
[----:B------:R-:W-:Y:S01]  /*35c20*/  ISETP.LT.AND P3, PT, R0, c[0x0][0x17c], !P0 ;  /* 0x00005f0000007a0c */ /* 0x000fe20004761270 */
[----:B------:R1:W-:Y:S01]  /*35c30*/  @P4 STG.E [R88.64], R143 ;  /* 0x0000008f58004986 */ /* 0x0003e2000c101904 */
[----:B------:R-:W-:-:S03]  /*35c40*/  LEA.HI.X.SX32 R97, R97, R4, 0x2, P6 ;  /* 0x0000000461617211 */ /* 0x000fc600030f16ff */
[----:B------:R4:W-:Y:S01]  /*35c50*/  @P2 STG.E [R92.64], R186 ;  /* 0x000000ba5c002986 */ /* 0x0009e2000c101904 */
[-C--:B--2---:R-:W-:Y:S02]  /*35c60*/  LEA R6, P2, R112, R3.reuse, 0x2 ;  /* 0x0000000370067211 */ /* 0x084fe400078410ff */
[C---:B------:R-:W-:Y:S02]  /*35c70*/  IADD3 R5, R252.reuse, 0xeb, RZ ;  /* 0x000000ebfc057810 */ /* 0x040fe40007ffe0ff */
[----:B------:R-:W-:Y:S02]  /*35c80*/  IADD3 R0, R252, 0xec, RZ ;  /* 0x000000ecfc007810 */ /* 0x000fe40007ffe0ff */
[C---:B-1----:R-:W-:Y:S02]  /*35c90*/  LEA R88, P6, R113.reuse, R3, 0x2 ;  /* 0x0000000371587211 */ /* 0x042fe400078c10ff */
[-C--:B------:R-:W-:Y:S02]  /*35ca0*/  LEA.HI.X.SX32 R7, R112, R4.reuse, 0x2, P2 ;  /* 0x0000000470077211 */ /* 0x080fe400010f16ff */
[----:B------:R-:W-:-:S02]  /*35cb0*/  LEA.HI.X.SX32 R89, R113, R4, 0x2, P6 ;  /* 0x0000000471597211 */ /* 0x000fc400030f16ff */
[----:B------:R-:W-:Y:S02]  /*35cc0*/  IADD3 R113, R113, c[0x0][0x198], RZ ;  /* 0x0000660071717a10 */ /* 0x000fe40007ffe0ff */
[----:B------:R-:W-:Y:S01]  /*35cd0*/  ISETP.LT.AND P4, PT, R5, c[0x0][0x17c], !P0 ;  /* 0x00005f0005007a0c */ /* 0x000fe20004781270 */
[----:B------:R1:W-:Y:S01]  /*35ce0*/  @P5 STG.E [R96.64], R187 ;  /* 0x000000bb60005986 */ /* 0x0003e2000c101904 */
[----:B------:R-:W-:-:S03]  /*35cf0*/  ISETP.LT.AND P1, PT, R0, c[0x0][0x17c], !P0 ;  /* 0x00005f0000007a0c */ /* 0x000fc60004721270 */
[----:B------:R2:W-:Y:S01]  /*35d00*/  @P3 STG.E [R6.64], R170 ;  /* 0x000000aa06003986 */ /* 0x0005e2000c101904 */
[C---:B----4-:R-:W-:Y:S02]  /*35d10*/  LEA R92, P3, R113.reuse, R3, 0x2 ;  /* 0x00000003715c7211 */ /* 0x050fe400078610ff */
[C---:B------:R-:W-:Y:S02]  /*35d20*/  IADD3 R5, R252.reuse, 0xed, RZ ;  /* 0x000000edfc057810 */ /* 0x040fe40007ffe0ff */
[----:B-1----:R-:W-:Y:S02]  /*35d30*/  IADD3 R97, R113, c[0x0][0x198], RZ ;  /* 0x0000660071617a10 */ /* 0x002fe40007ffe0ff */
[----:B------:R-:W-:Y:S02]  /*35d40*/  IADD3 R0, R252, 0xee, RZ ;  /* 0x000000eefc007810 */ /* 0x000fe40007ffe0ff */
[----:B------:R-:W-:Y:S02]  /*35d50*/  IADD3 R112, R97, c[0x0][0x198], RZ ;  /* 0x0000660061707a10 */ /* 0x000fe40007ffe0ff */
[----:B------:R-:W-:-:S02]  /*35d60*/  LEA.HI.X.SX32 R93, R113, R4, 0x2, P3 ;  /* 0x00000004715d7211 */ /* 0x000fc400018f16ff */
[----:B------:R-:W-:Y:S02]  /*35d70*/  ISETP.LT.AND P5, PT, R5, c[0x0][0x17c], !P0 ;  /* 0x00005f0005007a0c */ /* 0x000fe400047a1270 */
[C---:B------:R-:W-:Y:S02]  /*35d80*/  LEA R96, P6, R97.reuse, R3, 0x2 ;  /* 0x0000000361607211 */ /* 0x040fe400078c10ff */
[----:B------:R-:W-:Y:S02]  /*35d90*/  ISETP.LT.AND P2, PT, R0, c[0x0][0x17c], !P0 ;  /* 0x00005f0000007a0c */ /* 0x000fe40004741270 */
[----:B------:R-:W-:Y:S01]  /*35da0*/  IADD3 R113, R112, c[0x0][0x198], RZ ;  /* 0x0000660070717a10 */ /* 0x000fe20007ffe0ff */
        /* <DEDUP_REMOVED lines=9> */
[----:B------:R-:W-:Y:S02]  /*35e40*/  ISETP.LT.AND P4, PT, R5, c[0x0][0x17c], !P0 ;  /* 0x00005f0005007a0c */ /* 0x000fe40004781270 */
[----:B------:R-:W-:Y:S02]  /*35e50*/  IADD3 R113, R113, c[0x0][0x198], RZ ;  /* 0x0000660071717a10 */ /* 0x000fe40007ffe0ff */
[----:B------:R-:W-:Y:S01]  /*35e60*/  ISETP.LT.AND P3, PT, R0, c[0x0][0x17c], !P0 ;  /* 0x00005f0000007a0c */ /* 0x000fe20004761270 */
[----:B------:R1:W-:Y:S01]  /*35e70*/  @P5 STG.E [R96.64], R155 ;  /* 0x0000009b60005986 */ /* 0x0003e2000c101904 */
[----:B------:R-:W-:-:S03]  /*35e80*/  IADD3 R5, R252, 0xf1, RZ ;  /* 0x000000f1fc057810 */ /* 0x000fc60007ffe0ff */
[----:B------:R2:W-:Y:S01]  /*35e90*/  @P2 STG.E [R6.64], R98 ;  /* 0x0000006206002986 */ /* 0x0005e2000c101904 */
[C---:B----4-:R-:W-:Y:S02]  /*35ea0*/  LEA R92, P2, R113.reuse, R3, 0x2 ;  /* 0x00000003715c7211 */ /* 0x050fe400078410ff */
[----:B------:R-:W-:Y:S02]  /*35eb0*/  IADD3 R0, R252, 0xf2, RZ ;  /* 0x000000f2fc007810 */ /* 0x000fe40007ffe0ff */
[C---:B-1----:R-:W-:Y:S02]  /*35ec0*/  IADD3 R97, R113.reuse, c[0x0][0x198], RZ ;  /* 0x0000660071617a10 */ /* 0x042fe40007ffe0ff */
[----:B------:R-:W-:Y:S02]  /*35ed0*/  LEA.HI.X.SX32 R93, R113, R4, 0x2, P2 ;  /* 0x00000004715d7211 */ /* 0x000fe400010f16ff */
[----:B------:R-:W-:Y:S02]  /*35ee0*/  IADD3 R112, R97, c[0x0][0x198], RZ ;  /* 0x0000660061707a10 */ /* 0x000fe40007ffe0ff */
[----:B------:R-:W-:-:S02]  /*35ef0*/  ISETP.LT.AND P5, PT, R5, c[0x0][0x17c], !P0 ;  /* 0x00005f0005007a0c */ /* 0x000fc400047a1270 */
[----:B------:R-:W-:Y:S02]  /*35f00*/  ISETP.LT.AND P1, PT, R0, c[0x0][0x17c], !P0 ;  /* 0x00005f0000007a0c */ /* 0x000fe40004721270 */
[CC--:B------:R-:W-:Y:S01]  /*35f10*/  LEA R96, P6, R97.reuse, R3.reuse, 0x2 ;  /* 0x0000000361607211 */ /* 0x0c0fe200078c10ff */
[----:B------:R1:W-:Y:S01]  /*35f20*/  @P4 STG.E [R88.64], R99 ;  /* 0x0000006358004986 */ /* 0x0003e2000c101904 */
[C---:B--2---:R-:W-:Y:S02]  /*35f30*/  IADD3 R98, R112.reuse, c[0x0][0x198], RZ ;  /* 0x0000660070627a10 */ /* 0x044fe40007ffe0ff */
[----:B------:R-:W-:Y:S01]  /*35f40*/  LEA.HI.X.SX32 R97, R97, R4, 0x2, P6 ;  /* 0x0000000461617211 */ /* 0x000fe200030f16ff */
[----:B------:R2:W-:Y:S01]  /*35f50*/  @P3 STG.E [R92.64], R182 ;  /* 0x000000b65c003986 */ /* 0x0005e2000c101904 */
[----:B------:R-:W-:Y:S02]  /*35f60*/  LEA R6, P3, R112, R3, 0x2 ;  /* 0x0000000370067211 */ /* 0x000fe400078610ff */
[----:B------:R-:W-:-:S02]  /*35f70*/  IADD3 R5, R252, 0xf3, RZ ;  /* 0x000000f3fc057810 */ /* 0x000fc40007ffe0ff */
[----:B------:R-:W-:Y:S02]  /*35f80*/  IADD3 R0, R252, 0xf4, RZ ;  /* 0x000000f4fc007810 */ /* 0x000fe40007ffe0ff */
[----:B-1----:R-:W-:Y:S02]  /*35f90*/  LEA R88, P6, R98, R3, 0x2 ;  /* 0x0000000362587211 */ /* 0x002fe400078c10ff */
[-C--:B------:R-:W-:Y:S02]  /*35fa0*/  LEA.HI.X.SX32 R7, R112, R4.reuse, 0x2, P3 ;  /* 0x0000000470077211 */ /* 0x080fe400018f16ff */
[C---:B------:R-:W-:Y:S02]  /*35fb0*/  LEA.HI.X.SX32 R89, R98.reuse, R4, 0x2, P6 ;  /* 0x0000000462597211 */ /* 0x040fe400030f16ff */
[----:B------:R-:W-:Y:S01]  /*35fc0*/  IADD3 R98, R98, c[0x0][0x198], RZ ;  /* 0x0000660062627a10 */ /* 0x000fe20007ffe0ff */
[----:B------:R1:W-:Y:S01]  /*35fd0*/  @P5 STG.E [R96.64], R183 ;  /* 0x000000b760005986 */ /* 0x0003e2000c101904 */
[----:B------:R-:W-:-:S02]  /*35fe0*/  ISETP.LT.AND P4, PT, R5, c[0x0][0x17c], !P0 ;  /* 0x00005f0005007a0c */ /* 0x000fc40004781270 */
[----:B------:R-:W-:Y:S01]  /*35ff0*/  ISETP.LT.AND P2, PT, R0, c[0x0][0x17c], !P0 ;  /* 0x00005f0000007a0c */ /* 0x000fe20004741270 */
[----:B------:R4:W-:Y:S01]  /*36000*/  @P1 STG.E [R6.64], R166 ;  /* 0x000000a606001986 */ /* 0x0009e2000c101904 */
[----:B--2---:R-:W-:Y:S02]  /*36010*/  LEA R92, P1, R98, R3, 0x2 ;  /* 0x00000003625c7211 */ /* 0x004fe400078210ff */
[C---:B------:R-:W-:Y:S02]  /*36020*/  IADD3 R5, R252.reuse, 0xf5, RZ ;  /* 0x000000f5fc057810 */ /* 0x040fe40007ffe0ff */
[----:B------:R-:W-:Y:S02]  /*36030*/  IADD3 R0, R252, 0xf6, RZ ;  /* 0x000000f6fc007810 */ /* 0x000fe40007ffe0ff */
[C---:B-1----:R-:W-:Y:S02]  /*36040*/  IADD3 R97, R98.reuse, c[0x0][0x198], RZ ;  /* 0x0000660062617a10 */ /* 0x042fe40007ffe0ff */
[----:B------:R-:W-:-:S02]  /*36050*/  LEA.HI.X.SX32 R93, R98, R4, 0x2, P1 ;  /* 0x00000004625d7211 */ /* 0x000fc400008f16ff */
[----:B------:R-:W-:Y:S02]  /*36060*/  IADD3 R98, R97, c[0x0][0x198], RZ ;  /* 0x0000660061627a10 */ /* 0x000fe40007ffe0ff */
[----:B------:R-:W-:Y:S02]  /*36070*/  ISETP.LT.AND P5, PT, R5, c[0x0][0x17c], !P0 ;  /* 0x00005f0005007a0c */ /* 0x000fe400047a1270 */
[----:B------:R-:W-:Y:S02]  /*36080*/  ISETP.LT.AND P3, PT, R0, c[0x0][0x17c], !P0 ;  /* 0x00005f0000007a0c */ /* 0x000fe40004761270 */
[CC--:B------:R-:W-:Y:S01]  /*36090*/  LEA R96, P6, R97.reuse, R3.reuse, 0x2 ;  /* 0x0000000361607211 */ /* 0x0c0fe200078c10ff */
[----:B------:R1:W-:Y:S01]  /*360a0*/  @P4 STG.E [R88.64], R167 ;  /* 0x000000a758004986 */ /* 0x0003e2000c101904 */
[C---:B------:R-:W-:Y:S02]  /*360b0*/  IADD3 R99, R98.reuse, c[0x0][0x198], RZ ;  /* 0x0000660062637a10 */ /* 0x040fe40007ffe0ff */
[----:B------:R-:W-:Y:S01]  /*360c0*/  LEA.HI.X.SX32 R97, R97, R4, 0x2, P6 ;  /* 0x0000000461617211 */ /* 0x000fe200030f16ff */
[----:B------:R2:W-:Y:S01]  /*360d0*/  @P2 STG.E [R92.64], R150 ;  /* 0x000000965c002986 */ /* 0x0005e2000c101904 */
[----:B----4-:R-:W-:-:S02]  /*360e0*/  LEA R6, P2, R98, R3, 0x2 ;  /* 0x0000000362067211 */ /* 0x010fc400078410ff */
[C---:B------:R-:W-:Y:S02]  /*360f0*/  IADD3 R5, R252.reuse, 0xf7, RZ ;  /* 0x000000f7fc057810 */ /* 0x040fe40007ffe0ff */
[----:B------:R-:W-:Y:S02]  /*36100*/  IADD3 R0, R252, 0xf8, RZ ;  /* 0x000000f8fc007810 */ /* 0x000fe40007ffe0ff */
[----:B-1----:R-:W-:Y:S02]  /*36110*/  LEA R88, P6, R99, R3, 0x2 ;  /* 0x0000000363587211 */ /* 0x002fe400078c10ff */
[-C--:B------:R-:W-:Y:S02]  /*36120*/  LEA.HI.X.SX32 R7, R98, R4.reuse, 0x2, P2 ;  /* 0x0000000462077211 */ /* 0x080fe400010f16ff */
[----:B------:R-:W-:Y:S02]  /*36130*/  ISETP.LT.AND P4, PT, R5, c[0x0][0x17c], !P0 ;  /* 0x00005f0005007a0c */ /* 0x000fe40004781270 */
[----:B------:R-:W-:-:S02]  /*36140*/  LEA.HI.X.SX32 R89, R99, R4, 0x2, P6 ;  /* 0x0000000463597211 */ /* 0x000fc400030f16ff */
[----:B------:R-:W-:Y:S02]  /*36150*/  ISETP.LT.AND P1, PT, R0, c[0x0][0x17c], !P0 ;  /* 0x00005f0000007a0c */ /* 0x000fe40004721270 */
[----:B------:R-:W-:Y:S01]  /*36160*/  IADD3 R99, R99, c[0x0][0x198], RZ ;  /* 0x0000660063637a10 */ /* 0x000fe20007ffe0ff */
[----:B------:R1:W-:Y:S01]  /*36170*/  @P5 STG.E [R96.64], R151 ;  /* 0x0000009760005986 */ /* 0x0003e2000c101904 */
[----:B------:R-:W-:-:S03]  /*36180*/  IADD3 R5, R252, 0xf9, RZ ;  /* 0x000000f9fc057810 */ /* 0x000fc60007ffe0ff */
[----:B------:R4:W-:Y:S01]  /*36190*/  @P3 STG.E [R6.64], R94 ;  /* 0x0000005e06003986 */ /* 0x0009e2000c101904 */
[C---:B--2---:R-:W-:Y:S02]  /*361a0*/  LEA R92, P3, R99.reuse, R3, 0x2 ;  /* 0x00000003635c7211 */ /* 0x044fe400078610ff */
[----:B------:R-:W-:Y:S02]  /*361b0*/  IADD3 R0, R252, 0xfa, RZ ;  /* 0x000000fafc007810 */ /* 0x000fe40007ffe0ff */
[C---:B------:R-:W-:Y:S02]  /*361c0*/  LEA.HI.X.SX32 R93, R99.reuse, R4, 0x2, P3 ;  /* 0x00000004635d7211 */ /* 0x040fe400018f16ff */
[----:B-1----:R-:W-:Y:S02]  /*361d0*/  IADD3 R97, R99, c[0x0][0x198], RZ ;  /* 0x0000660063617a10 */ /* 0x002fe40007ffe0ff */
[----:B------:R-:W-:Y:S02]  /*361e0*/  ISETP.LT.AND P5, PT, R5, c[0x0][0x17c], !P0 ;  /* 0x00005f0005007a0c */ /* 0x000fe400047a1270 */
[----:B------:R-:W-:-:S02]  /*361f0*/  ISETP.LT.AND P2, PT, R0, c[0x0][0x17c], !P0 ;  /* 0x00005f0000007a0c */ /* 0x000fc40004741270 */
[C---:B------:R-:W-:Y:S01]  /*36200*/  IADD3 R98, R97.reuse, c[0x0][0x198], RZ ;  /* 0x0000660061627a10 */ /* 0x040fe20007ffe0ff */
[----:B------:R-:W-:Y:S01]  /*36210*/  @P4 STG.E [R88.64], R95 ;  /* 0x0000005f58004986 */ /* 0x000fe2000c101904 */
[----:B------:R-:W-:-:S03]  /*36220*/  LEA R96, P6, R97, R3, 0x2 ;  /* 0x0000000361607211 */ /* 0x000fc600078c10ff */
[----:B------:R1:W-:Y:S01]  /*36230*/  @P1 STG.E [R92.64], R178 ;  /* 0x000000b25c001986 */ /* 0x0003e2000c101904 */
[----:B----4-:R-:W-:Y:S02]  /*36240*/  LEA R6, P1, R98, R3, 0x2 ;  /* 0x0000000362067211 */ /* 0x010fe400078210ff */
[----:B------:R-:W-:Y:S02]  /*36250*/  IADD3 R5, R252, 0xfb, RZ ;  /* 0x000000fbfc057810 */ /* 0x000fe40007ffe0ff */
[----:B------:R-:W-:Y:S02]  /*36260*/  IADD3 R94, R98, c[0x0][0x198], RZ ;  /* 0x00006600625e7a10 */ /* 0x000fe40007ffe0ff */
[----:B------:R-:W-:Y:S02]  /*36270*/  IADD3 R0, R252, 0xfc, RZ ;  /* 0x000000fcfc007810 */ /* 0x000fe40007ffe0ff */
[-C--:B------:R-:W-:Y:S02]  /*36280*/  LEA.HI.X.SX32 R97, R97, R4.reuse, 0x2, P6 ;  /* 0x0000000461617211 */ /* 0x080fe400030f16ff */
[----:B------:R-:W-:-:S02]  /*36290*/  LEA.HI.X.SX32 R7, R98, R4, 0x2, P1 ;  /* 0x0000000462077211 */ /* 0x000fc400008f16ff */
[----:B------:R-:W-:Y:S02]  /*362a0*/  ISETP.LT.AND P4, PT, R5, c[0x0][0x17c], !P0 ;  /* 0x00005f0005007a0c */ /* 0x000fe40004781270 */
[----:B-1----:R-:W-:Y:S02]  /*362b0*/  IADD3 R93, R94, c[0x0][0x198], RZ ;  /* 0x000066005e5d7a10 */ /* 0x002fe40007ffe0ff */
[----:B------:R-:W-:Y:S01]  /*362c0*/  ISETP.LT.AND P3, PT, R0, c[0x0][0x17c], !P0 ;  /* 0x00005f0000007a0c */ /* 0x000fe20004761270 */
[----:B------:R1:W-:Y:S01]  /*362d0*/  @P5 STG.E [R96.64], R179 ;  /* 0x000000b360005986 */ /* 0x0003e2000c101904 */
[-C--:B------:R-:W-:Y:S02]  /*362e0*/  LEA R88, P6, R94, R3.reuse, 0x2 ;  /* 0x000000035e587211 */ /* 0x080fe400078c10ff */
[C---:B------:R-:W-:Y:S01]  /*362f0*/  IADD3 R95, R93.reuse, c[0x0][0x198], RZ ;  /* 0x000066005d5f7a10 */ /* 0x040fe20007ffe0ff */
[----:B------:R2:W-:Y:S01]  /*36300*/  @P2 STG.E [R6.64], R162 ;  /* 0x000000a206002986 */ /* 0x0005e2000c101904 */
[----:B------:R-:W-:-:S02]  /*36310*/  LEA R92, P2, R93, R3, 0x2 ;  /* 0x000000035d5c7211 */ /* 0x000fc400078410ff */
[C---:B------:R-:W-:Y:S02]  /*36320*/  IADD3 R5, R252.reuse, 0xfd, RZ ;  /* 0x000000fdfc057810 */ /* 0x040fe40007ffe0ff */
[----:B------:R-:W-:Y:S02]  /*36330*/  IADD3 R0, R252, 0xfe, RZ ;  /* 0x000000fefc007810 */ /* 0x000fe40007ffe0ff */
[-C--:B------:R-:W-:Y:S02]  /*36340*/  LEA.HI.X.SX32 R89, R94, R4.reuse, 0x2, P6 ;  /* 0x000000045e597211 */ /* 0x080fe400030f16ff */
[----:B-1----:R-:W-:Y:S02]  /*36350*/  IADD3 R96, R95, c[0x0][0x198], RZ ;  /* 0x000066005f607a10 */ /* 0x002fe40007ffe0ff */
[----:B------:R-:W-:Y:S02]  /*36360*/  LEA.HI.X.SX32 R93, R93, R4, 0x2, P2 ;  /* 0x000000045d5d7211 */ /* 0x000fe400010f16ff */
[----:B------:R-:W-:-:S02]  /*36370*/  ISETP.LT.AND P5, PT, R5, c[0x0][0x17c], !P0 ;  /* 0x00005f0005007a0c */ /* 0x000fc400047a1270 */
[----:B------:R-:W-:Y:S02]  /*36380*/  ISETP.LT.AND P1, PT, R0, c[0x0][0x17c], !P0 ;  /* 0x00005f0000007a0c */ /* 0x000fe40004721270 */
[CC--:B------:R-:W-:Y:S01]  /*36390*/  LEA R94, P6, R95.reuse, R3.reuse, 0x2 ;  /* 0x000000035f5e7211 */ /* 0x0c0fe200078c10ff */
[----:B------:R1:W-:Y:S01]  /*363a0*/  @P4 STG.E [R88.64], R163 ;  /* 0x000000a358004986 */ /* 0x0003e2000c101904 */
[C---:B------:R-:W-:Y:S02]  /*363b0*/  IADD3 R97, R96.reuse, c[0x0][0x198], RZ ;  /* 0x0000660060617a10 */ /* 0x040fe40007ffe0ff */
[----:B------:R-:W-:Y:S01]  /*363c0*/  LEA.HI.X.SX32 R95, R95, R4, 0x2, P6 ;  /* 0x000000045f5f7211 */ /* 0x000fe200030f16ff */
[----:B------:R4:W-:Y:S01]  /*363d0*/  @P3 STG.E [R92.64], R146 ;  /* 0x000000925c003986 */ /* 0x0009e2000c101904 */
[----:B--2---:R-:W-:Y:S02]  /*363e0*/  LEA R6, P3, R96, R3, 0x2 ;  /* 0x0000000360067211 */ /* 0x004fe400078610ff */
[----:B------:R-:W-:-:S02]  /*363f0*/  IADD3 R5, R252, 0xff, RZ ;  /* 0x000000fffc057810 */ /* 0x000fc40007ffe0ff */
[----:B------:R-:W-:Y:S02]  /*36400*/  IADD3 R0, R252, 0x100, RZ ;  /* 0x00000100fc007810 */ /* 0x000fe40007ffe0ff */
[----:B-1----:R-:W-:Y:S02]  /*36410*/  LEA R88, P6, R97, R3, 0x2 ;  /* 0x0000000361587211 */ /* 0x002fe400078c10ff */
[-C--:B------:R-:W-:Y:S02]  /*36420*/  LEA.HI.X.SX32 R7, R96, R4.reuse, 0x2, P3 ;  /* 0x0000000460077211 */ /* 0x080fe400018f16ff */
[----:B------:R-:W-:Y:S02]  /*36430*/  ISETP.LT.AND P4, PT, R5, c[0x0][0x17c], !P0 ;  /* 0x00005f0005007a0c */ /* 0x000fe40004781270 */
[----:B------:R-:W-:Y:S02]  /*36440*/  LEA.HI.X.SX32 R89, R97, R4, 0x2, P6 ;  /* 0x0000000461597211 */ /* 0x000fe400030f16ff */
[----:B------:R-:W-:-:S02]  /*36450*/  ISETP.LT.AND P2, PT, R0, c[0x0][0x17c], !P0 ;  /* 0x00005f0000007a0c */ /* 0x000fc40004741270 */
[----:B------:R-:W-:Y:S01]  /*36460*/  IADD3 R97, R97, c[0x0][0x198], RZ ;  /* 0x0000660061617a10 */ /* 0x000fe20007ffe0ff */
[----:B------:R1:W-:Y:S01]  /*36470*/  @P5 STG.E [R94.64], R147 ;  /* 0x000000935e005986 */ /* 0x0003e2000c101904 */
[----:B------:R-:W-:-:S03]  /*36480*/  IADD3 R5, R252, 0x101, RZ ;  /* 0x00000101fc057810 */ /* 0x000fc60007ffe0ff */
[----:B------:R2:W-:Y:S01]  /*36490*/  @P1 STG.E [R6.64], R90 ;  /* 0x0000005a06001986 */ /* 0x0005e2000c101904 */
[C---:B----4-:R-:W-:Y:S02]  /*364a0*/  LEA R92, P1, R97.reuse, R3, 0x2 ;  /* 0x00000003615c7211 */ /* 0x050fe400078210ff */
[----:B------:R-:W-:Y:S02]  /*364b0*/  IADD3 R0, R252, 0x102, RZ ;  /* 0x00000102fc007810 */ /* 0x000fe40007ffe0ff */
[C---:B------:R-:W-:Y:S02]  /*364c0*/  LEA.HI.X.SX32 R93, R97.reuse, R4, 0x2, P1 ;  /* 0x00000004615d7211 */ /* 0x040fe400008f16ff */
[----:B-1----:R-:W-:Y:S02]  /*364d0*/  IADD3 R95, R97, c[0x0][0x198], RZ ;  /* 0x00006600615f7a10 */ /* 0x002fe40007ffe0ff */
[----:B------:R-:W-:Y:S02]  /*364e0*/  ISETP.LT.AND P5, PT, R5, c[0x0][0x17c], !P0 ;  /* 0x00005f0005007a0c */ /* 0x000fe400047a1270 */
[----:B------:R-:W-:-:S02]  /*364f0*/  ISETP.LT.AND P3, PT, R0, c[0x0][0x17c], !P0 ;  /* 0x00005f0000007a0c */ /* 0x000fc40004761270 */
[C---:B------:R-:W-:Y:S01]  /*36500*/  IADD3 R96, R95.reuse, c[0x0][0x198], RZ ;  /* 0x000066005f607a10 */ /* 0x040fe20007ffe0ff */
[----:B------:R1:W-:Y:S01]  /*36510*/  @P4 STG.E [R88.64], R91 ;  /* 0x0000005b58004986 */ /* 0x0003e2000c101904 */
[----:B------:R-:W-:Y:S02]  /*36520*/  IADD3 R5, R252, 0x103, RZ ;  /* 0x00000103fc057810 */ /* 0x000fe40007ffe0ff */
[-C--:B------:R-:W-:Y:S01]  /*36530*/  LEA R94, P6, R95, R3.reuse, 0x2 ;  /* 0x000000035f5e7211 */ /* 0x080fe200078c10ff */
[----:B------:R4:W-:Y:S01]  /*36540*/  @P2 STG.E [R92.64], R80 ;  /* 0x000000505c002986 */ /* 0x0009e2000c101904 */
[C---:B--2---:R-:W-:Y:S02]  /*36550*/  LEA R6, P2, R96.reuse, R3, 0x2 ;  /* 0x0000000360067211 */ /* 0x044fe400078410ff */
[----:B------:R-:W-:Y:S02]  /*36560*/  IADD3 R90, R96, c[0x0][0x198], RZ ;  /* 0x00006600605a7a10 */ /* 0x000fe40007ffe0ff */
[----:B------:R-:W-:-:S02]  /*36570*/  IADD3 R0, R252, 0x104, RZ ;  /* 0x00000104fc007810 */ /* 0x000fc40007ffe0ff */
[----:B------:R-:W-:Y:S02]  /*36580*/  ISETP.LT.AND P4, PT, R5, c[0x0][0x17c], !P0 ;  /* 0x00005f0005007a0c */ /* 0x000fe40004781270 */
[-C--:B------:R-:W-:Y:S02]  /*36590*/  LEA.HI.X.SX32 R95, R95, R4.reuse, 0x2, P6 ;  /* 0x000000045f5f7211 */ /* 0x080fe400030f16ff */
[----:B------:R-:W-:Y:S02]  /*365a0*/  LEA.HI.X.SX32 R7, R96, R4, 0x2, P2 ;  /* 0x0000000460077211 */ /* 0x000fe400010f16ff */
[----:B-1----:R-:W-:Y:S02]  /*365b0*/  IADD3 R91, R90, c[0x0][0x198], RZ ;  /* 0x000066005a5b7a10 */ /* 0x002fe40007ffe0ff */
[----:B------:R-:W-:Y:S01]  /*365c0*/  ISETP.LT.AND P1, PT, R0, c[0x0][0x17c], !P0 ;  /* 0x00005f0000007a0c */ /* 0x000fe20004721270 */
[----:B------:R1:W-:Y:S01]  /*365d0*/  @P5 STG.E [R94.64], R81 ;  /* 0x000000515e005986 */ /* 0x0003e2000c101904 */
[----:B------:R-:W-:-:S02]  /*365e0*/  LEA R88, P6, R90, R3, 0x2 ;  /* 0x000000035a587211 */ /* 0x000fc400078c10ff */
[C---:B----4-:R-:W-:Y:S01]  /*365f0*/  IADD3 R92, R91.reuse, c[0x0][0x198], RZ ;  /* 0x000066005b5c7a10 */ /* 0x050fe20007ffe0ff */
[----:B------:R2:W-:Y:S01]  /*36600*/  @P3 STG.E [R6.64], R60 ;  /* 0x0000003c06003986 */ /* 0x0005e2000c101904 */
[----:B------:R-:W-:Y:S02]  /*36610*/  LEA R80, P3, R91, R3, 0x2 ;  /* 0x000000035b507211 */ /* 0x000fe400078610ff */
[----:B------:R-:W-:Y:S02]  /*36620*/  IADD3 R5, R252, 0x105, RZ ;  /* 0x00000105fc057810 */ /* 0x000fe40007ffe0ff */
[----:B------:R-:W-:Y:S02]  /*36630*/  LEA.HI.X.SX32 R89, R90, R4, 0x2, P6 ;  /* 0x000000045a597211 */ /* 0x000fe400030f16ff */
[----:B------:R-:W-:Y:S02]  /*36640*/  IADD3 R0, R252, 0x106, RZ ;  /* 0x00000106fc007810 */ /* 0x000fe40007ffe0ff */
[----:B------:R-:W-:-:S02]  /*36650*/  IADD3 R93, R92, c[0x0][0x198], RZ ;  /* 0x000066005c5d7a10 */ /* 0x000fc40007ffe0ff */
[-C--:B-1----:R-:W-:Y:S01]  /*36660*/  LEA.HI.X.SX32 R81, R91, R4.reuse, 0x2, P3 ;  /* 0x000000045b517211 */ /* 0x082fe200018f16ff */
[----:B------:R1:W-:Y:S01]  /*36670*/  @P4 STG.E [R88.64], R61 ;  /* 0x0000003d58004986 */ /* 0x0003e2000c101904 */
[----:B------:R-:W-:Y:S02]  /*36680*/  ISETP.LT.AND P5, PT, R5, c[0x0][0x17c], !P0 ;  /* 0x00005f0005007a0c */ /* 0x000fe400047a1270 */
[----:B------:R-:W-:Y:S02]  /*36690*/  ISETP.LT.AND P2, PT, R0, c[0x0][0x17c], !P0 ;  /* 0x00005f0000007a0c */ /* 0x000fe40004741270 */
[CC--:B------:R-:W-:Y:S01]  /*366a0*/  LEA R90, P6, R92.reuse, R3.reuse, 0x2 ;  /* 0x000000035c5a7211 */ /* 0x0c0fe200078c10ff */
[----:B------:R4:W-:Y:S01]  /*366b0*/  @P1 STG.E [R80.64], R16 ;  /* 0x0000001050001986 */ /* 0x0009e2000c101904 */
[----:B--2---:R-:W-:Y:S02]  /*366c0*/  LEA R6, P1, R93, R3, 0x2 ;  /* 0x000000035d067211 */ /* 0x004fe400078210ff */
[----:B------:R-:W-:-:S02]  /*366d0*/  LEA.HI.X.SX32 R91, R92, R4, 0x2, P6 ;  /* 0x000000045c5b7211 */ /* 0x000fc400030f16ff */
[C---:B-1----:R-:W-:Y:S02]  /*366e0*/  IADD3 R88, R93.reuse, c[0x0][0x198], RZ ;  /* 0x000066005d587a10 */ /* 0x042fe40007ffe0ff */
[----:B------:R-:W-:Y:S02]  /*366f0*/  IADD3 R5, R252, 0x107, RZ ;  /* 0x00000107fc057810 */ /* 0x000fe40007ffe0ff */
[----:B------:R-:W-:Y:S02]  /*36700*/  LEA R60, P6, R88, R3, 0x2 ;  /* 0x00000003583c7211 */ /* 0x000fe400078c10ff */
[----:B------:R-:W-:Y:S02]  /*36710*/  IADD3 R0, R252, 0x108, RZ ;  /* 0x00000108fc007810 */ /* 0x000fe40007ffe0ff */
[----:B------:R-:W-:Y:S02]  /*36720*/  LEA.HI.X.SX32 R7, R93, R4, 0x2, P1 ;  /* 0x000000045d077211 */ /* 0x000fe400008f16ff */
[----:B------:R-:W-:-:S02]  /*36730*/  ISETP.LT.AND P4, PT, R5, c[0x0][0x17c], !P0 ;  /* 0x00005f0005007a0c */ /* 0x000fc40004781270 */
[----:B------:R-:W-:Y:S02]  /*36740*/  LEA.HI.X.SX32 R61, R88, R4, 0x2, P6 ;  /* 0x00000004583d7211 */ /* 0x000fe400030f16ff */
[----:B------:R-:W-:Y:S02]  /*36750*/  ISETP.LT.AND P3, PT, R0, c[0x0][0x17c], !P0 ;  /* 0x00005f0000007a0c */ /* 0x000fe40004761270 */
[----:B------:R-:W-:Y:S01]  /*36760*/  IADD3 R88, R88, c[0x0][0x198], RZ ;  /* 0x0000660058587a10 */ /* 0x000fe20007ffe0ff */
[----:B------:R1:W-:Y:S01]  /*36770*/  @P5 STG.E [R90.64], R17 ;  /* 0x000000115a005986 */ /* 0x0003e2000c101904 */
[----:B------:R-:W-:-:S03]  /*36780*/  IADD3 R5, R252, 0x109, RZ ;  /* 0x00000109fc057810 */ /* 0x000fc60007ffe0ff */
[----:B------:R2:W-:Y:S01]  /*36790*/  @P2 STG.E [R6.64], R32 ;  /* 0x0000002006002986 */ /* 0x0005e2000c101904 */
[----:B----4-:R-:W-:Y:S02]  /*367a0*/  LEA R16, P2, R88, R3, 0x2 ;  /* 0x0000000358107211 */ /* 0x010fe400078410ff */
[----:B------:R-:W-:Y:S02]  /*367b0*/  IADD3 R0, R252, 0x10a, RZ ;  /* 0x0000010afc007810 */ /* 0x000fe40007ffe0ff */
[C---:B------:R-:W-:Y:S02]  /*367c0*/  IADD3 R81, R88.reuse, c[0x0][0x198], RZ ;  /* 0x0000660058517a10 */ /* 0x040fe40007ffe0ff */
[----:B------:R-:W-:Y:S02]  /*367d0*/  ISETP.LT.AND P5, PT, R5, c[0x0][0x17c], !P0 ;  /* 0x00005f0005007a0c */ /* 0x000fe400047a1270 */
[----:B-1----:R-:W-:Y:S02]  /*367e0*/  LEA.HI.X.SX32 R17, R88, R4, 0x2, P2 ;  /* 0x0000000458117211 */ /* 0x002fe400010f16ff */
[----:B------:R-:W-:-:S02]  /*367f0*/  ISETP.LT.AND P1, PT, R0, c[0x0][0x17c], !P0 ;  /* 0x00005f0000007a0c */ /* 0x000fc40004721270 */
[C---:B------:R-:W-:Y:S01]  /*36800*/  IADD3 R88, R81.reuse, c[0x0][0x198], RZ ;  /* 0x0000660051587a10 */ /* 0x040fe20007ffe0ff */
[----:B------:R1:W-:Y:S01]  /*36810*/  @P4 STG.E [R60.64], R33 ;  /* 0x000000213c004986 */ /* 0x0003e2000c101904 */
[----:B------:R-:W-:-:S03]  /*36820*/  LEA R80, P6, R81, R3, 0x2 ;  /* 0x0000000351507211 */ /* 0x000fc600078c10ff */
[----:B------:R4:W-:Y:S01]  /*36830*/  @P3 STG.E [R16.64], R76 ;  /* 0x0000004c10003986 */ /* 0x0009e2000c101904 */
[----:B--2---:R-:W-:Y:S02]  /*36840*/  LEA R6, P3, R88, R3, 0x2 ;  /* 0x0000000358067211 */ /* 0x004fe400078610ff */
[C---:B------:R-:W-:Y:S02]  /*36850*/  IADD3 R5, R252.reuse, 0x10b, RZ ;  /* 0x0000010bfc057810 */ /* 0x040fe40007ffe0ff */
[----:B------:R-:W-:Y:S02]  /*36860*/  IADD3 R0, R252, 0x10c, RZ ;  /* 0x0000010cfc007810 */ /* 0x000fe40007ffe0ff */
[C---:B-1----:R-:W-:Y:S02]  /*36870*/  IADD3 R60, R88.reuse, c[0x0][0x198], RZ ;  /* 0x00006600583c7a10 */ /* 0x042fe40007ffe0ff */
[-C--:B------:R-:W-:Y:S02]  /*36880*/  LEA.HI.X.SX32 R81, R81, R4.reuse, 0x2, P6 ;  /* 0x0000000451517211 */ /* 0x080fe400030f16ff */
[----:B------:R-:W-:-:S02]  /*36890*/  LEA.HI.X.SX32 R7, R88, R4, 0x2, P3 ;  /* 0x0000000458077211 */ /* 0x000fc400018f16ff */
[----:B------:R-:W-:Y:S02]  /*368a0*/  ISETP.LT.AND P4, PT, R5, c[0x0][0x17c], !P0 ;  /* 0x00005f0005007a0c */ /* 0x000fe40004781270 */
[----:B----4-:R-:W-:Y:S02]  /*368b0*/  IADD3 R17, R60, c[0x0][0x198], RZ ;  /* 0x000066003c117a10 */ /* 0x010fe40007ffe0ff */
[----:B------:R-:W-:Y:S01]  /*368c0*/  ISETP.LT.AND P2, PT, R0, c[0x0][0x17c], !P0 ;  /* 0x00005f0000007a0c */ /* 0x000fe20004741270 */
[----:B------:R-:W-:Y:S01]  /*368d0*/  @P5 STG.E [R80.64], R77 ;  /* 0x0000004d50005986 */ /* 0x000fe2000c101904 */
[-C--:B------:R-:W-:Y:S02]  /*368e0*/  LEA R32, P6, R60, R3.reuse, 0x2 ;  /* 0x000000033c207211 */ /* 0x080fe400078c10ff */
[C---:B------:R-:W-:Y:S01]  /*368f0*/  IADD3 R61, R17.reuse, c[0x0][0x198], RZ ;  /* 0x00006600113d7a10 */ /* 0x040fe20007ffe0ff */
[----:B------:R1:W-:Y:S01]  /*36900*/  @P1 STG.E [R6.64], R48 ;  /* 0x0000003006001986 */ /* 0x0003e2000c101904 */
[----:B------:R-:W-:-:S02]  /*36910*/  LEA R16, P1, R17, R3, 0x2 ;  /* 0x0000000311107211 */ /* 0x000fc400078210ff */
[C---:B------:R-:W-:Y:S02]  /*36920*/  IADD3 R5, R252.reuse, 0x10d, RZ ;  /* 0x0000010dfc057810 */ /* 0x040fe40007ffe0ff */
[----:B------:R-:W-:Y:S02]  /*36930*/  IADD3 R0, R252, 0x10e, RZ ;  /* 0x0000010efc007810 */ /* 0x000fe40007ffe0ff */
[-C--:B------:R-:W-:Y:S02]  /*36940*/  LEA.HI.X.SX32 R33, R60, R4.reuse, 0x2, P6 ;  /* 0x000000043c217211 */ /* 0x080fe400030f16ff */
[----:B------:R-:W-:Y:S02]  /*36950*/  IADD3 R76, R61, c[0x0][0x198], RZ ;  /* 0x000066003d4c7a10 */ /* 0x000fe40007ffe0ff */
[----:B------:R-:W-:Y:S02]  /*36960*/  LEA.HI.X.SX32 R17, R17, R4, 0x2, P1 ;  /* 0x0000000411117211 */ /* 0x000fe400008f16ff */
[----:B------:R-:W-:-:S02]  /*36970*/  ISETP.LT.AND P5, PT, R5, c[0x0][0x17c], !P0 ;  /* 0x00005f0005007a0c */ /* 0x000fc400047a1270 */
[----:B------:R-:W-:Y:S02]  /*36980*/  ISETP.LT.AND P3, PT, R0, c[0x0][0x17c], !P0 ;  /* 0x00005f0000007a0c */ /* 0x000fe40004761270 */
[CC--:B------:R-:W-:Y:S01]  /*36990*/  LEA R60, P6, R61.reuse, R3.reuse, 0x2 ;  /* 0x000000033d3c7211 */ /* 0x0c0fe200078c10ff */
[----:B------:R2:W-:Y:S01]  /*369a0*/  @P4 STG.E [R32.64], R49 ;  /* 0x0000003120004986 */ /* 0x0005e2000c101904 */
[C---:B-1----:R-:W-:Y:S02]  /*369b0*/  IADD3 R48, R76.reuse, c[0x0][0x198], RZ ;  /* 0x000066004c307a10 */ /* 0x042fe40007ffe0ff */
[----:B------:R-:W-:Y:S01]  /*369c0*/  LEA.HI.X.SX32 R61, R61, R4, 0x2, P6 ;  /* 0x000000043d3d7211 */ /* 0x000fe200030f16ff */
[----:B------:R1:W-:Y:S01]  /*369d0*/  @P2 STG.E [R16.64], R20 ;  /* 0x0000001410002986 */ /* 0x0003e2000c101904 */
[----:B------:R-:W-:Y:S02]  /*369e0*/  LEA R6, P2, R76, R3, 0x2 ;  /* 0x000000034c067211 */ /* 0x000fe400078410ff */
[----:B------:R-:W-:-:S02]  /*369f0*/  IADD3 R5, R252, 0x10f, RZ ;  /* 0x0000010ffc057810 */ /* 0x000fc40007ffe0ff */
[----:B------:R-:W-:Y:S02]  /*36a00*/  IADD3 R0, R252, 0x110, RZ ;  /* 0x00000110fc007810 */ /* 0x000fe40007ffe0ff */
[----:B--2---:R-:W-:Y:S02]  /*36a10*/  LEA R32, P6, R48, R3, 0x2 ;  /* 0x0000000330207211 */ /* 0x004fe400078c10ff */
[-C--:B------:R-:W-:Y:S02]  /*36a20*/  LEA.HI.X.SX32 R7, R76, R4.reuse, 0x2, P2 ;  /* 0x000000044c077211 */ /* 0x080fe400010f16ff */
[C---:B------:R-:W-:Y:S02]  /*36a30*/  LEA.HI.X.SX32 R33, R48.reuse, R4, 0x2, P6 ;  /* 0x0000000430217211 */ /* 0x040fe400030f16ff */
[----:B------:R-:W-:Y:S01]  /*36a40*/  IADD3 R48, R48, c[0x0][0x198], RZ ;  /* 0x0000660030307a10 */ /* 0x000fe20007ffe0ff */
[----:B------:R2:W-:Y:S01]  /*36a50*/  @P5 STG.E [R60.64], R21 ;  /* 0x000000153c005986 */ /* 0x0005e2000c101904 */
[----:B------:R-:W-:-:S02]  /*36a60*/  ISETP.LT.AND P4, PT, R5, c[0x0][0x17c], !P0 ;  /* 0x00005f0005007a0c */ /* 0x000fc40004781270 */
[----:B------:R-:W-:Y:S01]  /*36a70*/  ISETP.LT.AND P1, PT, R0, c[0x0][0x17c], !P0 ;  /* 0x00005f0000007a0c */ /* 0x000fe20004721270 */
[----:B------:R4:W-:Y:S01]  /*36a80*/  @P3 STG.E [R6.64], R36 ;  /* 0x0000002406003986 */ /* 0x0009e2000c101904 */
[----:B-1----:R-:W-:Y:S02]  /*36a90*/  LEA R16, P3, R48, R3, 0x2 ;  /* 0x0000000330107211 */ /* 0x002fe400078610ff */
[C---:B------:R-:W-:Y:S02]  /*36aa0*/  IADD3 R5, R252.reuse, 0x111, RZ ;  /* 0x00000111fc057810 */ /* 0x040fe40007ffe0ff */
[----:B------:R-:W-:Y:S02]  /*36ab0*/  IADD3 R0, R252, 0x112, RZ ;  /* 0x00000112fc007810 */ /* 0x000fe40007ffe0ff */
[C---:B--2---:R-:W-:Y:S02]  /*36ac0*/  IADD3 R21, R48.reuse, c[0x0][0x198], RZ ;  /* 0x0000660030157a10 */ /* 0x044fe40007ffe0ff */
[----:B------:R-:W-:-:S02]  /*36ad0*/  LEA.HI.X.SX32 R17, R48, R4, 0x2, P3 ;  /* 0x0000000430117211 */ /* 0x000fc400018f16ff */
[----:B------:R-:W-:Y:S02]  /*36ae0*/  IADD3 R48, R21, c[0x0][0x198], RZ ;  /* 0x0000660015307a10 */ /* 0x000fe40007ffe0ff */
[----:B------:R-:W-:Y:S02]  /*36af0*/  ISETP.LT.AND P5, PT, R5, c[0x0][0x17c], !P0 ;  /* 0x00005f0005007a0c */ /* 0x000fe400047a1270 */
[----:B------:R-:W-:Y:S02]  /*36b00*/  ISETP.LT.AND P2, PT, R0, c[0x0][0x17c], !P0 ;  /* 0x00005f0000007a0c */ /* 0x000fe40004741270 */
[CC--:B------:R-:W-:Y:S01]  /*36b10*/  LEA R20, P6, R21.reuse, R3.reuse, 0x2 ;  /* 0x0000000315147211 */ /* 0x0c0fe200078c10ff */
[----:B------:R1:W-:Y:S01]  /*36b20*/  @P4 STG.E [R32.64], R37 ;  /* 0x0000002520004986 */ /* 0x0003e2000c101904 */
[C---:B----4-:R-:W-:Y:S02]  /*36b30*/  IADD3 R36, R48.reuse, c[0x0][0x198], RZ ;  /* 0x0000660030247a10 */ /* 0x050fe40007ffe0ff */
[----:B------:R-:W-:Y:S01]  /*36b40*/  LEA.HI.X.SX32 R21, R21, R4, 0x2, P6 ;  /* 0x0000000415157211 */ /* 0x000fe200030f16ff */
[----:B------:R2:W-:Y:S01]  /*36b50*/  @P1 STG.E [R16.64], R72 ;  /* 0x0000004810001986 */ /* 0x0005e2000c101904 */
[----:B------:R-:W-:-:S02]  /*36b60*/  LEA R6, P1, R48, R3, 0x2 ;  /* 0x0000000330067211 */ /* 0x000fc400078210ff */
[----:B------:R-:W-:Y:S02]  /*36b70*/  IADD3 R5, R252, 0x113, RZ ;  /* 0x00000113fc057810 */ /* 0x000fe40007ffe0ff */
[-C--:B------:R-:W-:Y:S02]  /*36b80*/  LEA.HI.X.SX32 R7, R48, R4.reuse, 0x2, P1 ;  /* 0x0000000430077211 */ /* 0x080fe400008f16ff */
[----:B-1----:R-:W-:Y:S02]  /*36b90*/  LEA R32, P6, R36, R3, 0x2 ;  /* 0x0000000324207211 */ /* 0x002fe400078c10ff */
[----:B------:R-:W-:Y:S02]  /*36ba0*/  IADD3 R0, R252, 0x114, RZ ;  /* 0x00000114fc007810 */ /* 0x000fe40007ffe0ff */
[----:B------:R-:W-:Y:S02]  /*36bb0*/  ISETP.LT.AND P4, PT, R5, c[0x0][0x17c], !P0 ;  /* 0x00005f0005007a0c */ /* 0x000fe40004781270 */
[----:B------:R-:W-:-:S02]  /*36bc0*/  LEA.HI.X.SX32 R33, R36, R4, 0x2, P6 ;  /* 0x0000000424217211 */ /* 0x000fc400030f16ff */
[----:B------:R-:W-:Y:S01]  /*36bd0*/  IADD3 R36, R36, c[0x0][0x198], RZ ;  /* 0x0000660024247a10 */ /* 0x000fe20007ffe0ff */
[----:B------:R1:W-:Y:S01]  /*36be0*/  @P5 STG.E [R20.64], R73 ;  /* 0x0000004914005986 */ /* 0x0003e2000c101904 */
[----:B------:R-:W-:-:S03]  /*36bf0*/  ISETP.LT.AND P3, PT, R0, c[0x0][0x17c], !P0 ;  /* 0x00005f0000007a0c */ /* 0x000fc60004761270 */
[----:B------:R-:W-:Y:S01]  /*36c00*/  @P2 STG.E [R6.64], R8 ;  /* 0x0000000806002986 */ /* 0x000fe2000c101904 */
[----:B--2---:R-:W-:Y:S02]  /*36c10*/  LEA R16, P2, R36, R3, 0x2 ;  /* 0x0000000324107211 */ /* 0x004fe400078410ff */
[----:B------:R-:W-:Y:S02]  /*36c20*/  IADD3 R5, R252, 0x115, RZ ;  /* 0x00000115fc057810 */ /* 0x000fe40007ffe0ff */
[C---:B------:R-:W-:Y:S02]  /*36c30*/  LEA.HI.X.SX32 R17, R36.reuse, R4, 0x2, P2 ;  /* 0x0000000424117211 */ /* 0x040fe400010f16ff */
[----:B-1----:R-:W-:Y:S02]  /*36c40*/  IADD3 R21, R36, c[0x0][0x198], RZ ;  /* 0x0000660024157a10 */ /* 0x002fe40007ffe0ff */
[----:B------:R-:W-:Y:S02]  /*36c50*/  IADD3 R0, R252, 0x116, RZ ;  /* 0x00000116fc007810 */ /* 0x000fe40007ffe0ff */
[----:B------:R-:W-:Y:S01]  /*36c60*/  IADD3 R36, R21, c[0x0][0x198], RZ ;  /* 0x0000660015247a10 */ /* 0x000fe20007ffe0ff */
[----:B------:R1:W-:Y:S01]  /*36c70*/  @P4 STG.E [R32.64], R9 ;  /* 0x0000000920004986 */ /* 0x0003e2000c101904 */
[----:B------:R-:W-:-:S02]  /*36c80*/  ISETP.LT.AND P5, PT, R5, c[0x0][0x17c], !P0 ;  /* 0x00005f0005007a0c */ /* 0x000fc400047a1270 */
[CC--:B------:R-:W-:Y:S02]  /*36c90*/  LEA R20, P6, R21.reuse, R3.reuse, 0x2 ;  /* 0x0000000315147211 */ /* 0x0c0fe400078c10ff */
[----:B------:R-:W-:Y:S01]  /*36ca0*/  ISETP.LT.AND P1, PT, R0, c[0x0][0x17c], !P0 ;  /* 0x00005f0000007a0c */ /* 0x000fe20004721270 */
[----:B------:R2:W-:Y:S01]  /*36cb0*/  @P3 STG.E [R16.64], R24 ;  /* 0x0000001810003986 */ /* 0x0005e2000c101904 */
[----:B------:R-:W-:Y:S02]  /*36cc0*/  LEA.HI.X.SX32 R21, R21, R4, 0x2, P6 ;  /* 0x0000000415157211 */ /* 0x000fe400030f16ff */
[C---:B-1----:R-:W-:Y:S02]  /*36cd0*/  IADD3 R32, R36.reuse, c[0x0][0x198], RZ ;  /* 0x0000660024207a10 */ /* 0x042fe40007ffe0ff */
[-C--:B------:R-:W-:Y:S02]  /*36ce0*/  LEA R6, P3, R36, R3.reuse, 0x2 ;  /* 0x0000000324067211 */ /* 0x080fe400078610ff */
[----:B------:R-:W-:-:S02]  /*36cf0*/  LEA R8, P6, R32, R3, 0x2 ;  /* 0x0000000320087211 */ /* 0x000fc400078c10ff */
[C---:B------:R-:W-:Y:S02]  /*36d00*/  IADD3 R5, R252.reuse, 0x117, RZ ;  /* 0x00000117fc057810 */ /* 0x040fe40007ffe0ff */
[----:B------:R-:W-:Y:S02]  /*36d10*/  IADD3 R0, R252, 0x118, RZ ;  /* 0x00000118fc007810 */ /* 0x000fe40007ffe0ff */
[-C--:B------:R-:W-:Y:S02]  /*36d20*/  LEA.HI.X.SX32 R7, R36, R4.reuse, 0x2, P3 ;  /* 0x0000000424077211 */ /* 0x080fe400018f16ff */
[C---:B------:R-:W-:Y:S02]  /*36d30*/  LEA.HI.X.SX32 R9, R32.reuse, R4, 0x2, P6 ;  /* 0x0000000420097211 */ /* 0x040fe400030f16ff */
[----:B------:R-:W-:Y:S02]  /*36d40*/  ISETP.LT.AND P4, PT, R5, c[0x0][0x17c], !P0 ;  /* 0x00005f0005007a0c */ /* 0x000fe40004781270 */
[----:B------:R-:W-:-:S02]  /*36d50*/  IADD3 R32, R32, c[0x0][0x198], RZ ;  /* 0x0000660020207a10 */ /* 0x000fc40007ffe0ff */
[----:B------:R-:W-:Y:S01]  /*36d60*/  ISETP.LT.AND P2, PT, R0, c[0x0][0x17c], !P0 ;  /* 0x00005f0000007a0c */ /* 0x000fe20004741270 */
[----:B------:R1:W-:Y:S01]  /*36d70*/  @P5 STG.E [R20.64], R25 ;  /* 0x0000001914005986 */ /* 0x0003e2000c101904 */
[----:B------:R-:W-:-:S03]  /*36d80*/  IADD3 R5, R252, 0x119, RZ ;  /* 0x00000119fc057810 */ /* 0x000fc60007ffe0ff */
[----:B------:R4:W-:Y:S01]  /*36d90*/  @P1 STG.E [R6.64], R40 ;  /* 0x0000002806001986 */ /* 0x0009e2000c101904 */
[----:B--2---:R-:W-:Y:S02]  /*36da0*/  LEA R16, P1, R32, R3, 0x2 ;  /* 0x0000000320107211 */ /* 0x004fe400078210ff */
        /* <DEDUP_REMOVED lines=8> */
[C---:B------:R-:W-:Y:S02]  /*36e30*/  IADD3 R25, R24.reuse, c[0x0][0x198], RZ ;  /* 0x0000660018197a10 */ /* 0x040fe40007ffe0ff */
[----:B------:R-:W-:Y:S01]  /*36e40*/  LEA.HI.X.SX32 R21, R21, R4, 0x2, P6 ;  /* 0x0000000415157211 */ /* 0x000fe200030f16ff */
[----:B------:R2:W-:Y:S01]  /*36e50*/  @P2 STG.E [R16.64], R68 ;  /* 0x0000004410002986 */ /* 0x0005e2000c101904 */
[----:B----4-:R-:W-:Y:S02]  /*36e60*/  LEA R6, P2, R24, R3, 0x2 ;  /* 0x0000000318067211 */ /* 0x010fe400078410ff */
        /* <DEDUP_REMOVED lines=11> */
[C---:B--2---:R-:W-:Y:S02]  /*36f20*/  LEA R16, P3, R25.reuse, R3, 0x2 ;  /* 0x0000000319107211 */ /* 0x044fe400078610ff */
[----:B------:R-:W-:Y:S02]  /*36f30*/  IADD3 R0, R252, 0x11e, RZ ;  /* 0x0000011efc007810 */ /* 0x000fe40007ffe0ff */
[C---:B-1----:R-:W-:Y:S02]  /*36f40*/  IADD3 R21, R25.reuse, c[0x0][0x198], RZ ;  /* 0x0000660019157a10 */ /* 0x042fe40007ffe0ff */
[----:B------:R-:W-:Y:S02]  /*36f50*/  LEA.HI.X.SX32 R17, R25, R4, 0x2, P3 ;  /* 0x0000000419117211 */ /* 0x000fe400018f16ff */
[----:B------:R-:W-:Y:S02]  /*36f60*/  IADD3 R24, R21, c[0x0][0x198], RZ ;  /* 0x0000660015187a10 */ /* 0x000fe40007ffe0ff */
[----:B------:R-:W-:-:S02]  /*36f70*/  ISETP.LT.AND P5, PT, R5, c[0x0][0x17c], !P0 ;  /* 0x00005f0005007a0c */ /* 0x000fc400047a1270 */
[----:B------:R-:W-:Y:S01]  /*36f80*/  ISETP.LT.AND P2, PT, R0, c[0x0][0x17c], !P0 ;  /* 0x00005f0000007a0c */ /* 0x000fe20004741270 */
[----:B------:R1:W-:Y:S01]  /*36f90*/  @P4 STG.E [R8.64], R13 ;  /* 0x0000000d08004986 */ /* 0x0003e2000c101904 */
[----:B----4-:R-:W-:Y:S02]  /*36fa0*/  IADD3 R12, R24, c[0x0][0x198], RZ ;  /* 0x00006600180c7a10 */ /* 0x010fe40007ffe0ff */
[-C--:B------:R-:W-:Y:S01]  /*36fb0*/  LEA R20, P6, R21, R3.reuse, 0x2 ;  /* 0x0000000315147211 */ /* 0x080fe200078c10ff */
[----:B------:R2:W-:Y:S01]  /*36fc0*/  @P1 STG.E [R16.64], R28 ;  /* 0x0000001c10001986 */ /* 0x0005e2000c101904 */
[----:B------:R-:W-:Y:S02]  /*36fd0*/  IADD3 R5, R252, 0x11f, RZ ;  /* 0x0000011ffc057810 */ /* 0x000fe40007ffe0ff */
[----:B------:R-:W-:Y:S02]  /*36fe0*/  LEA R6, P1, R24, R3, 0x2 ;  /* 0x0000000318067211 */ /* 0x000fe400078210ff */
[----:B------:R-:W-:-:S02]  /*36ff0*/  IADD3 R0, R252, 0x120, RZ ;  /* 0x00000120fc007810 */ /* 0x000fc40007ffe0ff */
[-C--:B------:R-:W-:Y:S02]  /*37000*/  LEA.HI.X.SX32 R21, R21, R4.reuse, 0x2, P6 ;  /* 0x0000000415157211 */ /* 0x080fe400030f16ff */
[----:B-1----:R-:W-:Y:S02]  /*37010*/  IADD3 R13, R12, c[0x0][0x198], RZ ;  /* 0x000066000c0d7a10 */ /* 0x002fe40007ffe0ff */
[----:B------:R-:W-:Y:S02]  /*37020*/  ISETP.LT.AND P4, PT, R5, c[0x0][0x17c], !P0 ;  /* 0x00005f0005007a0c */ /* 0x000fe40004781270 */
[----:B------:R-:W-:Y:S02]  /*37030*/  LEA.HI.X.SX32 R7, R24, R4, 0x2, P1 ;  /* 0x0000000418077211 */ /* 0x000fe400008f16ff */
[----:B------:R-:W-:Y:S02]  /*37040*/  LEA R8, P6, R12, R3, 0x2 ;  /* 0x000000030c087211 */ /* 0x000fe400078c10ff */
[----:B------:R-:W-:-:S02]  /*37050*/  ISETP.LT.AND P3, PT, R0, c[0x0][0x17c], !P0 ;  /* 0x00005f0000007a0c */ /* 0x000fc40004761270 */
[C---:B--2---:R-:W-:Y:S01]  /*37060*/  IADD3 R17, R13.reuse, c[0x0][0x198], RZ ;  /* 0x000066000d117a10 */ /* 0x044fe20007ffe0ff */
[----:B------:R1:W-:Y:S01]  /*37070*/  @P5 STG.E [R20.64], R29 ;  /* 0x0000001d14005986 */ /* 0x0003e2000c101904 */
[----:B------:R-:W-:Y:S02]  /*37080*/  IADD3 R5, R252, 0x121, RZ ;  /* 0x00000121fc057810 */ /* 0x000fe40007ffe0ff */
[----:B------:R-:W-:Y:S01]  /*37090*/  LEA.HI.X.SX32 R9, R12, R4, 0x2, P6 ;  /* 0x000000040c097211 */ /* 0x000fe200030f16ff */
[----:B------:R2:W-:Y:S01]  /*370a0*/  @P2 STG.E [R6.64], R44 ;  /* 0x0000002c06002986 */ /* 0x0005e2000c101904 */
[----:B------:R-:W-:Y:S02]  /*370b0*/  LEA R12, P2, R13, R3, 0x2 ;  /* 0x000000030d0c7211 */ /* 0x000fe400078410ff */
[----:B------:R-:W-:Y:S02]  /*370c0*/  IADD3 R0, R252, 0x122, RZ ;  /* 0x00000122fc007810 */ /* 0x000fe40007ffe0ff */
[----:B------:R-:W-:-:S02]  /*370d0*/  ISETP.LT.AND P5, PT, R5, c[0x0][0x17c], !P0 ;  /* 0x00005f0005007a0c */ /* 0x000fc400047a1270 */
[C---:B-1----:R-:W-:Y:S02]  /*370e0*/  IADD3 R20, R17.reuse, c[0x0][0x198], RZ ;  /* 0x0000660011147a10 */ /* 0x042fe40007ffe0ff */
[-C--:B------:R-:W-:Y:S02]  /*370f0*/  LEA R16, P6, R17, R3.reuse, 0x2 ;  /* 0x0000000311107211 */ /* 0x080fe400078c10ff */
[-C--:B------:R-:W-:Y:S02]  /*37100*/  LEA.HI.X.SX32 R13, R13, R4.reuse, 0x2, P2 ;  /* 0x000000040d0d7211 */ /* 0x080fe400010f16ff */
[----:B------:R-:W-:Y:S01]  /*37110*/  IADD3 R21, R20, c[0x0][0x198], RZ ;  /* 0x0000660014157a10 */ /* 0x000fe20007ffe0ff */
[----:B------:R1:W-:Y:S01]  /*37120*/  @P4 STG.E [R8.64], R45 ;  /* 0x0000002d08004986 */ /* 0x0003e2000c101904 */
[----:B------:R-:W-:Y:S02]  /*37130*/  ISETP.LT.AND P1, PT, R0, c[0x0][0x17c], !P0 ;  /* 0x00005f0000007a0c */ /* 0x000fe40004721270 */
[----:B------:R-:W-:Y:S01]  /*37140*/  LEA.HI.X.SX32 R17, R17, R4, 0x2, P6 ;  /* 0x0000000411117211 */ /* 0x000fe200030f16ff */
[----:B------:R4:W-:Y:S01]  /*37150*/  @P3 STG.E [R12.64], R82 ;  /* 0x000000520c003986 */ /* 0x0009e2000c101904 */
[----:B--2---:R-:W-:-:S02]  /*37160*/  LEA R6, P3, R20, R3, 0x2 ;  /* 0x0000000314067211 */ /* 0x004fc400078610ff */
[C---:B------:R-:W-:Y:S02]  /*37170*/  IADD3 R5, R252.reuse, 0x123, RZ ;  /* 0x00000123fc057810 */ /* 0x040fe40007ffe0ff */
[C---:B-1----:R-:W-:Y:S02]  /*37180*/  LEA R8, P6, R21.reuse, R3, 0x2 ;  /* 0x0000000315087211 */ /* 0x042fe400078c10ff */
[----:B------:R-:W-:Y:S02]  /*37190*/  IADD3 R0, R252, 0x124, RZ ;  /* 0x00000124fc007810 */ /* 0x000fe40007ffe0ff */
[CC--:B------:R-:W-:Y:S02]  /*371a0*/  LEA.HI.X.SX32 R9, R21.reuse, R4.reuse, 0x2, P6 ;  /* 0x0000000415097211 */ /* 0x0c0fe400030f16ff */
[----:B------:R-:W-:Y:S02]  /*371b0*/  IADD3 R21, R21, c[0x0][0x198], RZ ;  /* 0x0000660015157a10 */ /* 0x000fe40007ffe0ff */
[----:B------:R-:W-:Y:S01]  /*371c0*/  LEA.HI.X.SX32 R7, R20, R4, 0x2, P3 ;  /* 0x0000000414077211 */ /* 0x000fe200018f16ff */
[----:B------:R1:W-:Y:S01]  /*371d0*/  @P5 STG.E [R16.64], R83 ;  /* 0x0000005310005986 */ /* 0x0003e2000c101904 */
[----:B------:R-:W-:-:S02]  /*371e0*/  ISETP.LT.AND P4, PT, R5, c[0x0][0x17c], !P0 ;  /* 0x00005f0005007a0c */ /* 0x000fc40004781270 */
[----:B------:R-:W-:Y:S01]  /*371f0*/  ISETP.LT.AND P2, PT, R0, c[0x0][0x17c], !P0 ;  /* 0x00005f0000007a0c */ /* 0x000fe20004741270 */
[----:B------:R2:W-:Y:S01]  /*37200*/  @P1 STG.E [R6.64], R62 ;  /* 0x0000003e06001986 */ /* 0x0005e2000c101904 */
[C---:B------:R-:W-:Y:S02]  /*37210*/  IADD3 R5, R252.reuse, 0x125, RZ ;  /* 0x00000125fc057810 */ /* 0x040fe40007ffe0ff */
[C---:B----4-:R-:W-:Y:S02]  /*37220*/  LEA R12, P1, R21.reuse, R3, 0x2 ;  /* 0x00000003150c7211 */ /* 0x050fe400078210ff */
[----:B-1----:R-:W-:Y:S02]  /*37230*/  IADD3 R17, R21, c[0x0][0x198], RZ ;  /* 0x0000660015117a10 */ /* 0x002fe40007ffe0ff */
[----:B------:R-:W-:Y:S02]  /*37240*/  IADD3 R0, R252, 0x126, RZ ;  /* 0x00000126fc007810 */ /* 0x000fe40007ffe0ff */
[----:B------:R-:W-:-:S02]  /*37250*/  IADD3 R20, R17, c[0x0][0x198], RZ ;  /* 0x0000660011147a10 */ /* 0x000fc40007ffe0ff */
[----:B------:R-:W-:Y:S02]  /*37260*/  ISETP.LT.AND P5, PT, R5, c[0x0][0x17c], !P0 ;  /* 0x00005f0005007a0c */ /* 0x000fe400047a1270 */
        /* <DEDUP_REMOVED lines=24> */
[----:B------:R-:W-:Y:S02]  /*373f0*/  LEA R16, P6, R17, R3, 0x2 ;  /* 0x0000000311107211 */ /* 0x000fe400078c10ff */
        /* <DEDUP_REMOVED lines=74> */
[----:B------:R-:W-:-:S03]  /*378a0*/  LEA R16, P6, R17, R3, 0x2 ;  /* 0x0000000311107211 */ /* 0x000fc600078c10ff */
[----:B------:R4:W-:Y:S01]  /*378b0*/  @P1 STG.E [R12.64], R26 ;  /* 0x0000001a0c001986 */ /* 0x0009e2000c101904 */
[----:B--2---:R-:W-:Y:S02]  /*378c0*/  LEA R6, P1, R18, R3, 0x2 ;  /* 0x0000000312067211 */ /* 0x004fe400078210ff */
[----:B------:R-:W-:Y:S02]  /*378d0*/  IADD3 R5, R252, 0x137, RZ ;  /* 0x00000137fc057810 */ /* 0x000fe40007ffe0ff */
[----:B------:R-:W-:Y:S02]  /*378e0*/  IADD3 R10, R18, c[0x0][0x198], RZ ;  /* 0x00006600120a7a10 */ /* 0x000fe40007ffe0ff */
[----:B------:R-:W-:Y:S02]  /*378f0*/  IADD3 R0, R252, 0x138, RZ ;  /* 0x00000138fc007810 */ /* 0x000fe40007ffe0ff */
[-C--:B------:R-:W-:Y:S02]  /*37900*/  LEA.HI.X.SX32 R17, R17, R4.reuse, 0x2, P6 ;  /* 0x0000000411117211 */ /* 0x080fe400030f16ff */
[----:B------:R-:W-:-:S02]  /*37910*/  LEA.HI.X.SX32 R7, R18, R4, 0x2, P1 ;  /* 0x0000000412077211 */ /* 0x000fc400008f16ff */
[----:B------:R-:W-:Y:S02]  /*37920*/  ISETP.LT.AND P4, PT, R5, c[0x0][0x17c], !P0 ;  /* 0x00005f0005007a0c */ /* 0x000fe40004781270 */
[----:B-1----:R-:W-:Y:S02]  /*37930*/  LEA R8, P6, R10, R3, 0x2 ;  /* 0x000000030a087211 */ /* 0x002fe400078c10ff */
[----:B------:R-:W-:Y:S02]  /*37940*/  ISETP.LT.AND P3, PT, R0, c[0x0][0x17c], !P0 ;  /* 0x00005f0000007a0c */ /* 0x000fe40004761270 */
[C---:B------:R-:W-:Y:S01]  /*37950*/  IADD3 R11, R10.reuse, c[0x0][0x198], RZ ;  /* 0x000066000a0b7a10 */ /* 0x040fe20007ffe0ff */
[----:B------:R1:W-:Y:S01]  /*37960*/  @P5 STG.E [R16.64], R27 ;  /* 0x0000001b10005986 */ /* 0x0003e2000c101904 */
[----:B------:R-:W-:-:S03]  /*37970*/  LEA.HI.X.SX32 R9, R10, R4, 0x2, P6 ;  /* 0x000000040a097211 */ /* 0x000fc600030f16ff */
[----:B------:R2:W-:Y:S01]  /*37980*/  @P2 STG.E [R6.64], R42 ;  /* 0x0000002a06002986 */ /* 0x0005e2000c101904 */
[C---:B------:R-:W-:Y:S02]  /*37990*/  LEA R10, P2, R11.reuse, R3, 0x2 ;  /* 0x000000030b0a7211 */ /* 0x040fe400078410ff */
[C---:B------:R-:W-:Y:S02]  /*379a0*/  IADD3 R5, R252.reuse, 0x139, RZ ;  /* 0x00000139fc057810 */ /* 0x040fe40007ffe0ff */
[----:B------:R-:W-:Y:S02]  /*379b0*/  IADD3 R0, R252, 0x13a, RZ ;  /* 0x0000013afc007810 */ /* 0x000fe40007ffe0ff */
[C---:B----4-:R-:W-:Y:S02]  /*379c0*/  IADD3 R13, R11.reuse, c[0x0][0x198], RZ ;  /* 0x000066000b0d7a10 */ /* 0x050fe40007ffe0ff */
[----:B------:R-:W-:Y:S02]  /*379d0*/  LEA.HI.X.SX32 R11, R11, R4, 0x2, P2 ;  /* 0x000000040b0b7211 */ /* 0x000fe400010f16ff */
[----:B------:R-:W-:-:S02]  /*379e0*/  ISETP.LT.AND P5, PT, R5, c[0x0][0x17c], !P0 ;  /* 0x00005f0005007a0c */ /* 0x000fc400047a1270 */
[----:B------:R-:W-:Y:S02]  /*379f0*/  ISETP.LT.AND P1, PT, R0, c[0x0][0x17c], !P0 ;  /* 0x00005f0000007a0c */ /* 0x000fe40004721270 */
[C---:B-1----:R-:W-:Y:S01]  /*37a00*/  IADD3 R16, R13.reuse, c[0x0][0x198], RZ ;  /* 0x000066000d107a10 */ /* 0x042fe20007ffe0ff */
[----:B------:R1:W-:Y:S01]  /*37a10*/  @P4 STG.E [R8.64], R43 ;  /* 0x0000002b08004986 */ /* 0x0003e2000c101904 */
[----:B------:R-:W-:-:S03]  /*37a20*/  LEA R12, P6, R13, R3, 0x2 ;  /* 0x000000030d0c7211 */ /* 0x000fc600078c10ff */
[----:B------:R4:W-:Y:S01]  /*37a30*/  @P3 STG.E [R10.64], R70 ;  /* 0x000000460a003986 */ /* 0x0009e2000c101904 */
[----:B--2---:R-:W-:Y:S02]  /*37a40*/  LEA R6, P3, R16, R3, 0x2 ;  /* 0x0000000310067211 */ /* 0x004fe400078610ff */
[C---:B------:R-:W-:Y:S02]  /*37a50*/  IADD3 R5, R252.reuse, 0x13b, RZ ;  /* 0x0000013bfc057810 */ /* 0x040fe40007ffe0ff */
[----:B------:R-:W-:Y:S02]  /*37a60*/  IADD3 R0, R252, 0x13c, RZ ;  /* 0x0000013cfc007810 */ /* 0x000fe40007ffe0ff */
[-C--:B------:R-:W-:Y:S02]  /*37a70*/  LEA.HI.X.SX32 R13, R13, R4.reuse, 0x2, P6 ;  /* 0x000000040d0d7211 */ /* 0x080fe400030f16ff */
[C---:B-1----:R-:W-:Y:S02]  /*37a80*/  IADD3 R9, R16.reuse, c[0x0][0x198], RZ ;  /* 0x0000660010097a10 */ /* 0x042fe40007ffe0ff */
[----:B------:R-:W-:-:S02]  /*37a90*/  LEA.HI.X.SX32 R7, R16, R4, 0x2, P3 ;  /* 0x0000000410077211 */ /* 0x000fc400018f16ff */
[----:B------:R-:W-:Y:S02]  /*37aa0*/  ISETP.LT.AND P4, PT, R5, c[0x0][0x17c], !P0 ;  /* 0x00005f0005007a0c */ /* 0x000fe40004781270 */
[----:B------:R-:W-:Y:S02]  /*37ab0*/  ISETP.LT.AND P2, PT, R0, c[0x0][0x17c], !P0 ;  /* 0x00005f0000007a0c */ /* 0x000fe40004741270 */
[C---:B------:R-:W-:Y:S01]  /*37ac0*/  IADD3 R17, R9.reuse, c[0x0][0x198], RZ ;  /* 0x0000660009117a10 */ /* 0x040fe20007ffe0ff */
[----:B------:R1:W-:Y:S01]  /*37ad0*/  @P5 STG.E [R12.64], R71 ;  /* 0x000000470c005986 */ /* 0x0003e2000c101904 */
[----:B------:R-:W-:-:S03]  /*37ae0*/  LEA R8, P6, R9, R3, 0x2 ;  /* 0x0000000309087211 */ /* 0x000fc600078c10ff */
[----:B------:R2:W-:Y:S01]  /*37af0*/  @P1 STG.E [R6.64], R14 ;  /* 0x0000000e06001986 */ /* 0x0005e2000c101904 */
[C---:B----4-:R-:W-:Y:S02]  /*37b00*/  LEA R10, P1, R17.reuse, R3, 0x2 ;  /* 0x00000003110a7211 */ /* 0x050fe400078210ff */
[C---:B------:R-:W-:Y:S02]  /*37b10*/  IADD3 R5, R252.reuse, 0x13d, RZ ;  /* 0x0000013dfc057810 */ /* 0x040fe40007ffe0ff */
[----:B------:R-:W-:Y:S02]  /*37b20*/  IADD3 R0, R252, 0x13e, RZ ;  /* 0x0000013efc007810 */ /* 0x000fe40007ffe0ff */
[----:B------:R-:W-:Y:S02]  /*37b30*/  IADD3 R18, R17, c[0x0][0x198], RZ ;  /* 0x0000660011127a10 */ /* 0x000fe40007ffe0ff */
[-C--:B------:R-:W-:Y:S02]  /*37b40*/  LEA.HI.X.SX32 R9, R9, R4.reuse, 0x2, P6 ;  /* 0x0000000409097211 */ /* 0x080fe400030f16ff */
[----:B------:R-:W-:-:S02]  /*37b50*/  LEA.HI.X.SX32 R11, R17, R4, 0x2, P1 ;  /* 0x00000004110b7211 */ /* 0x000fc400008f16ff */
[----:B------:R-:W-:Y:S02]  /*37b60*/  ISETP.LT.AND P5, PT, R5, c[0x0][0x17c], !P0 ;  /* 0x00005f0005007a0c */ /* 0x000fe400047a1270 */
[----:B------:R-:W-:Y:S02]  /*37b70*/  IADD3 R16, R18, c[0x0][0x198], RZ ;  /* 0x0000660012107a10 */ /* 0x000fe40007ffe0ff */
[----:B------:R-:W-:Y:S01]  /*37b80*/  ISETP.LT.AND P3, PT, R0, c[0x0][0x17c], !P0 ;  /* 0x00005f0000007a0c */ /* 0x000fe20004761270 */
[----:B------:R4:W-:Y:S01]  /*37b90*/  @P4 STG.E [R8.64], R15 ;  /* 0x0000000f08004986 */ /* 0x0009e2000c101904 */
[----:B-1----:R-:W-:-:S03]  /*37ba0*/  LEA R12, P6, R18, R3, 0x2 ;  /* 0x00000003120c7211 */ /* 0x002fc600078c10ff */
        /* <DEDUP_REMOVED lines=8> */
[C---:B------:R-:W-:Y:S02]  /*37c30*/  IADD3 R20, R19.reuse, c[0x0][0x198], RZ ;  /* 0x0000660013147a10 */ /* 0x040fe40007ffe0ff */
[----:B------:R-:W-:Y:S01]  /*37c40*/  ISETP.LT.AND P1, PT, R0, c[0x0][0x17c], !P0 ;  /* 0x00005f0000007a0c */ /* 0x000fe20004721270 */
[----:B------:R2:W-:Y:S01]  /*37c50*/  @P5 STG.E [R12.64], R31 ;  /* 0x0000001f0c005986 */ /* 0x0005e2000c101904 */
[----:B----4-:R-:W-:-:S03]  /*37c60*/  LEA R8, P6, R19, R3, 0x2 ;  /* 0x0000000313087211 */ /* 0x010fc600078c10ff */
[----:B------:R4:W-:Y:S01]  /*37c70*/  @P3 STG.E [R6.64], R46 ;  /* 0x0000002e06003986 */ /* 0x0009e2000c101904 */
[----:B-1----:R-:W-:Y:S02]  /*37c80*/  LEA R10, P3, R20, R3, 0x2 ;  /* 0x00000003140a7211 */ /* 0x002fe400078610ff */
        /* <DEDUP_REMOVED lines=9> */
[----:B--2---:R-:W-:-:S03]  /*37d20*/  LEA R12, P6, R21, R3, 0x2 ;  /* 0x00000003150c7211 */ /* 0x004fc600078c10ff */
        /* <DEDUP_REMOVED lines=11> */
[----:B-1----:R-:W-:-:S03]  /*37de0*/  LEA R8, P6, R15, R3, 0x2 ;  /* 0x000000030f087211 */ /* 0x002fc600078c10ff */
[----:B------:R1:W-:Y:S01]  /*37df0*/  @P2 STG.E [R6.64], R64 ;  /* 0x0000004006002986 */ /* 0x0003e2000c101904 */
[C---:B--2---:R-:W-:Y:S02]  /*37e00*/  LEA R10, P2, R17.reuse, R3, 0x2 ;  /* 0x00000003110a7211 */ /* 0x044fe400078410ff */
[C---:B------:R-:W-:Y:S02]  /*37e10*/  IADD3 R5, R252.reuse, 0x145, RZ ;  /* 0x00000145fc057810 */ /* 0x040fe40007ffe0ff */
[----:B------:R-:W-:Y:S02]  /*37e20*/  IADD3 R18, R17, c[0x0][0x198], RZ ;  /* 0x0000660011127a10 */ /* 0x000fe40007ffe0ff */
[----:B------:R-:W-:Y:S02]  /*37e30*/  IADD3 R0, R252, 0x146, RZ ;  /* 0x00000146fc007810 */ /* 0x000fe40007ffe0ff */
[-C--:B------:R-:W-:Y:S02]  /*37e40*/  LEA.HI.X.SX32 R9, R15, R4.reuse, 0x2, P6 ;  /* 0x000000040f097211 */ /* 0x080fe400030f16ff */
[----:B------:R-:W-:-:S02]  /*37e50*/  LEA.HI.X.SX32 R11, R17, R4, 0x2, P2 ;  /* 0x00000004110b7211 */ /* 0x000fc400010f16ff */
[----:B------:R-:W-:Y:S02]  /*37e60*/  ISETP.LT.AND P5, PT, R5, c[0x0][0x17c], !P0 ;  /* 0x00005f0005007a0c */ /* 0x000fe400047a1270 */
[----:B------:R-:W-:Y:S02]  /*37e70*/  IADD3 R16, R18, c[0x0][0x198], RZ ;  /* 0x0000660012107a10 */ /* 0x000fe40007ffe0ff */
        /* <DEDUP_REMOVED lines=26> */
[----:B------:R-:W-:Y:S02]  /*38020*/  IADD3 R5, R252, 0x14b, RZ ;  /* 0x0000014bfc057810 */ /* 0x000fe40007ffe0ff */
[-C--:B-1----:R-:W-:Y:S01]  /*38030*/  LEA R12, P6, R23, R3.reuse, 0x2 ;  /* 0x00000003170c7211 */ /* 0x082fe200078c10ff */
[----:B------:R1:W-:Y:S01]  /*38040*/  @P2 STG.E [R10.64], R56 ;  /* 0x000000380a002986 */ /* 0x0003e2000c101904 */
[----:B--2---:R-:W-:-:S02]  /*38050*/  LEA R6, P2, R20, R3, 0x2 ;  /* 0x0000000314067211 */ /* 0x004fc400078410ff */
[----:B------:R-:W-:Y:S02]  /*38060*/  IADD3 R21, R20, c[0x0][0x198], RZ ;  /* 0x0000660014157a10 */ /* 0x000fe40007ffe0ff */
[----:B------:R-:W-:Y:S02]  /*38070*/  IADD3 R0, R252, 0x14c, RZ ;  /* 0x0000014cfc007810 */ /* 0x000fe40007ffe0ff */
[----:B------:R-:W-:Y:S02]  /*38080*/  ISETP.LT.AND P4, PT, R5, c[0x0][0x17c], !P0 ;  /* 0x00005f0005007a0c */ /* 0x000fe40004781270 */
[-C--:B------:R-:W-:Y:S02]  /*38090*/  LEA.HI.X.SX32 R13, R23, R4.reuse, 0x2, P6 ;  /* 0x00000004170d7211 */ /* 0x080fe400030f16ff */
[----:B------:R-:W-:Y:S02]  /*380a0*/  LEA.HI.X.SX32 R7, R20, R4, 0x2, P2 ;  /* 0x0000000414077211 */ /* 0x000fe400010f16ff */
[----:B------:R-:W-:-:S02]  /*380b0*/  IADD3 R24, R21, c[0x0][0x198], RZ ;  /* 0x0000660015187a10 */ /* 0x000fc40007ffe0ff */
[----:B------:R-:W-:Y:S01]  /*380c0*/  ISETP.LT.AND P1, PT, R0, c[0x0][0x17c], !P0 ;  /* 0x00005f0000007a0c */ /* 0x000fe20004721270 */
[----:B------:R2:W-:Y:S01]  /*380d0*/  @P5 STG.E [R12.64], R57 ;  /* 0x000000390c005986 */ /* 0x0005e2000c101904 */
[CC--:B----4-:R-:W-:Y:S02]  /*380e0*/  LEA R8, P6, R21.reuse, R3.reuse, 0x2 ;  /* 0x0000000315087211 */ /* 0x0d0fe400078c10ff */
[----:B------:R-:W-:Y:S01]  /*380f0*/  IADD3 R5, R252, 0x14d, RZ ;  /* 0x0000014dfc057810 */ /* 0x000fe20007ffe0ff */
[----:B------:R4:W-:Y:S01]  /*38100*/  @P3 STG.E [R6.64], R84 ;  /* 0x0000005406003986 */ /* 0x0009e2000c101904 */
[C---:B------:R-:W-:Y:S02]  /*38110*/  IADD3 R25, R24.reuse, c[0x0][0x198], RZ ;  /* 0x0000660018197a10 */ /* 0x040fe40007ffe0ff */
[----:B-1----:R-:W-:Y:S02]  /*38120*/  LEA R10, P3, R24, R3, 0x2 ;  /* 0x00000003180a7211 */ /* 0x002fe400078610ff */
[----:B------:R-:W-:-:S02]  /*38130*/  LEA.HI.X.SX32 R9, R21, R4, 0x2, P6 ;  /* 0x0000000415097211 */ /* 0x000fc400030f16ff */
[C---:B------:R-:W-:Y:S02]  /*38140*/  IADD3 R0, R252.reuse, 0x14e, RZ ;  /* 0x0000014efc007810 */ /* 0x040fe40007ffe0ff */
[----:B------:R-:W-:Y:S02]  /*38150*/  ISETP.LT.AND P5, PT, R5, c[0x0][0x17c], !P0 ;  /* 0x00005f0005007a0c */ /* 0x000fe400047a1270 */
[----:B------:R-:W-:Y:S02]  /*38160*/  IADD3 R14, R25, c[0x0][0x198], RZ ;  /* 0x00006600190e7a10 */ /* 0x000fe40007ffe0ff */
[----:B------:R-:W-:Y:S02]  /*38170*/  IADD3 R5, R252, 0x14f, RZ ;  /* 0x0000014ffc057810 */ /* 0x000fe40007ffe0ff */
[----:B------:R-:W-:Y:S01]  /*38180*/  LEA.HI.X.SX32 R11, R24, R4, 0x2, P3 ;  /* 0x00000004180b7211 */ /* 0x000fe200018f16ff */
[----:B------:R1:W-:Y:S01]  /*38190*/  @P4 STG.E [R8.64], R85 ;  /* 0x0000005508004986 */ /* 0x0003e2000c101904 */
[----:B------:R-:W-:-:S02]  /*381a0*/  ISETP.LT.AND P2, PT, R0, c[0x0][0x17c], !P0 ;  /* 0x00005f0000007a0c */ /* 0x000fc40004741270 */
[-C--:B--2---:R-:W-:Y:S02]  /*381b0*/  LEA R12, P6, R25, R3.reuse, 0x2 ;  /* 0x00000003190c7211 */ /* 0x084fe400078c10ff */
[C---:B------:R-:W-:Y:S02]  /*381c0*/  IADD3 R15, R14.reuse, c[0x0][0x198], RZ ;  /* 0x000066000e0f7a10 */ /* 0x040fe40007ffe0ff */
[----:B------:R-:W-:Y:S01]  /*381d0*/  ISETP.LT.AND P4, PT, R5, c[0x0][0x17c], !P0 ;  /* 0x00005f0005007a0c */ /* 0x000fe20004781270 */
[----:B------:R2:W-:Y:S01]  /*381e0*/  @P1 STG.E [R10.64], R104 ;  /* 0x000000680a001986 */ /* 0x0005e2000c101904 */
[----:B------:R-:W-:Y:S02]  /*381f0*/  LEA.HI.X.SX32 R13, R25, R4, 0x2, P6 ;  /* 0x00000004190d7211 */ /* 0x000fe400030f16ff */
[-C--:B----4-:R-:W-:Y:S02]  /*38200*/  LEA R6, P1, R14, R3.reuse, 0x2 ;  /* 0x000000030e067211 */ /* 0x090fe400078210ff */
[----:B-1----:R-:W-:-:S02]  /*38210*/  LEA R8, P6, R15, R3, 0x2 ;  /* 0x000000030f087211 */ /* 0x002fc400078c10ff */
[----:B------:R-:W-:Y:S02]  /*38220*/  IADD3 R0, R252, 0x150, RZ ;  /* 0x00000150fc007810 */ /* 0x000fe40007ffe0ff */
[-C--:B------:R-:W-:Y:S02]  /*38230*/  LEA.HI.X.SX32 R7, R14, R4.reuse, 0x2, P1 ;  /* 0x000000040e077211 */ /* 0x080fe400008f16ff */
[C---:B------:R-:W-:Y:S01]  /*38240*/  LEA.HI.X.SX32 R9, R15.reuse, R4, 0x2, P6 ;  /* 0x000000040f097211 */ /* 0x040fe200030f16ff */
[----:B------:R-:W-:Y:S01]  /*38250*/  @P5 STG.E [R12.64], R105 ;  /* 0x000000690c005986 */ /* 0x000fe2000c101904 */
[----:B------:R-:W-:Y:S02]  /*38260*/  IADD3 R28, R15, c[0x0][0x198], RZ ;  /* 0x000066000f1c7a10 */ /* 0x000fe40007ffe0ff */
[----:B------:R-:W-:Y:S01]  /*38270*/  ISETP.LT.AND P3, PT, R0, c[0x0][0x17c], !P0 ;  /* 0x00005f0000007a0c */ /* 0x000fe20004761270 */
[----:B------:R1:W-:Y:S01]  /*38280*/  @P2 STG.E [R6.64], R67 ;  /* 0x0000004306002986 */ /* 0x0003e2000c101904 */
[----:B--2---:R-:W-:-:S03]  /*38290*/  LEA R10, P2, R28, R3, 0x2 ;  /* 0x000000031c0a7211 */ /* 0x004fc600078410ff */
[----:B------:R2:W-:Y:S01]  /*382a0*/  @P4 STG.E [R8.64], R66 ;  /* 0x0000004208004986 */ /* 0x0005e2000c101904 */
[----:B------:R-:W-:Y:S02]  /*382b0*/  IADD3 R5, R252, 0x151, RZ ;  /* 0x00000151fc057810 */ /* 0x000fe40007ffe0ff */
[----:B------:R-:W-:Y:S01]  /*382c0*/  IADD3 R29, R28, c[0x0][0x198], RZ ;  /* 0x000066001c1d7a10 */ /* 0x000fe20007ffe0ff */
[----:B-1----:R-:W4:Y:S01]  /*382d0*/  LDL.LU R67, [R1+0xed4] ;  /* 0x000ed40001437983 */ /* 0x002f220000300800 */
[----:B------:R-:W-:-:S03]  /*382e0*/  IADD3 R0, R252, 0x152, RZ ;  /* 0x00000152fc007810 */ /* 0x000fc60007ffe0ff */
[----:B--2---:R-:W2:Y:S04]  /*382f0*/  LDL.LU R66, [R1+0xed0] ;  /* 0x000ed00001427983 */ /* 0x004ea80000300800 */
[----:B------:R-:W2:Y:S01]  /*38300*/  LDL.LU R128, [R1+0x3e0] ;  /* 0x0003e00001807983 */ /* 0x000ea20000300800 */
[----:B------:R-:W-:Y:S02]  /*38310*/  LEA.HI.X.SX32 R11, R28, R4, 0x2, P2 ;  /* 0x000000041c0b7211 */ /* 0x000fe400010f16ff */
[----:B------:R-:W-:Y:S01]  /*38320*/  ISETP.LT.AND P5, PT, R5, c[0x0][0x17c], !P0 ;  /* 0x00005f0005007a0c */ /* 0x000fe200047a1270 */
[----:B------:R-:W4:Y:S01]  /*38330*/  LDL.LU R129, [R1+0x3e4] ;  /* 0x0003e40001817983 */ /* 0x000f220000300800 */
[C---:B------:R-:W-:Y:S02]  /*38340*/  IADD3 R30, R29.reuse, c[0x0][0x198], RZ ;  /* 0x000066001d1e7a10 */ /* 0x040fe40007ffe0ff */
[----:B------:R-:W-:Y:S01]  /*38350*/  ISETP.LT.AND P1, PT, R0, c[0x0][0x17c], !P0 ;  /* 0x00005f0000007a0c */ /* 0x000fe20004721270 */
[----:B------:R-:W-:Y:S01]  /*38360*/  @P3 STG.E [R10.64], R133 ;  /* 0x000000850a003986 */ /* 0x000fe2000c101904 */
[----:B------:R-:W-:-:S02]  /*38370*/  LEA R12, P6, R29, R3, 0x2 ;  /* 0x000000031d0c7211 */ /* 0x000fc400078c10ff */
[-C--:B------:R-:W-:Y:S02]  /*38380*/  LEA R6, P3, R30, R3.reuse, 0x2 ;  /* 0x000000031e067211 */ /* 0x080fe400078610ff */
[----:B------:R-:W-:Y:S02]  /*38390*/  IADD3 R5, R252, 0x153, RZ ;  /* 0x00000153fc057810 */ /* 0x000fe40007ffe0ff */
[-C--:B------:R-:W-:Y:S02]  /*383a0*/  LEA.HI.X.SX32 R13, R29, R4.reuse, 0x2, P6 ;  /* 0x000000041d0d7211 */ /* 0x080fe400030f16ff */
[C---:B------:R-:W-:Y:S02]  /*383b0*/  LEA.HI.X.SX32 R7, R30.reuse, R4, 0x2, P3 ;  /* 0x000000041e077211 */ /* 0x040fe400018f16ff */
[----:B------:R-:W-:Y:S02]  /*383c0*/  IADD3 R31, R30, c[0x0][0x198], RZ ;  /* 0x000066001e1f7a10 */ /* 0x000fe40007ffe0ff */
[----:B------:R-:W-:Y:S01]  /*383d0*/  ISETP.LT.AND P4, PT, R5, c[0x0][0x17c], !P0 ;  /* 0x00005f0005007a0c */ /* 0x000fe20004781270 */
[----:B------:R-:W-:Y:S01]  /*383e0*/  @P5 STG.E [R12.64], R132 ;  /* 0x000000840c005986 */ /* 0x000fe2000c101904 */
[----:B------:R-:W-:-:S03]  /*383f0*/  LEA R8, P6, R31, R3, 0x2 ;  /* 0x000000031f087211 */ /* 0x000fc600078c10ff */
[----:B---3--:R1:W-:Y:S01]  /*38400*/  @P1 STG.E [R6.64], R130 ;  /* 0x0000008206001986 */ /* 0x0083e2000c101904 */
[----:B------:R-:W-:-:S03]  /*38410*/  LEA.HI.X.SX32 R9, R31, R4, 0x2, P6 ;  /* 0x000000041f097211 */ /* 0x000fc600030f16ff */
[----:B-1----:R-:W3:Y:S04]  /*38420*/  LDL.LU R130, [R1+0x410] ;  /* 0x0004100001827983 */ /* 0x002ee80000300800 */
[----:B------:R1:W-:Y:S04]  /*38430*/  @P4 STG.E [R8.64], R131 ;  /* 0x0000008308004986 */ /* 0x0003e8000c101904 */
[----:B-1----:R-:W3:Y:S01]  /*38440*/  LDL.LU R131, [R1+0x414] ;  /* 0x0004140001837983 */ /* 0x002ee20000300800 */
[----:B------:R-:W-:Y:S02]  /*38450*/  IADD3 R0, R252, 0x154, RZ ;  /* 0x00000154fc007810 */ /* 0x000fe40007ffe0ff */
[----:B------:R-:W-:-:S02]  /*38460*/  IADD3 R32, R31, c[0x0][0x198], RZ ;  /* 0x000066001f207a10 */ /* 0x000fc40007ffe0ff */
[----:B------:R-:W-:Y:S02]  /*38470*/  ISETP.LT.AND P2, PT, R0, c[0x0][0x17c], !P0 ;  /* 0x00005f0000007a0c */ /* 0x000fe40004741270 */
[----:B------:R-:W-:Y:S02]  /*38480*/  LEA R12, P1, R32, R3, 0x2 ;  /* 0x00000003200c7211 */ /* 0x000fe400078210ff */
[----:B------:R-:W-:Y:S02]  /*38490*/  IADD3 R5, R252, 0x155, RZ ;  /* 0x00000155fc057810 */ /* 0x000fe40007ffe0ff */
[----:B------:R-:W-:Y:S02]  /*384a0*/  IADD3 R33, R32, c[0x0][0x198], RZ ;  /* 0x0000660020217a10 */ /* 0x000fe40007ffe0ff */
[----:B------:R-:W-:Y:S02]  /*384b0*/  IADD3 R0, R252, 0x156, RZ ;  /* 0x00000156fc007810 */ /* 0x000fe40007ffe0ff */
[----:B------:R-:W-:-:S02]  /*384c0*/  LEA.HI.X.SX32 R13, R32, R4, 0x2, P1 ;  /* 0x00000004200d7211 */ /* 0x000fc400008f16ff */
[----:B------:R-:W-:Y:S02]  /*384d0*/  ISETP.LT.AND P5, PT, R5, c[0x0][0x17c], !P0 ;  /* 0x00005f0005007a0c */ /* 0x000fe400047a1270 */
[C---:B------:R-:W-:Y:S02]  /*384e0*/  IADD3 R34, R33.reuse, c[0x0][0x198], RZ ;  /* 0x0000660021227a10 */ /* 0x040fe40007ffe0ff */
[----:B------:R-:W-:Y:S02]  /*384f0*/  ISETP.LT.AND P3, PT, R0, c[0x0][0x17c], !P0 ;  /* 0x00005f0000007a0c */ /* 0x000fe40004761270 */
[----:B------:R-:W-:Y:S02]  /*38500*/  LEA R30, P6, R33, R3, 0x2 ;  /* 0x00000003211e7211 */ /* 0x000fe400078c10ff */
[----:B------:R-:W-:Y:S02]  /*38510*/  IADD3 R5, R252, 0x157, RZ ;  /* 0x00000157fc057810 */ /* 0x000fe40007ffe0ff */
[----:B------:R-:W-:-:S02]  /*38520*/  IADD3 R35, R34, c[0x0][0x198], RZ ;  /* 0x0000660022237a10 */ /* 0x000fc40007ffe0ff */
[----:B------:R-:W-:Y:S02]  /*38530*/  IADD3 R0, R252, 0x158, RZ ;  /* 0x00000158fc007810 */ /* 0x000fe40007ffe0ff */
[----:B------:R-:W-:Y:S02]  /*38540*/  LEA.HI.X.SX32 R31, R33, R4, 0x2, P6 ;  /* 0x00000004211f7211 */ /* 0x000fe400030f16ff */
[----:B------:R-:W-:Y:S02]  /*38550*/  ISETP.LT.AND P4, PT, R5, c[0x0][0x17c], !P0 ;  /* 0x00005f0005007a0c */ /* 0x000fe40004781270 */
[C---:B------:R-:W-:Y:S02]  /*38560*/  IADD3 R36, R35.reuse, c[0x0][0x198], RZ ;  /* 0x0000660023247a10 */ /* 0x040fe40007ffe0ff */
[----:B------:R-:W-:Y:S02]  /*38570*/  ISETP.LT.AND P1, PT, R0, c[0x0][0x17c], !P0 ;  /* 0x00005f0000007a0c */ /* 0x000fe40004721270 */
[----:B------:R-:W-:-:S02]  /*38580*/  LEA R32, P6, R35, R3, 0x2 ;  /* 0x0000000323207211 */ /* 0x000fc400078c10ff */
[----:B------:R-:W-:Y:S02]  /*38590*/  IADD3 R5, R252, 0x159, RZ ;  /* 0x00000159fc057810 */ /* 0x000fe40007ffe0ff */
[----:B------:R-:W-:Y:S02]  /*385a0*/  IADD3 R37, R36, c[0x0][0x198], RZ ;  /* 0x0000660024257a10 */ /* 0x000fe40007ffe0ff */
[----:B------:R-:W-:Y:S02]  /*385b0*/  IADD3 R0, R252, 0x15a, RZ ;  /* 0x0000015afc007810 */ /* 0x000fe40007ffe0ff */
[----:B------:R-:W-:Y:S02]  /*385c0*/  LEA.HI.X.SX32 R33, R35, R4, 0x2, P6 ;  /* 0x0000000423217211 */ /* 0x000fe400030f16ff */
[----:B------:R-:W-:-:S04]  /*385d0*/  IADD3 R41, R37, c[0x0][0x198], RZ ;  /* 0x0000660025297a10 */ /* 0x000fc80007ffe0ff */
[----:B------:R-:W-:-:S04]  /*385e0*/  IADD3 R42, R41, c[0x0][0x198], RZ ;  /* 0x00006600292a7a10 */ /* 0x000fc80007ffe0ff */
[----:B------:R-:W-:-:S04]  /*385f0*/  IADD3 R43, R42, c[0x0][0x198], RZ ;  /* 0x000066002a2b7a10 */ /* 0x000fc80007ffe0ff */
[----:B------:R-:W-:-:S04]  /*38600*/  IADD3 R44, R43, c[0x0][0x198], RZ ;  /* 0x000066002b2c7a10 */ /* 0x000fc80007ffe0ff */
[----:B------:R-:W-:-:S04]  /*38610*/  IADD3 R45, R44, c[0x0][0x198], RZ ;  /* 0x000066002c2d7a10 */ /* 0x000fc80007ffe0ff */
[----:B------:R-:W-:-:S04]  /*38620*/  IADD3 R46, R45, c[0x0][0x198], RZ ;  /* 0x000066002d2e7a10 */ /* 0x000fc80007ffe0ff */
[----:B------:R-:W-:Y:S01]  /*38630*/  IADD3 R47, R46, c[0x0][0x198], RZ ;  /* 0x000066002e2f7a10 */ /* 0x000fe20007ffe0ff */
[----:B--2---:R1:W-:Y:S01]  /*38640*/  @P2 STG.E [R12.64], R128 ;  /* 0x000000800c002986 */ /* 0x0043e2000c101904 */
[----:B------:R-:W-:-:S04]  /*38650*/  LEA R8, P2, R34, R3, 0x2 ;  /* 0x0000000322087211 */ /* 0x000fc800078410ff */
[-C--:B------:R-:W-:Y:S01]  /*38660*/  LEA.HI.X.SX32 R9, R34, R4.reuse, 0x2, P2 ;  /* 0x0000000422097211 */ /* 0x080fe200010f16ff */
[----:B----4-:R2:W-:Y:S04]  /*38670*/  @P5 STG.E [R30.64], R129 ;  /* 0x000000811e005986 */ /* 0x0105e8000c101904 */
[----:B------:R4:W-:Y:S01]  /*38680*/  @P3 STG.E [R8.64], R86 ;  /* 0x0000005608003986 */ /* 0x0009e2000c101904 */
[C---:B-1----:R-:W-:Y:S02]  /*38690*/  LEA R12, P3, R36.reuse, R3, 0x2 ;  /* 0x00000003240c7211 */ /* 0x042fe400078610ff */
[----:B------:R-:W-:Y:S02]  /*386a0*/  ISETP.LT.AND P5, PT, R5, c[0x0][0x17c], !P0 ;  /* 0x00005f0005007a0c */ /* 0x000fe400047a1270 */
[----:B------:R-:W-:-:S02]  /*386b0*/  LEA.HI.X.SX32 R13, R36, R4, 0x2, P3 ;  /* 0x00000004240d7211 */ /* 0x000fc400018f16ff */
[----:B------:R-:W-:Y:S01]  /*386c0*/  ISETP.LT.AND P2, PT, R0, c[0x0][0x17c], !P0 ;  /* 0x00005f0000007a0c */ /* 0x000fe20004741270 */
[----:B------:R1:W-:Y:S01]  /*386d0*/  @P4 STG.E [R32.64], R87 ;  /* 0x0000005720004986 */ /* 0x0003e2000c101904 */
[C---:B--2---:R-:W-:Y:S02]  /*386e0*/  LEA R30, P6, R37.reuse, R3, 0x2 ;  /* 0x00000003251e7211 */ /* 0x044fe400078c10ff */
[C---:B------:R-:W-:Y:S01]  /*386f0*/  IADD3 R5, R252.reuse, 0x15b, RZ ;  /* 0x0000015bfc057810 */ /* 0x040fe20007ffe0ff */
[----:B----4-:R-:W2:Y:S01]  /*38700*/  LDL.LU R86, [R1+0xecc] ;  /* 0x000ecc0001567983 */ /* 0x010ea20000300800 */
[----:B------:R-:W-:Y:S02]  /*38710*/  IADD3 R0, R252, 0x15c, RZ ;  /* 0x0000015cfc007810 */ /* 0x000fe40007ffe0ff */
[----:B------:R-:W-:Y:S02]  /*38720*/  LEA.HI.X.SX32 R31, R37, R4, 0x2, P6 ;  /* 0x00000004251f7211 */ /* 0x000fe400030f16ff */
[----:B------:R-:W-:-:S02]  /*38730*/  ISETP.LT.AND P4, PT, R5, c[0x0][0x17c], !P0 ;  /* 0x00005f0005007a0c */ /* 0x000fc40004781270 */
[----:B------:R-:W-:Y:S01]  /*38740*/  ISETP.LT.AND P3, PT, R0, c[0x0][0x17c], !P0 ;  /* 0x00005f0000007a0c */ /* 0x000fe20004761270 */
[----:B-1----:R-:W4:Y:S04]  /*38750*/  LDL.LU R87, [R1+0xec8] ;  /* 0x000ec80001577983 */ /* 0x002f280000300800 */
[----:B---3--:R1:W-:Y:S01]  /*38760*/  @P1 STG.E [R12.64], R130 ;  /* 0x000000820c001986 */ /* 0x0083e2000c101904 */
[----:B------:R-:W-:-:S04]  /*38770*/  LEA R32, P1, R41, R3, 0x2 ;  /* 0x0000000329207211 */ /* 0x000fc800078210ff */
[----:B------:R-:W-:Y:S02]  /*38780*/  LEA.HI.X.SX32 R33, R41, R4, 0x2, P1 ;  /* 0x0000000429217211 */ /* 0x000fe400008f16ff */
[-C--:B------:R-:W-:Y:S02]  /*38790*/  LEA R34, P6, R42, R3.reuse, 0x2 ;  /* 0x000000032a227211 */ /* 0x080fe400078c10ff */
[C---:B------:R-:W-:Y:S02]  /*387a0*/  IADD3 R5, R252.reuse, 0x15d, RZ ;  /* 0x0000015dfc057810 */ /* 0x040fe40007ffe0ff */
[----:B------:R-:W-:Y:S01]  /*387b0*/  IADD3 R0, R252, 0x15e, RZ ;  /* 0x0000015efc007810 */ /* 0x000fe20007ffe0ff */
[----:B------:R3:W-:Y:S04]  /*387c0*/  @P5 STG.E [R30.64], R131 ;  /* 0x000000831e005986 */ /* 0x0007e8000c101904 */
[----:B------:R3:W-:Y:S01]  /*387d0*/  @P2 STG.E [R32.64], R66 ;  /* 0x0000004220002986 */ /* 0x0007e2000c101904 */
[----:B-1----:R-:W-:-:S02]  /*387e0*/  LEA R12, P2, R43, R3, 0x2 ;  /* 0x000000032b0c7211 */ /* 0x002fc400078410ff */
[-C--:B------:R-:W-:Y:S02]  /*387f0*/  LEA.HI.X.SX32 R35, R42, R4.reuse, 0x2, P6 ;  /* 0x000000042a237211 */ /* 0x080fe400030f16ff */
[----:B------:R-:W-:Y:S02]  /*38800*/  LEA.HI.X.SX32 R13, R43, R4, 0x2, P2 ;  /* 0x000000042b0d7211 */ /* 0x000fe400010f16ff */
[----:B------:R-:W-:Y:S02]  /*38810*/  ISETP.LT.AND P5, PT, R5, c[0x0][0x17c], !P0 ;  /* 0x00005f0005007a0c */ /* 0x000fe400047a1270 */
[----:B------:R-:W-:Y:S01]  /*38820*/  ISETP.LT.AND P1, PT, R0, c[0x0][0x17c], !P0 ;  /* 0x00005f0000007a0c */ /* 0x000fe20004721270 */
[----:B------:R1:W-:Y:S01]  /*38830*/  @P4 STG.E [R34.64], R67 ;  /* 0x0000004322004986 */ /* 0x0003e2000c101904 */
[----:B---3--:R-:W-:-:S03]  /*38840*/  LEA R30, P6, R44, R3, 0x2 ;  /* 0x000000032c1e7211 */ /* 0x008fc600078c10ff */
[----:B------:R3:W-:Y:S01]  /*38850*/  @P3 STG.E [R12.64], R58 ;  /* 0x0000003a0c003986 */ /* 0x0007e2000c101904 */
[C---:B------:R-:W-:Y:S02]  /*38860*/  LEA R32, P3, R45.reuse, R3, 0x2 ;  /* 0x000000032d207211 */ /* 0x040fe400078610ff */
[-C--:B------:R-:W-:Y:S01]  /*38870*/  LEA.HI.X.SX32 R31, R44, R4.reuse, 0x2, P6 ;  /* 0x000000042c1f7211 */ /* 0x080fe200030f16ff */
[----:B------:R-:W2:Y:S01]  /*38880*/  LDL.LU R66, [R1+0xec4] ;  /* 0x000ec40001427983 */ /* 0x000ea20000300800 */
[----:B------:R-:W-:-:S03]  /*38890*/  LEA.HI.X.SX32 R33, R45, R4, 0x2, P3 ;  /* 0x000000042d217211 */ /* 0x000fc600018f16ff */
[----:B-1----:R-:W2:Y:S01]  /*388a0*/  LDL.LU R67, [R1+0xec0] ;  /* 0x000ec00001437983 */ /* 0x002ea20000300800 */
[----:B------:R-:W-:-:S03]  /*388b0*/  IADD3 R9, R252, 0x15f, RZ ;  /* 0x0000015ffc097810 */ /* 0x000fc60007ffe0ff */
[----:B---3--:R-:W3:Y:S04]  /*388c0*/  LDL.LU R58, [R1+0xebc] ;  /* 0x000ebc00013a7983 */ /* 0x008ee80000300800 */
[----:B------:R1:W-:Y:S04]  /*388d0*/  @P5 STG.E [R30.64], R59 ;  /* 0x0000003b1e005986 */ /* 0x0003e8000c101904 */
[----:B------:R1:W-:Y:S01]  /*388e0*/  @P1 STG.E [R32.64], R54 ;  /* 0x0000003620001986 */ /* 0x0003e2000c101904 */
[----:B------:R-:W-:-:S03]  /*388f0*/  ISETP.LT.AND P4, PT, R9, c[0x0][0x17c], !P0 ;  /* 0x00005f0009007a0c */ /* 0x000fc60004781270 */
[----:B-1----:R-:W2:Y:S04]  /*38900*/  LDL.LU R59, [R1+0xeb8] ;  /* 0x000eb800013b7983 */ /* 0x002ea80000300800 */
[----:B------:R-:W2:Y:S01]  /*38910*/  LDL.LU R54, [R1+0xeb4] ;  /* 0x000eb40001367983 */ /* 0x000ea20000300800 */
[----:B------:R-:W-:-:S04]  /*38920*/  LEA R42, P6, R46, R3, 0x2 ;  /* 0x000000032e2a7211 */ /* 0x000fc800078c10ff */
[----:B------:R-:W-:-:S05]  /*38930*/  LEA.HI.X.SX32 R43, R46, R4, 0x2, P6 ;  /* 0x000000042e2b7211 */ /* 0x000fca00030f16ff */
[----:B------:R1:W-:Y:S04]  /*38940*/  @P4 STG.E [R42.64], R55 ;  /* 0x000000372a004986 */ /* 0x0003e8000c101904 */
[----:B-1----:R-:W3:Y:S01]  /*38950*/  LDL.LU R55, [R1+0xeb0] ;  /* 0x000eb00001377983 */ /* 0x002ee20000300800 */
[----:B------:R-:W-:-:S04]  /*38960*/  IADD3 R48, R47, c[0x0][0x198], RZ ;  /* 0x000066002f307a10 */ /* 0x000fc80007ffe0ff */
        /* <DEDUP_REMOVED lines=33> */
[----:B------:R-:W-:Y:S02]  /*38b80*/  IADD3 R36, R9, c[0x0][0x198], RZ ;  /* 0x0000660009247a10 */ /* 0x000fe40007ffe0ff */
[----:B------:R-:W-:Y:S02]  /*38b90*/  IADD3 R14, R252, 0x160, RZ ;  /* 0x00000160fc0e7810 */ /* 0x000fe40007ffe0ff */
[----:B------:R-:W-:Y:S02]  /*38ba0*/  IADD3 R52, R36, c[0x0][0x198], RZ ;  /* 0x0000660024347a10 */ /* 0x000fe40007ffe0ff */
[----:B------:R-:W-:Y:S02]  /*38bb0*/  ISETP.LT.AND P2, PT, R14, c[0x0][0x17c], !P0 ;  /* 0x00005f000e007a0c */ /* 0x000fe40004741270 */
[----:B------:R-:W-:-:S04]  /*38bc0*/  IADD3 R14, R52, c[0x0][0x198], RZ ;  /* 0x00006600340e7a10 */ /* 0x000fc80007ffe0ff */
[----:B------:R-:W-:-:S04]  /*38bd0*/  IADD3 R35, R14, c[0x0][0x198], RZ ;  /* 0x000066000e237a10 */ /* 0x000fc80007ffe0ff */
[----:B------:R-:W-:-:S04]  /*38be0*/  IADD3 R13, R35, c[0x0][0x198], RZ ;  /* 0x00006600230d7a10 */ /* 0x000fc80007ffe0ff */
[----:B------:R-:W-:-:S04]  /*38bf0*/  IADD3 R50, R13, c[0x0][0x198], RZ ;  /* 0x000066000d327a10 */ /* 0x000fc80007ffe0ff */
[----:B------:R-:W-:Y:S02]  /*38c00*/  IADD3 R51, R50, c[0x0][0x198], RZ ;  /* 0x0000660032337a10 */ /* 0x000fe40007ffe0ff */
[----:B------:R-:W-:Y:S02]  /*38c10*/  IADD3 R34, R252, 0x161, RZ ;  /* 0x00000161fc227810 */ /* 0x000fe40007ffe0ff */
[----:B------:R-:W-:Y:S02]  /*38c20*/  IADD3 R30, R51, c[0x0][0x198], RZ ;  /* 0x00006600331e7a10 */ /* 0x000fe40007ffe0ff */
[----:B------:R-:W-:Y:S02]  /*38c30*/  LEA R44, P1, R47, R3, 0x2 ;  /* 0x000000032f2c7211 */ /* 0x000fe400078210ff */
[----:B------:R-:W-:Y:S02]  /*38c40*/  ISETP.LT.AND P5, PT, R34, c[0x0][0x17c], !P0 ;  /* 0x00005f0022007a0c */ /* 0x000fe400047a1270 */
[----:B------:R-:W-:-:S02]  /*38c50*/  IADD3 R34, R30, c[0x0][0x198], RZ ;  /* 0x000066001e227a10 */ /* 0x000fc40007ffe0ff */
[----:B------:R-:W-:Y:S02]  /*38c60*/  LEA.HI.X.SX32 R45, R47, R4, 0x2, P1 ;  /* 0x000000042f2d7211 */ /* 0x000fe400008f16ff */
[----:B------:R-:W-:Y:S02]  /*38c70*/  IADD3 R12, R252, 0x164, RZ ;  /* 0x00000164fc0c7810 */ /* 0x000fe40007ffe0ff */
[----:B------:R-:W-:Y:S02]  /*38c80*/  IADD3 R49, R34, c[0x0][0x198], RZ ;  /* 0x0000660022317a10 */ /* 0x000fe40007ffe0ff */
[----:B------:R-:W-:Y:S02]  /*38c90*/  ISETP.LT.AND P1, PT, R12, c[0x0][0x17c], !P0 ;  /* 0x00005f000c007a0c */ /* 0x000fe40004721270 */
[----:B------:R-:W-:Y:S02]  /*38ca0*/  IADD3 R12, R49, c[0x0][0x198], RZ ;  /* 0x00006600310c7a10 */ /* 0x000fe40007ffe0ff */
[----:B------:R-:W-:-:S02]  /*38cb0*/  IADD3 R29, R252, 0x162, RZ ;  /* 0x00000162fc1d7810 */ /* 0x000fc40007ffe0ff */
[CC--:B------:R-:W-:Y:S02]  /*38cc0*/  LEA R46, P6, R48.reuse, R3.reuse, 0x2 ;  /* 0x00000003302e7211 */ /* 0x0c0fe400078c10ff */
[----:B------:R-:W-:Y:S02]  /*38cd0*/  ISETP.LT.AND P3, PT, R29, c[0x0][0x17c], !P0 ;  /* 0x00005f001d007a0c */ /* 0x000fe40004761270 */
[-C--:B------:R-:W-:Y:S02]  /*38ce0*/  LEA.HI.X.SX32 R47, R48, R4.reuse, 0x2, P6 ;  /* 0x00000004302f7211 */ /* 0x080fe400030f16ff */
[C---:B------:R-:W-:Y:S02]  /*38cf0*/  LEA R64, P6, R27.reuse, R3, 0x2 ;  /* 0x000000031b407211 */ /* 0x040fe400078c10ff */
[----:B------:R-:W-:Y:S02]  /*38d00*/  IADD3 R29, R252, 0x163, RZ ;  /* 0x00000163fc1d7810 */ /* 0x000fe40007ffe0ff */
[----:B------:R-:W-:-:S02]  /*38d10*/  LEA.HI.X.SX32 R65, R27, R4, 0x2, P6 ;  /* 0x000000041b417211 */ /* 0x000fc400030f16ff */
[----:B------:R-:W-:Y:S02]  /*38d20*/  ISETP.LT.AND P4, PT, R29, c[0x0][0x17c], !P0 ;  /* 0x00005f001d007a0c */ /* 0x000fe40004781270 */
[C---:B------:R-:W-:Y:S02]  /*38d30*/  IADD3 R31, R252.reuse, 0x165, RZ ;  /* 0x00000165fc1f7810 */ /* 0x040fe40007ffe0ff */
[----:B------:R-:W-:Y:S01]  /*38d40*/  IADD3 R29, R252, 0x166, RZ ;  /* 0x00000166fc1d7810 */ /* 0x000fe20007ffe0ff */
[----:B--2---:R1:W-:Y:S01]  /*38d50*/  @P2 STG.E [R44.64], R54 ;  /* 0x000000362c002986 */ /* 0x0043e2000c101904 */
[----:B------:R-:W-:-:S04]  /*38d60*/  LEA R42, P2, R20, R3, 0x2 ;  /* 0x00000003142a7211 */ /* 0x000fc800078410ff */
[----:B------:R-:W-:Y:S02]  /*38d70*/  LEA.HI.X.SX32 R43, R20, R4, 0x2, P2 ;  /* 0x00000004142b7211 */ /* 0x000fe400010f16ff */
[----:B------:R-:W-:-:S04]  /*38d80*/  IADD3 R20, R12, c[0x0][0x198], RZ ;  /* 0x000066000c147a10 */ /* 0x000fc80007ffe0ff */
[----:B------:R-:W-:-:S04]  /*38d90*/  IADD3 R48, R20, c[0x0][0x198], RZ ;  /* 0x0000660014307a10 */ /* 0x000fc80007ffe0ff */
[----:B------:R-:W-:-:S04]  /*38da0*/  IADD3 R33, R48, c[0x0][0x198], RZ ;  /* 0x0000660030217a10 */ /* 0x000fc80007ffe0ff */
[----:B------:R-:W-:Y:S01]  /*38db0*/  IADD3 R27, R33, c[0x0][0x198], RZ ;  /* 0x00006600211b7a10 */ /* 0x000fe20007ffe0ff */
[----:B---3--:R2:W-:Y:S04]  /*38dc0*/  @P5 STG.E [R46.64], R55 ;  /* 0x000000372e005986 */ /* 0x0085e8000c101904 */
[----:B------:R3:W-:Y:S01]  /*38dd0*/  @P3 STG.E [R42.64], R66 ;  /* 0x000000422a003986 */ /* 0x0007e2000c101904 */
[----:B-1----:R-:W-:-:S04]  /*38de0*/  LEA R44, P3, R19, R3, 0x2 ;  /* 0x00000003132c7211 */ /* 0x002fc800078610ff */
[----:B------:R-:W-:Y:S02]  /*38df0*/  LEA.HI.X.SX32 R45, R19, R4, 0x2, P3 ;  /* 0x00000004132d7211 */ /* 0x000fe400018f16ff */
[----:B--2---:R-:W-:-:S04]  /*38e00*/  IADD3 R47, R27, c[0x0][0x198], RZ ;  /* 0x000066001b2f7a10 */ /* 0x004fc80007ffe0ff */
[----:B------:R-:W-:Y:S01]  /*38e10*/  IADD3 R19, R47, c[0x0][0x198], RZ ;  /* 0x000066002f137a10 */ /* 0x000fe20007ffe0ff */
[----:B------:R1:W-:Y:S01]  /*38e20*/  @P4 STG.E [R64.64], R67 ;  /* 0x0000004340004986 */ /* 0x0003e2000c101904 */
[----:B------:R-:W-:Y:S02]  /*38e30*/  ISETP.LT.AND P5, PT, R31, c[0x0][0x17c], !P0 ;  /* 0x00005f001f007a0c */ /* 0x000fe400047a1270 */
[----:B------:R-:W-:Y:S01]  /*38e40*/  IADD3 R32, R19, c[0x0][0x198], RZ ;  /* 0x0000660013207a10 */ /* 0x000fe20007ffe0ff */
[----:B------:R2:W-:Y:S01]  /*38e50*/  @P1 STG.E [R44.64], R102 ;  /* 0x000000662c001986 */ /* 0x0005e2000c101904 */
[----:B------:R-:W-:Y:S02]  /*38e60*/  IADD3 R31, R252, 0x167, RZ ;  /* 0x00000167fc1f7810 */ /* 0x000fe40007ffe0ff */
[-C--:B------:R-:W-:Y:S02]  /*38e70*/  LEA R54, P4, R26, R3.reuse, 0x2 ;  /* 0x000000031a367211 */ /* 0x080fe400078810ff */
[----:B---3--:R-:W-:-:S02]  /*38e80*/  LEA R42, P1, R18, R3, 0x2 ;  /* 0x00000003122a7211 */ /* 0x008fc400078210ff */
[----:B------:R-:W-:Y:S02]  /*38e90*/  ISETP.LT.AND P2, PT, R29, c[0x0][0x17c], !P0 ;  /* 0x00005f001d007a0c */ /* 0x000fe40004741270 */
[----:B------:R-:W-:Y:S02]  /*38ea0*/  IADD3 R46, R32, c[0x0][0x198], RZ ;  /* 0x00006600202e7a10 */ /* 0x000fe40007ffe0ff */
[----:B------:R-:W-:Y:S02]  /*38eb0*/  ISETP.LT.AND P3, PT, R31, c[0x0][0x17c], !P0 ;  /* 0x00005f001f007a0c */ /* 0x000fe40004761270 */
[-C--:B------:R-:W-:Y:S02]  /*38ec0*/  LEA.HI.X.SX32 R55, R26, R4.reuse, 0x2, P4 ;  /* 0x000000041a377211 */ /* 0x080fe400020f16ff */
[----:B------:R-:W-:Y:S02]  /*38ed0*/  IADD3 R26, R252, 0x16a, RZ ;  /* 0x0000016afc1a7810 */ /* 0x000fe40007ffe0ff */
[----:B------:R-:W-:-:S02]  /*38ee0*/  LEA.HI.X.SX32 R43, R18, R4, 0x2, P1 ;  /* 0x00000004122b7211 */ /* 0x000fc400008f16ff */
[----:B------:R-:W-:Y:S02]  /*38ef0*/  IADD3 R18, R46, c[0x0][0x198], RZ ;  /* 0x000066002e127a10 */ /* 0x000fe40007ffe0ff */
[C---:B-1----:R-:W-:Y:S02]  /*38f00*/  LEA R64, P6, R25.reuse, R3, 0x2 ;  /* 0x0000000319407211 */ /* 0x042fe400078c10ff */
[----:B------:R-:W-:Y:S02]  /*38f10*/  ISETP.LT.AND P1, PT, R26, c[0x0][0x17c], !P0 ;  /* 0x00005f001a007a0c */ /* 0x000fe40004721270 */
[----:B------:R-:W-:Y:S02]  /*38f20*/  IADD3 R26, R18, c[0x0][0x198], RZ ;  /* 0x00006600121a7a10 */ /* 0x000fe40007ffe0ff */
[----:B------:R-:W-:Y:S01]  /*38f30*/  LEA.HI.X.SX32 R65, R25, R4, 0x2, P6 ;  /* 0x0000000419417211 */ /* 0x000fe200030f16ff */
[----:B------:R1:W-:Y:S01]  /*38f40*/  @P5 STG.E [R54.64], R103 ;  /* 0x0000006736005986 */ /* 0x0003e2000c101904 */
[----:B------:R-:W-:-:S02]  /*38f50*/  IADD3 R29, R252, 0x168, RZ ;  /* 0x00000168fc1d7810 */ /* 0x000fc40007ffe0ff */
[----:B--2---:R-:W-:Y:S01]  /*38f60*/  IADD3 R45, R26, c[0x0][0x198], RZ ;  /* 0x000066001a2d7a10 */ /* 0x004fe20007ffe0ff */
[----:B------:R-:W-:Y:S01]  /*38f70*/  @P2 STG.E [R42.64], R110 ;  /* 0x0000006e2a002986 */ /* 0x000fe2000c101904 */
[----:B------:R-:W-:-:S03]  /*38f80*/  ISETP.LT.AND P4, PT, R29, c[0x0][0x17c], !P0 ;  /* 0x00005f001d007a0c */ /* 0x000fc60004781270 */
[----:B------:R2:W-:Y:S01]  /*38f90*/  @P3 STG.E [R64.64], R111 ;  /* 0x0000006f40003986 */ /* 0x0005e2000c101904 */
[CC--:B------:R-:W-:Y:S02]  /*38fa0*/  LEA R66, P3, R24.reuse, R3.reuse, 0x2 ;  /* 0x0000000318427211 */ /* 0x0c0fe400078610ff */
[----:B------:R-:W-:Y:S02]  /*38fb0*/  IADD3 R31, R45, c[0x0][0x198], RZ ;  /* 0x000066002d1f7a10 */ /* 0x000fe40007ffe0ff */
[----:B------:R-:W-:Y:S02]  /*38fc0*/  LEA.HI.X.SX32 R67, R24, R4, 0x2, P3 ;  /* 0x0000000418437211 */ /* 0x000fe400018f16ff */
[----:B-1----:R-:W-:Y:S02]  /*38fd0*/  LEA R54, P2, R21, R3, 0x2 ;  /* 0x0000000315367211 */ /* 0x002fe400078410ff */
[----:B------:R-:W-:Y:S02]  /*38fe0*/  IADD3 R24, R31, c[0x0][0x198], RZ ;  /* 0x000066001f187a10 */ /* 0x000fe40007ffe0ff */
[----:B------:R-:W-:-:S02]  /*38ff0*/  IADD3 R29, R252, 0x169, RZ ;  /* 0x00000169fc1d7810 */ /* 0x000fc40007ffe0ff */
[----:B------:R-:W-:Y:S02]  /*39000*/  LEA.HI.X.SX32 R55, R21, R4, 0x2, P2 ;  /* 0x0000000415377211 */ /* 0x000fe400010f16ff */
[----:B------:R-:W-:Y:S02]  /*39010*/  IADD3 R44, R24, c[0x0][0x198], RZ ;  /* 0x00006600182c7a10 */ /* 0x000fe40007ffe0ff */
[----:B------:R-:W-:Y:S02]  /*39020*/  ISETP.LT.AND P5, PT, R29, c[0x0][0x17c], !P0 ;  /* 0x00005f001d007a0c */ /* 0x000fe400047a1270 */
[C---:B------:R-:W-:Y:S02]  /*39030*/  IADD3 R29, R252.reuse, 0x16b, RZ ;  /* 0x0000016bfc1d7810 */ /* 0x040fe40007ffe0ff */
[----:B------:R-:W-:Y:S01]  /*39040*/  IADD3 R25, R252, 0x16c, RZ ;  /* 0x0000016cfc197810 */ /* 0x000fe20007ffe0ff */
[----:B------:R1:W-:Y:S01]  /*39050*/  @P4 STG.E [R54.64], R58 ;  /* 0x0000003a36004986 */ /* 0x0003e2000c101904 */
[----:B------:R-:W-:-:S02]  /*39060*/  IADD3 R21, R44, c[0x0][0x198], RZ ;  /* 0x000066002c157a10 */ /* 0x000fc40007ffe0ff */
[----:B------:R-:W-:Y:S02]  /*39070*/  ISETP.LT.AND P2, PT, R29, c[0x0][0x17c], !P0 ;  /* 0x00005f001d007a0c */ /* 0x000fe40004741270 */
[----:B--2---:R-:W-:Y:S02]  /*39080*/  LEA R64, P4, R17, R3, 0x2 ;  /* 0x0000000311407211 */ /* 0x004fe400078810ff */
[----:B------:R-:W-:Y:S02]  /*39090*/  ISETP.LT.AND P3, PT, R25, c[0x0][0x17c], !P0 ;  /* 0x00005f0019007a0c */ /* 0x000fe40004761270 */
[----:B------:R-:W-:Y:S02]  /*390a0*/  IADD3 R29, R252, 0x16d, RZ ;  /* 0x0000016dfc1d7810 */ /* 0x000fe40007ffe0ff */
[----:B------:R-:W-:Y:S02]  /*390b0*/  IADD3 R25, R21, c[0x0][0x198], RZ ;  /* 0x0000660015197a10 */ /* 0x000fe40007ffe0ff */
[----:B------:R-:W-:-:S02]  /*390c0*/  LEA.HI.X.SX32 R65, R17, R4, 0x2, P4 ;  /* 0x0000000411417211 */ /* 0x000fc400020f16ff */
[----:B------:R-:W-:Y:S02]  /*390d0*/  ISETP.LT.AND P4, PT, R29, c[0x0][0x17c], !P0 ;  /* 0x00005f001d007a0c */ /* 0x000fe40004781270 */
[----:B------:R-:W-:Y:S01]  /*390e0*/  IADD3 R29, R25, c[0x0][0x198], RZ ;  /* 0x00006600191d7a10 */ /* 0x000fe20007ffe0ff */
[----:B------:R2:W-:Y:S01]  /*390f0*/  @P5 STG.E [R66.64], R59 ;  /* 0x0000003b42005986 */ /* 0x0005e2000c101904 */
[CC--:B------:R-:W-:Y:S02]  /*39100*/  LEA R68, P5, R28.reuse, R3.reuse, 0x2 ;  /* 0x000000031c447211 */ /* 0x0c0fe400078a10ff */
[----:B------:R-:W-:Y:S01]  /*39110*/  IADD3 R17, R29, c[0x0][0x198], RZ ;  /* 0x000066001d117a10 */ /* 0x000fe20007ffe0ff */
[----:B------:R3:W-:Y:S01]  /*39120*/  @P1 STG.E [R64.64], R86 ;  /* 0x0000005640001986 */ /* 0x0007e2000c101904 */
[----:B------:R-:W-:Y:S02]  /*39130*/  LEA.HI.X.SX32 R69, R28, R4, 0x2, P5 ;  /* 0x000000041c457211 */ /* 0x000fe400028f16ff */
[----:B-1----:R-:W-:-:S02]  /*39140*/  LEA R54, P1, R15, R3, 0x2 ;  /* 0x000000030f367211 */ /* 0x002fc400078210ff */
[----:B------:R-:W-:Y:S02]  /*39150*/  IADD3 R28, R17, c[0x0][0x198], RZ ;  /* 0x00006600111c7a10 */ /* 0x000fe40007ffe0ff */
[----:B------:R-:W-:Y:S02]  /*39160*/  IADD3 R41, R252, 0x16e, RZ ;  /* 0x0000016efc297810 */ /* 0x000fe40007ffe0ff */
[----:B------:R-:W-:Y:S02]  /*39170*/  LEA.HI.X.SX32 R55, R15, R4, 0x2, P1 ;  /* 0x000000040f377211 */ /* 0x000fe400008f16ff */
[----:B------:R-:W-:Y:S02]  /*39180*/  IADD3 R43, R28, c[0x0][0x198], RZ ;  /* 0x000066001c2b7a10 */ /* 0x000fe40007ffe0ff */
[----:B------:R-:W-:Y:S01]  /*39190*/  ISETP.LT.AND P6, PT, R41, c[0x0][0x17c], !P0 ;  /* 0x00005f0029007a0c */ /* 0x000fe200047c1270 */
[----:B----4-:R-:W-:Y:S01]  /*391a0*/  @P2 STG.E [R68.64], R87 ;  /* 0x0000005744002986 */ /* 0x010fe2000c101904 */
[----:B------:R-:W-:-:S02]  /*391b0*/  IADD3 R41, R252, 0x170, RZ ;  /* 0x00000170fc297810 */ /* 0x000fc40007ffe0ff */
[----:B------:R-:W-:Y:S01]  /*391c0*/  IADD3 R15, R43, c[0x0][0x198], RZ ;  /* 0x000066002b0f7a10 */ /* 0x000fe20007ffe0ff */
[----:B------:R1:W-:Y:S01]  /*391d0*/  @P3 STG.E [R54.64], R106 ;  /* 0x0000006a36003986 */ /* 0x0003e2000c101904 */
[-C--:B------:R-:W-:Y:S02]  /*391e0*/  LEA R58, P5, R23, R3.reuse, 0x2 ;  /* 0x00000003173a7211 */ /* 0x080fe400078a10ff */
[----:B------:R-:W-:Y:S02]  /*391f0*/  LEA R70, P3, R16, R3, 0x2 ;  /* 0x0000000310467211 */ /* 0x000fe400078610ff */
[----:B------:R-:W-:Y:S02]  /*39200*/  IADD3 R42, R252, 0x16f, RZ ;  /* 0x0000016ffc2a7810 */ /* 0x000fe40007ffe0ff */
[----:B------:R-:W-:Y:S02]  /*39210*/  ISETP.LT.AND P2, PT, R41, c[0x0][0x17c], !P0 ;  /* 0x00005f0029007a0c */ /* 0x000fe40004741270 */
[----:B------:R-:W-:-:S02]  /*39220*/  IADD3 R41, R15, c[0x0][0x198], RZ ;  /* 0x000066000f297a10 */ /* 0x000fc40007ffe0ff */
[-C--:B--2---:R-:W-:Y:S02]  /*39230*/  LEA.HI.X.SX32 R59, R23, R4.reuse, 0x2, P5 ;  /* 0x00000004173b7211 */ /* 0x084fe400028f16ff */
[-C--:B------:R-:W-:Y:S02]  /*39240*/  LEA.HI.X.SX32 R71, R16, R4.reuse, 0x2, P3 ;  /* 0x0000000410477211 */ /* 0x080fe400018f16ff */
[----:B------:R-:W-:Y:S02]  /*39250*/  ISETP.LT.AND P1, PT, R42, c[0x0][0x17c], !P0 ;  /* 0x00005f002a007a0c */ /* 0x000fe40004721270 */
[C---:B---3--:R-:W-:Y:S02]  /*39260*/  LEA R64, P3, R10.reuse, R3, 0x2 ;  /* 0x000000030a407211 */ /* 0x048fe400078610ff */
[----:B------:R-:W-:Y:S01]  /*39270*/  IADD3 R42, R41, c[0x0][0x198], RZ ;  /* 0x00006600292a7a10 */ /* 0x000fe20007ffe0ff */
[----:B------:R2:W-:Y:S01]  /*39280*/  @P4 STG.E [R58.64], R107 ;  /* 0x0000006b3a004986 */ /* 0x0005e2000c101904 */
[----:B------:R-:W-:-:S02]  /*39290*/  LEA.HI.X.SX32 R65, R10, R4, 0x2, P3 ;  /* 0x000000040a417211 */ /* 0x000fc400018f16ff */
[----:B------:R-:W-:Y:S01]  /*392a0*/  IADD3 R16, R42, c[0x0][0x198], RZ ;  /* 0x000066002a107a10 */ /* 0x000fe20007ffe0ff */
[----:B------:R-:W-:Y:S01]  /*392b0*/  STL.64 [R1+0x48], R70 ;  /* 0x0000484601007387 */ /* 0x000fe20000100a00 */
[-C--:B-1----:R-:W-:Y:S02]  /*392c0*/  LEA R54, P5, R63, R3.reuse, 0x2 ;  /* 0x000000033f367211 */ /* 0x082fe400078a10ff */
[----:B------:R-:W-:Y:S02]  /*392d0*/  IADD3 R23, R16, c[0x0][0x198], RZ ;  /* 0x0000660010177a10 */ /* 0x000fe40007ffe0ff */
[C---:B--2---:R-:W-:Y:S01]  /*392e0*/  LEA R58, P4, R40.reuse, R3, 0x2 ;  /* 0x00000003283a7211 */ /* 0x044fe200078810ff */
[----:B------:R1:W-:Y:S03]  /*392f0*/  STL.64 [R1+0x40], R64 ;  /* 0x0000404001007387 */ /* 0x0003e60000100a00 */
[----:B------:R-:W-:-:S02]  /*39300*/  LEA.HI.X.SX32 R59, R40, R4, 0x2, P4 ;  /* 0x00000004283b7211 */ /* 0x000fc400020f16ff */
[----:B------:R-:W-:Y:S02]  /*39310*/  LEA.HI.X.SX32 R55, R63, R4, 0x2, P5 ;  /* 0x000000043f377211 */ /* 0x000fe400028f16ff */
[----:B------:R-:W-:Y:S01]  /*39320*/  IADD3 R40, R23, c[0x0][0x198], RZ ;  /* 0x0000660017287a10 */ /* 0x000fe20007ffe0ff */
[----:B------:R2:W-:Y:S01]  /*39330*/  STL.64 [R1+0x38], R58 ;  /* 0x0000383a01007387 */ /* 0x0005e20000100a00 */
[----:B-1----:R-:W-:-:S04]  /*39340*/  LEA R64, P3, R7, R3, 0x2 ;  /* 0x0000000307407211 */ /* 0x002fc800078610ff */
[-C--:B------:R-:W-:Y:S02]  /*39350*/  LEA.HI.X.SX32 R65, R7, R4.reuse, 0x2, P3 ;  /* 0x0000000407417211 */ /* 0x080fe400018f16ff */
[C---:B--2---:R-:W-:Y:S01]  /*39360*/  LEA R58, P4, R61.reuse, R3, 0x2 ;  /* 0x000000033d3a7211 */ /* 0x044fe200078810ff */
[----:B------:R1:W-:Y:S01]  /*39370*/  STL.64 [R1+0x30], R54 ;  /* 0x0000303601007387 */ /* 0x0003e20000100a00 */
[----:B------:R-:W-:Y:S02]  /*39380*/  IADD3 R10, R40, c[0x0][0x198], RZ ;  /* 0x00006600280a7a10 */ /* 0x000fe40007ffe0ff */
[----:B------:R-:W-:Y:S01]  /*39390*/  LEA.HI.X.SX32 R59, R61, R4, 0x2, P4 ;  /* 0x000000043d3b7211 */ /* 0x000fe200020f16ff */
[----:B------:R2:W-:Y:S01]  /*393a0*/  STL.64 [R1+0x28], R64 ;  /* 0x0000284001007387 */ /* 0x0005e20000100a00 */
[----:B------:R-:W-:-:S03]  /*393b0*/  IADD3 R7, R10, c[0x0][0x198], RZ ;  /* 0x000066000a077a10 */ /* 0x000fc60007ffe0ff */
[----:B------:R3:W-:Y:S01]  /*393c0*/  STL.64 [R1+0x20], R58 ;  /* 0x0000203a01007387 */ /* 0x0007e20000100a00 */
[CC--:B-1----:R-:W-:Y:S02]  /*393d0*/  LEA R54, P5, R62.reuse, R3.reuse, 0x2 ;  /* 0x000000033e367211 */ /* 0x0c2fe400078a10ff */
[CC--:B--2---:R-:W-:Y:S02]  /*393e0*/  LEA R64, P3, R39.reuse, R3.reuse, 0x2 ;  /* 0x0000000327407211 */ /* 0x0c4fe400078610ff */
[-C--:B------:R-:W-:Y:S02]  /*393f0*/  LEA.HI.X.SX32 R55, R62, R4.reuse, 0x2, P5 ;  /* 0x000000043e377211 */ /* 0x080fe400028f16ff */
[C---:B---3--:R-:W-:Y:S02]  /*39400*/  LEA R58, P4, R22.reuse, R3, 0x2 ;  /* 0x00000003163a7211 */ /* 0x048fe400078810ff */
[-C--:B------:R-:W-:Y:S02]  /*39410*/  LEA.HI.X.SX32 R65, R39, R4.reuse, 0x2, P3 ;  /* 0x0000000427417211 */ /* 0x080fe400018f16ff */
[----:B------:R-:W-:Y:S01]  /*39420*/  IADD3 R39, R7, c[0x0][0x198], RZ ;  /* 0x0000660007277a10 */ /* 0x000fe20007ffe0ff */
[----:B------:R1:W-:Y:S01]  /*39430*/  STL.64 [R1+0x18], R54 ;  /* 0x0000183601007387 */ /* 0x0003e20000100a00 */
[----:B------:R-:W-:-:S02]  /*39440*/  LEA.HI.X.SX32 R59, R22, R4, 0x2, P4 ;  /* 0x00000004163b7211 */ /* 0x000fc400020f16ff */
[-C--:B------:R-:W-:Y:S02]  /*39450*/  LEA R250, P3, R11, R3.reuse, 0x2 ;  /* 0x000000030bfa7211 */ /* 0x080fe400078610ff */
[----:B------:R-:W-:Y:S02]  /*39460*/  IADD3 R22, R39, c[0x0][0x198], RZ ;  /* 0x0000660027167a10 */ /* 0x000fe40007ffe0ff */
[-C--:B------:R-:W-:Y:S02]  /*39470*/  LEA R244, P4, R38, R3.reuse, 0x2 ;  /* 0x0000000326f47211 */ /* 0x080fe400078810ff */
[----:B------:R-:W-:Y:S02]  /*39480*/  LEA.HI.X.SX32 R251, R11, R4, 0x2, P3 ;  /* 0x000000040bfb7211 */ /* 0x000fe400018f16ff */
[----:B-1----:R-:W-:Y:S02]  /*39490*/  LEA R54, P5, R60, R3, 0x2 ;  /* 0x000000033c367211 */ /* 0x002fe400078a10ff */
[----:B------:R-:W-:-:S02]  /*394a0*/  IADD3 R11, R22, c[0x0][0x198], RZ ;  /* 0x00006600160b7a10 */ /* 0x000fc40007ffe0ff */
[-C--:B------:R-:W-:Y:S02]  /*394b0*/  LEA.HI.X.SX32 R55, R60, R4.reuse, 0x2, P5 ;  /* 0x000000043c377211 */ /* 0x080fe400028f16ff */
[-C--:B------:R-:W-:Y:S02]  /*394c0*/  LEA R246, P5, R57, R3.reuse, 0x2 ;  /* 0x0000000339f67211 */ /* 0x080fe400078a10ff */
[-C--:B------:R-:W-:Y:S02]  /*394d0*/  LEA.HI.X.SX32 R245, R38, R4.reuse, 0x2, P4 ;  /* 0x0000000426f57211 */ /* 0x080fe400020f16ff */
[----:B------:R-:W-:Y:S02]  /*394e0*/  LEA R240, P3, R6, R3, 0x2 ;  /* 0x0000000306f07211 */ /* 0x000fe400078610ff */
[----:B------:R-:W-:Y:S02]  /*394f0*/  IADD3 R38, R11, c[0x0][0x198], RZ ;  /* 0x000066000b267a10 */ /* 0x000fe40007ffe0ff */
[----:B------:R-:W-:-:S02]  /*39500*/  LEA.HI.X.SX32 R247, R57, R4, 0x2, P5 ;  /* 0x0000000439f77211 */ /* 0x000fc400028f16ff */
[-C--:B------:R-:W-:Y:S02]  /*39510*/  LEA R236, P5, R8, R3.reuse, 0x2 ;  /* 0x0000000308ec7211 */ /* 0x080fe400078a10ff */
[-C--:B------:R-:W-:Y:S02]  /*39520*/  LEA.HI.X.SX32 R241, R6, R4.reuse, 0x2, P3 ;  /* 0x0000000406f17211 */ /* 0x080fe400018f16ff */
[----:B------:R-:W-:Y:S02]  /*39530*/  IADD3 R6, R38, c[0x0][0x198], RZ ;  /* 0x0000660026067a10 */ /* 0x000fe40007ffe0ff */
[----:B------:R-:W-:Y:S02]  /*39540*/  LEA R242, P4, R37, R3, 0x2 ;  /* 0x0000000325f27211 */ /* 0x000fe400078810ff */
[----:B------:R-:W-:Y:S02]  /*39550*/  LEA.HI.X.SX32 R237, R8, R4, 0x2, P5 ;  /* 0x0000000408ed7211 */ /* 0x000fe400028f16ff */
[----:B------:R-:W-:-:S02]  /*39560*/  IADD3 R8, R6, c[0x0][0x198], RZ ;  /* 0x0000660006087a10 */ /* 0x000fc40007ffe0ff */
[-C--:B------:R-:W-:Y:S02]  /*39570*/  LEA R238, P3, R5, R3.reuse, 0x2 ;  /* 0x0000000305ee7211 */ /* 0x080fe400078610ff */
[-C--:B------:R-:W-:Y:S02]  /*39580*/  LEA.HI.X.SX32 R243, R37, R4.reuse, 0x2, P4 ;  /* 0x0000000425f37211 */ /* 0x080fe400020f16ff */
[----:B------:R-:W-:Y:S02]  /*39590*/  IADD3 R37, R8, c[0x0][0x198], RZ ;  /* 0x0000660008257a10 */ /* 0x000fe40007ffe0ff */
[-C--:B------:R-:W-:Y:S02]  /*395a0*/  LEA R234, P5, R56, R3.reuse, 0x2 ;  /* 0x0000000338ea7211 */ /* 0x080fe400078a10ff */
[----:B------:R-:W-:Y:S02]  /*395b0*/  LEA.HI.X.SX32 R239, R5, R4, 0x2, P3 ;  /* 0x0000000405ef7211 */ /* 0x000fe400018f16ff */
[----:B------:R-:W-:-:S02]  /*395c0*/  LEA R228, P3, R0, R3, 0x2 ;  /* 0x0000000300e47211 */ /* 0x000fc400078610ff */
[----:B------:R-:W-:Y:S02]  /*395d0*/  IADD3 R5, R37, c[0x0][0x198], RZ ;  /* 0x0000660025057a10 */ /* 0x000fe40007ffe0ff */
[-C--:B------:R-:W-:Y:S02]  /*395e0*/  LEA R232, P4, R53, R3.reuse, 0x2 ;  /* 0x0000000335e87211 */ /* 0x080fe400078810ff */
[-C--:B------:R-:W-:Y:S02]  /*395f0*/  LEA.HI.X.SX32 R235, R56, R4.reuse, 0x2, P5 ;  /* 0x0000000438eb7211 */ /* 0x080fe400028f16ff */
[----:B------:R-:W-:Y:S02]  /*39600*/  LEA R224, P5, R36, R3, 0x2 ;  /* 0x0000000324e07211 */ /* 0x000fe400078a10ff */
[----:B------:R-:W-:Y:S02]  /*39610*/  LEA.HI.X.SX32 R229, R0, R4, 0x2, P3 ;  /* 0x0000000400e57211 */ /* 0x000fe400018f16ff */
[----:B------:R-:W-:-:S02]  /*39620*/  IADD3 R0, R5, c[0x0][0x198], RZ ;  /* 0x0000660005007a10 */ /* 0x000fc40007ffe0ff */
[-C--:B------:R-:W-:Y:S02]  /*39630*/  LEA.HI.X.SX32 R233, R53, R4.reuse, 0x2, P4 ;  /* 0x0000000435e97211 */ /* 0x080fe400020f16ff */
[CC--:B------:R-:W-:Y:S02]  /*39640*/  LEA R230, P4, R9.reuse, R3.reuse, 0x2 ;  /* 0x0000000309e67211 */ /* 0x0c0fe400078810ff */
[-C--:B------:R-:W-:Y:S02]  /*39650*/  LEA.HI.X.SX32 R225, R36, R4.reuse, 0x2, P5 ;  /* 0x0000000424e17211 */ /* 0x080fe400028f16ff */
[----:B------:R-:W-:Y:S02]  /*39660*/  IADD3 R36, R0, c[0x0][0x198], RZ ;  /* 0x0000660000247a10 */ /* 0x000fe40007ffe0ff */
[----:B------:R-:W-:Y:S02]  /*39670*/  LEA.HI.X.SX32 R231, R9, R4, 0x2, P4 ;  /* 0x0000000409e77211 */ /* 0x000fe400020f16ff */
[----:B------:R-:W-:-:S02]  /*39680*/  LEA R220, P4, R14, R3, 0x2 ;  /* 0x000000030edc7211 */ /* 0x000fc400078810ff */
[----:B------:R-:W-:Y:S02]  /*39690*/  IADD3 R9, R36, c[0x0][0x198], RZ ;  /* 0x0000660024097a10 */ /* 0x000fe40007ffe0ff */
[-C--:B------:R-:W-:Y:S02]  /*396a0*/  LEA R226, P3, R52, R3.reuse, 0x2 ;  /* 0x0000000334e27211 */ /* 0x080fe400078610ff */
[----:B------:R-:W-:Y:S02]  /*396b0*/  LEA R222, P5, R35, R3, 0x2 ;  /* 0x0000000323de7211 */ /* 0x000fe400078a10ff */
[-C--:B------:R-:W-:Y:S02]  /*396c0*/  LEA.HI.X.SX32 R221, R14, R4.reuse, 0x2, P4 ;  /* 0x000000040edd7211 */ /* 0x080fe400020f16ff */
[----:B------:R-:W-:Y:S02]  /*396d0*/  IADD3 R14, R9, c[0x0][0x198], RZ ;  /* 0x00006600090e7a10 */ /* 0x000fe40007ffe0ff */
[----:B------:R-:W-:-:S02]  /*396e0*/  LEA.HI.X.SX32 R227, R52, R4, 0x2, P3 ;  /* 0x0000000434e37211 */ /* 0x000fc400018f16ff */
[-C--:B------:R-:W-:Y:S02]  /*396f0*/  LEA R216, P3, R13, R3.reuse, 0x2 ;  /* 0x000000030dd87211 */ /* 0x080fe400078610ff */
[-C--:B------:R-:W-:Y:S02]  /*39700*/  LEA.HI.X.SX32 R223, R35, R4.reuse, 0x2, P5 ;  /* 0x0000000423df7211 */ /* 0x080fe400028f16ff */
[----:B------:R-:W-:Y:S02]  /*39710*/  IADD3 R35, R14, c[0x0][0x198], RZ ;  /* 0x000066000e237a10 */ /* 0x000fe40007ffe0ff */
[-C--:B------:R-:W-:Y:S02]  /*39720*/  LEA R218, P4, R50, R3.reuse, 0x2 ;  /* 0x0000000332da7211 */ /* 0x080fe400078810ff */
[----:B------:R-:W-:Y:S02]  /*39730*/  LEA.HI.X.SX32 R217, R13, R4, 0x2, P3 ;  /* 0x000000040dd97211 */ /* 0x000fe400018f16ff */
[----:B------:R-:W-:-:S02]  /*39740*/  LEA R214, P3, R30, R3, 0x2 ;  /* 0x000000031ed67211 */ /* 0x000fc400078610ff */
[----:B------:R-:W-:Y:S02]  /*39750*/  IADD3 R13, R35, c[0x0][0x198], RZ ;  /* 0x00006600230d7a10 */ /* 0x000fe40007ffe0ff */
[-C--:B------:R-:W-:Y:S02]  /*39760*/  LEA.HI.X.SX32 R219, R50, R4.reuse, 0x2, P4 ;  /* 0x0000000432db7211 */ /* 0x080fe400020f16ff */
[----:B------:R-:W-:Y:S02]  /*39770*/  LEA R208, P4, R34, R3, 0x2 ;  /* 0x0000000322d07211 */ /* 0x000fe400078810ff */
[-C--:B------:R-:W-:Y:S02]  /*39780*/  LEA.HI.X.SX32 R215, R30, R4.reuse, 0x2, P3 ;  /* 0x000000041ed77211 */ /* 0x080fe400018f16ff */
[----:B------:R-:W-:Y:S02]  /*39790*/  IADD3 R30, R13, c[0x0][0x198], RZ ;  /* 0x000066000d1e7a10 */ /* 0x000fe40007ffe0ff */
[----:B------:R-:W-:-:S02]  /*397a0*/  LEA.HI.X.SX32 R209, R34, R4, 0x2, P4 ;  /* 0x0000000422d17211 */ /* 0x000fc400020f16ff */
[-C--:B------:R-:W-:Y:S02]  /*397b0*/  LEA R204, P3, R12, R3.reuse, 0x2 ;  /* 0x000000030ccc7211 */ /* 0x080fe400078610ff */
[----:B------:R-:W-:Y:S02]  /*397c0*/  IADD3 R34, R30, c[0x0][0x198], RZ ;  /* 0x000066001e227a10 */ /* 0x000fe40007ffe0ff */
[----:B------:R-:W-:Y:S02]  /*397d0*/  LEA R206, P4, R20, R3, 0x2 ;  /* 0x0000000314ce7211 */ /* 0x000fe400078810ff */
[-C--:B------:R-:W-:Y:S02]  /*397e0*/  LEA.HI.X.SX32 R205, R12, R4.reuse, 0x2, P3 ;  /* 0x000000040ccd7211 */ /* 0x080fe400018f16ff */
[----:B------:R-:W-:Y:S02]  /*397f0*/  IADD3 R12, R34, c[0x0][0x198], RZ ;  /* 0x00006600220c7a10 */ /* 0x000fe40007ffe0ff */
[----:B------:R-:W-:-:S02]  /*39800*/  LEA.HI.X.SX32 R207, R20, R4, 0x2, P4 ;  /* 0x0000000414cf7211 */ /* 0x000fc400020f16ff */
[-C--:B------:R-:W-:Y:S02]  /*39810*/  LEA R202, P3, R33, R3.reuse, 0x2 ;  /* 0x0000000321ca7211 */ /* 0x080fe400078610ff */
[-C--:B------:R-:W-:Y:S02]  /*39820*/  LEA R212, P5, R51, R3.reuse, 0x2 ;  /* 0x0000000333d47211 */ /* 0x080fe400078a10ff */
[----:B------:R-:W-:Y:S02]  /*39830*/  IADD3 R20, R12, c[0x0][0x198], RZ ;  /* 0x000066000c147a10 */ /* 0x000fe40007ffe0ff */
[----:B------:R-:W-:Y:S02]  /*39840*/  LEA R196, P4, R27, R3, 0x2 ;  /* 0x000000031bc47211 */ /* 0x000fe400078810ff */
[-C--:B------:R-:W-:Y:S02]  /*39850*/  LEA.HI.X.SX32 R203, R33, R4.reuse, 0x2, P3 ;  /* 0x0000000421cb7211 */ /* 0x080fe400018f16ff */
[----:B------:R-:W-:-:S02]  /*39860*/  LEA.HI.X.SX32 R213, R51, R4, 0x2, P5 ;  /* 0x0000000433d57211 */ /* 0x000fc400028f16ff */
[----:B------:R-:W-:Y:S02]  /*39870*/  IADD3 R33, R20, c[0x0][0x198], RZ ;  /* 0x0000660014217a10 */ /* 0x000fe40007ffe0ff */
[-C--:B------:R-:W-:Y:S02]  /*39880*/  LEA R210, P5, R49, R3.reuse, 0x2 ;  /* 0x0000000331d27211 */ /* 0x080fe400078a10ff */
[-C--:B------:R-:W-:Y:S02]  /*39890*/  LEA.HI.X.SX32 R197, R27, R4.reuse, 0x2, P4 ;  /* 0x000000041bc57211 */ /* 0x080fe400020f16ff */
[----:B------:R-:W-:Y:S02]  /*398a0*/  LEA R192, P3, R19, R3, 0x2 ;  /* 0x0000000313c07211 */ /* 0x000fe400078610ff */
[----:B------:R-:W-:Y:S02]  /*398b0*/  IADD3 R27, R33, c[0x0][0x198], RZ ;  /* 0x00006600211b7a10 */ /* 0x000fe40007ffe0ff */
[----:B------:R-:W-:-:S02]  /*398c0*/  LEA.HI.X.SX32 R211, R49, R4, 0x2, P5 ;  /* 0x0000000431d37211 */ /* 0x000fc400028f16ff */
[-C--:B------:R-:W-:Y:S02]  /*398d0*/  LEA R200, P5, R48, R3.reuse, 0x2 ;  /* 0x0000000330c87211 */ /* 0x080fe400078a10ff */
[-C--:B------:R-:W-:Y:S02]  /*398e0*/  LEA R194, P4, R32, R3.reuse, 0x2 ;  /* 0x0000000320c27211 */ /* 0x080fe400078810ff */
[-C--:B------:R-:W-:Y:S02]  /*398f0*/  LEA.HI.X.SX32 R193, R19, R4.reuse, 0x2, P3 ;  /* 0x0000000413c17211 */ /* 0x080fe400018f16ff */
[----:B------:R-:W-:Y:S02]  /*39900*/  IADD3 R19, R27, c[0x0][0x198], RZ ;  /* 0x000066001b137a10 */ /* 0x000fe40007ffe0ff */
[----:B------:R-:W-:Y:S02]  /*39910*/  LEA.HI.X.SX32 R201, R48, R4, 0x2, P5 ;  /* 0x0000000430c97211 */ /* 0x000fe400028f16ff */
[----:B------:R-:W-:-:S02]  /*39920*/  LEA R198, P5, R47, R3, 0x2 ;  /* 0x000000032fc67211 */ /* 0x000fc400078a10ff */
[-C--:B------:R-:W-:Y:S02]  /*39930*/  LEA.HI.X.SX32 R195, R32, R4.reuse, 0x2, P4 ;  /* 0x0000000420c37211 */ /* 0x080fe400020f16ff */
[-C--:B------:R-:W-:Y:S02]  /*39940*/  LEA R190, P3, R18, R3.reuse, 0x2 ;  /* 0x0000000312be7211 */ /* 0x080fe400078610ff */
[----:B------:R-:W-:Y:S02]  /*39950*/  IADD3 R32, R19, c[0x0][0x198], RZ ;  /* 0x0000660013207a10 */ /* 0x000fe40007ffe0ff */
[-C--:B------:R-:W-:Y:S02]  /*39960*/  LEA.HI.X.SX32 R199, R47, R4.reuse, 0x2, P5 ;  /* 0x000000042fc77211 */ /* 0x080fe400028f16ff */
[----:B------:R-:W-:Y:S02]  /*39970*/  LEA R184, P4, R26, R3, 0x2 ;  /* 0x000000031ab87211 */ /* 0x000fe400078810ff */
[----:B------:R-:W-:-:S02]  /*39980*/  LEA.HI.X.SX32 R191, R18, R4, 0x2, P3 ;  /* 0x0000000412bf7211 */ /* 0x000fc400018f16ff */
[-C--:B------:R-:W-:Y:S02]  /*39990*/  LEA R188, P5, R46, R3.reuse, 0x2 ;  /* 0x000000032ebc7211 */ /* 0x080fe400078a10ff */
[----:B------:R-:W-:Y:S02]  /*399a0*/  IADD3 R18, R32, c[0x0][0x198], RZ ;  /* 0x0000660020127a10 */ /* 0x000fe40007ffe0ff */
[-C--:B------:R-:W-:Y:S02]  /*399b0*/  LEA.HI.X.SX32 R185, R26, R4.reuse, 0x2, P4 ;  /* 0x000000041ab97211 */ /* 0x080fe400020f16ff */
[----:B------:R-:W-:Y:S02]  /*399c0*/  LEA R180, P3, R31, R3, 0x2 ;  /* 0x000000031fb47211 */ /* 0x000fe400078610ff */
[----:B------:R-:W-:Y:S02]  /*399d0*/  LEA.HI.X.SX32 R189, R46, R4, 0x2, P5 ;  /* 0x000000042ebd7211 */ /* 0x000fe400028f16ff */
[----:B------:R-:W-:-:S02]  /*399e0*/  IADD3 R26, R18, c[0x0][0x198], RZ ;  /* 0x00006600121a7a10 */ /* 0x000fc40007ffe0ff */
        /* <DEDUP_REMOVED lines=12> */
[----:B------:R-:W-:Y:S02]  /*39ab0*/  IADD3 R21, R24, c[0x0][0x198], RZ ;  /* 0x0000660018157a10 */ /* 0x000fe40007ffe0ff */
[-C--:B------:R-:W-:Y:S02]  /*39ac0*/  LEA R172, P4, R25, R3.reuse, 0x2 ;  /* 0x0000000319ac7211 */ /* 0x080fe400078810ff */
[-C--:B------:R-:W-:Y:S02]  /*39ad0*/  LEA.HI.X.SX32 R175, R29, R4.reuse, 0x2, P5 ;  /* 0x000000041daf7211 */ /* 0x080fe400028f16ff */
[----:B------:R-:W-:Y:S02]  /*39ae0*/  IADD3 R29, R21, c[0x0][0x198], RZ ;  /* 0x00006600151d7a10 */ /* 0x000fe40007ffe0ff */
[----:B------:R-:W-:Y:S02]  /*39af0*/  LEA.HI.X.SX32 R173, R25, R4, 0x2, P4 ;  /* 0x0000000419ad7211 */ /* 0x000fe400020f16ff */
[----:B------:R-:W-:-:S02]  /*39b00*/  LEA R168, P3, R17, R3, 0x2 ;  /* 0x0000000311a87211 */ /* 0x000fc400078610ff */
[----:B------:R-:W-:Y:S02]  /*39b10*/  IADD3 R25, R29, c[0x0][0x198], RZ ;  /* 0x000066001d197a10 */ /* 0x000fe40007ffe0ff */
[CC--:B------:R-:W-:Y:S02]  /*39b20*/  LEA R170, P4, R28.reuse, R3.reuse, 0x2 ;  /* 0x000000031caa7211 */ /* 0x0c0fe400078810ff */
[-C--:B------:R-:W-:Y:S02]  /*39b30*/  LEA.HI.X.SX32 R169, R17, R4.reuse, 0x2, P3 ;  /* 0x0000000411a97211 */ /* 0x080fe400018f16ff */
[----:B------:R-:W-:Y:S02]  /*39b40*/  IADD3 R17, R25, c[0x0][0x198], RZ ;  /* 0x0000660019117a10 */ /* 0x000fe40007ffe0ff */
[----:B------:R-:W-:Y:S02]  /*39b50*/  LEA R166, P3, R15, R3, 0x2 ;  /* 0x000000030fa67211 */ /* 0x000fe400078610ff */
        /* <DEDUP_REMOVED lines=10> */
[----:B------:R-:W-:Y:S02]  /*39c00*/  LEA.HI.X.SX32 R159, R23, R4, 0x2, P4 ;  /* 0x00000004179f7211 */ /* 0x000fe400020f16ff */
[----:B------:R-:W-:Y:S02]  /*39c10*/  LEA R154, P3, R10, R3, 0x2 ;  /* 0x000000030a9a7211 */ /* 0x000fe400078610ff */
        /* <DEDUP_REMOVED lines=9> */
[-C--:B------:R-:W-:Y:S02]  /*39cb0*/  LEA R162, P5, R42, R3.reuse, 0x2 ;  /* 0x000000032aa27211 */ /* 0x080fe400078a10ff */
[----:B------:R-:W-:Y:S02]  /*39cc0*/  LEA R146, P4, R11, R3, 0x2 ;  /* 0x000000030b927211 */ /* 0x000fe400078810ff */
[----:B------:R-:W-:Y:S02]  /*39cd0*/  LEA.HI.X.SX32 R145, R22, R4, 0x2, P3 ;  /* 0x0000000416917211 */ /* 0x000fe400018f16ff */
[----:B------:R-:W-:-:S02]  /*39ce0*/  IADD3 R22, R7, c[0x0][0x198], RZ ;  /* 0x0000660007167a10 */ /* 0x000fc40007ffe0ff */
[-C--:B------:R-:W-:Y:S02]  /*39cf0*/  LEA.HI.X.SX32 R163, R42, R4.reuse, 0x2, P5 ;  /* 0x000000042aa37211 */ /* 0x080fe400028f16ff */
[----:B------:R-:W-:Y:S02]  /*39d00*/  LEA.HI.X.SX32 R147, R11, R4, 0x2, P4 ;  /* 0x000000040b937211 */ /* 0x000fe400020f16ff */
[-C--:B------:R-:W-:Y:S02]  /*39d10*/  LEA R142, P3, R6, R3.reuse, 0x2 ;  /* 0x00000003068e7211 */ /* 0x080fe400078610ff */
[-C--:B------:R-:W-:Y:S02]  /*39d20*/  LEA R152, P5, R40, R3.reuse, 0x2 ;  /* 0x0000000328987211 */ /* 0x080fe400078a10ff */
[----:B------:R-:W-:Y:S02]  /*39d30*/  IADD3 R11, R22, c[0x0][0x198], RZ ;  /* 0x00006600160b7a10 */ /* 0x000fe40007ffe0ff */
[----:B------:R-:W-:-:S02]  /*39d40*/  LEA R136, P4, R8, R3, 0x2 ;  /* 0x0000000308887211 */ /* 0x000fc400078810ff */
[-C--:B------:R-:W-:Y:S02]  /*39d50*/  LEA.HI.X.SX32 R143, R6, R4.reuse, 0x2, P3 ;  /* 0x00000004068f7211 */ /* 0x080fe400018f16ff */
        /* <DEDUP_REMOVED lines=19> */
[-C--:B------:R-:W-:Y:S02]  /*39e90*/  LEA R128, P5, R36, R3.reuse, 0x2 ;  /* 0x0000000324807211 */ /* 0x080fe400078a10ff */
[----:B------:R-:W-:Y:S01]  /*39ea0*/  IADD3 R9, R0, c[0x0][0x198], RZ ;  /* 0x0000660000097a10 */ /* 0x000fe20007ffe0ff */
[----:B------:R-:W-:Y:S01]  /*39eb0*/  STL.64 [R1+0x10], R64 ;  /* 0x0000104001007387 */ /* 0x000fe20000100a00 */
[-C--:B------:R-:W-:Y:S02]  /*39ec0*/  LEA.HI.X.SX32 R125, R14, R4.reuse, 0x2, P4 ;  /* 0x000000040e7d7211 */ /* 0x080fe400020f16ff */
[----:B------:R-:W-:Y:S01]  /*39ed0*/  LEA R94, P3, R13, R3, 0x2 ;  /* 0x000000030d5e7211 */ /* 0x000fe200078610ff */
[----:B------:R-:W-:Y:S01]  /*39ee0*/  STL.64 [R1+0x8], R58 ;  /* 0x0000083a01007387 */ /* 0x000fe20000100a00 */
[----:B------:R-:W-:-:S02]  /*39ef0*/  LEA.HI.X.SX32 R129, R36, R4, 0x2, P5 ;  /* 0x0000000424817211 */ /* 0x000fc400028f16ff */
[----:B------:R-:W-:Y:S01]  /*39f00*/  IADD3 R14, R9, c[0x0][0x198], RZ ;  /* 0x00006600090e7a10 */ /* 0x000fe20007ffe0ff */
[----:B------:R1:W-:Y:S01]  /*39f10*/  STL.64 [R1], R54 ;  /* 0x0000003601007387 */ /* 0x0003e20000100a00 */
[-C--:B------:R-:W-:Y:S02]  /*39f20*/  LEA R126, P5, R35, R3.reuse, 0x2 ;  /* 0x00000003237e7211 */ /* 0x080fe400078a10ff */
[-C--:B------:R-:W-:Y:S02]  /*39f30*/  LEA.HI.X.SX32 R95, R13, R4.reuse, 0x2, P3 ;  /* 0x000000040d5f7211 */ /* 0x080fe400018f16ff */
[----:B------:R-:W-:Y:S02]  /*39f40*/  IADD3 R13, R14, c[0x0][0x198], RZ ;  /* 0x000066000e0d7a10 */ /* 0x000fe40007ffe0ff */
[----:B------:R-:W-:Y:S02]  /*39f50*/  LEA.HI.X.SX32 R127, R35, R4, 0x2, P5 ;  /* 0x00000004237f7211 */ /* 0x000fe400028f16ff */
[----:B-1----:R-:W-:-:S02]  /*39f60*/  LEA R54, P4, R30, R3, 0x2 ;  /* 0x000000031e367211 */ /* 0x002fc400078810ff */
[-C--:B------:R-:W-:Y:S02]  /*39f70*/  LEA R88, P5, R34, R3.reuse, 0x2 ;  /* 0x0000000322587211 */ /* 0x080fe400078a10ff */
[-C--:B------:R-:W-:Y:S01]  /*39f80*/  LEA.HI.X.SX32 R55, R30, R4.reuse, 0x2, P4 ;  /* 0x000000041e377211 */ /* 0x080fe200020f16ff */
[----:B------:R-:W-:Y:S01]  /*39f90*/  STL.64 [R1+0xe60], R250 ;  /* 0x000e60fa01007387 */ /* 0x000fe20000100a00 */
[-C--:B------:R-:W-:Y:S02]  /*39fa0*/  LEA R38, P3, R12, R3.reuse, 0x2 ;  /* 0x000000030c267211 */ /* 0x080fe400078610ff */
[-C--:B------:R-:W-:Y:S01]  /*39fb0*/  LEA R82, P4, R20, R3.reuse, 0x2 ;  /* 0x0000000314527211 */ /* 0x080fe200078810ff */
[----:B------:R-:W-:Y:S01]  /*39fc0*/  STL.64 [R1+0xe68], R244 ;  /* 0x000e68f401007387 */ /* 0x000fe20000100a00 */
[----:B------:R-:W-:Y:S02]  /*39fd0*/  IADD3 R30, R13, c[0x0][0x198], RZ ;  /* 0x000066000d1e7a10 */ /* 0x000fe40007ffe0ff */
[----:B------:R-:W-:Y:S01]  /*39fe0*/  LEA.HI.X.SX32 R89, R34, R4, 0x2, P5 ;  /* 0x0000000422597211 */ /* 0x000fe200028f16ff */
[----:B------:R-:W-:Y:S01]  /*39ff0*/  STL.64 [R1+0xe70], R246 ;  /* 0x000e70f601007387 */ /* 0x000fe20000100a00 */
[----:B------:R-:W-:-:S02]  /*3a000*/  LEA R36, P5, R33, R3, 0x2 ;  /* 0x0000000321247211 */ /* 0x000fc400078a10ff */
[-C--:B------:R-:W-:Y:S01]  /*3a010*/  LEA.HI.X.SX32 R39, R12, R4.reuse, 0x2, P3 ;  /* 0x000000040c277211 */ /* 0x080fe200018f16ff */
[----:B------:R-:W-:Y:S01]  /*3a020*/  STL.64 [R1+0xe78], R240 ;  /* 0x000e78f001007387 */ /* 0x000fe20000100a00 */
[----:B------:R-:W-:Y:S02]  /*3a030*/  LEA.HI.X.SX32 R83, R20, R4, 0x2, P4 ;  /* 0x0000000414537211 */ /* 0x000fe400020f16ff */
[----:B------:R-:W-:Y:S01]  /*3a040*/  IADD3 R12, R30, c[0x0][0x198], RZ ;  /* 0x000066001e0c7a10 */ /* 0x000fe20007ffe0ff */
[----:B------:R-:W-:Y:S01]  /*3a050*/  STL.64 [R1+0xe80], R242 ;  /* 0x000e80f201007387 */ /* 0x000fe20000100a00 */
[----:B------:R-:W-:-:S03]  /*3a060*/  LEA R34, P4, R19, R3, 0x2 ;  /* 0x0000000313227211 */ /* 0x000fc600078810ff */
[----:B------:R-:W-:Y:S01]  /*3a070*/  STL.64 [R1+0xe88], R236 ;  /* 0x000e88ec01007387 */ /* 0x000fe20000100a00 */
[-C--:B------:R-:W-:Y:S02]  /*3a080*/  LEA.HI.X.SX32 R37, R33, R4.reuse, 0x2, P5 ;  /* 0x0000000421257211 */ /* 0x080fe400028f16ff */
[-C--:B------:R-:W-:Y:S01]  /*3a090*/  LEA R76, P3, R27, R3.reuse, 0x2 ;  /* 0x000000031b4c7211 */ /* 0x080fe200078610ff */
[----:B------:R-:W-:Y:S01]  /*3a0a0*/  STL.64 [R1+0xe90], R238 ;  /* 0x000e90ee01007387 */ /* 0x000fe20000100a00 */
[----:B------:R-:W-:Y:S02]  /*3a0b0*/  IADD3 R20, R12, c[0x0][0x198], RZ ;  /* 0x000066000c147a10 */ /* 0x000fe40007ffe0ff */
[----:B------:R-:W-:Y:S01]  /*3a0c0*/  LEA.HI.X.SX32 R35, R19, R4, 0x2, P4 ;  /* 0x0000000413237211 */ /* 0x000fe200020f16ff */
[----:B------:R-:W-:Y:S01]  /*3a0d0*/  STL.64 [R1+0xe98], R232 ;  /* 0x000e98e801007387 */ /* 0x000fe20000100a00 */
[----:B------:R-:W-:-:S03]  /*3a0e0*/  LEA R70, P5, R32, R3, 0x2 ;  /* 0x0000000320467211 */ /* 0x000fc600078a10ff */
[----:B------:R-:W-:Y:S01]  /*3a0f0*/  STL.64 [R1+0xea0], R234 ;  /* 0x000ea0ea01007387 */ /* 0x000fe20000100a00 */
[----:B------:R-:W-:-:S03]  /*3a100*/  LEA R64, P4, R26, R3, 0x2 ;  /* 0x000000031a407211 */ /* 0x000fc600078810ff */
[----:B------:R-:W-:Y:S01]  /*3a110*/  STL.64 [R1+0xea8], R228 ;  /* 0x000ea8e401007387 */ /* 0x000fe20000100a00 */
[----:B------:R-:W-:-:S03]  /*3a120*/  LEA.HI.X.SX32 R77, R27, R4, 0x2, P3 ;  /* 0x000000041b4d7211 */ /* 0x000fc600018f16ff */
[----:B------:R-:W-:Y:S01]  /*3a130*/  STL.64 [R1+0x50], R54 ;  /* 0x0000503601007387 */ /* 0x000fe20000100a00 */
[----:B------:R-:W-:-:S03]  /*3a140*/  IADD3 R27, R20, c[0x0][0x198], RZ ;  /* 0x00006600141b7a10 */ /* 0x000fc60007ffe0ff */
[----:B------:R-:W-:Y:S01]  /*3a150*/  STL.64 [R1+0x58], R38 ;  /* 0x0000582601007387 */ /* 0x000fe20000100a00 */
[----:B------:R-:W-:-:S03]  /*3a160*/  LEA.HI.X.SX32 R71, R32, R4, 0x2, P5 ;  /* 0x0000000420477211 */ /* 0x000fc600028f16ff */
[----:B------:R1:W-:Y:S01]  /*3a170*/  STL.64 [R1+0x60], R36 ;  /* 0x0000602401007387 */ /* 0x0003e20000100a00 */
[----:B------:R-:W-:-:S03]  /*3a180*/  LEA.HI.X.SX32 R65, R26, R4, 0x2, P4 ;  /* 0x000000041a417211 */ /* 0x000fc600020f16ff */
[----:B------:R2:W-:Y:S01]  /*3a190*/  STL.64 [R1+0x68], R34 ;  /* 0x0000682201007387 */ /* 0x0005e20000100a00 */
[-C--:B------:R-:W-:Y:S02]  /*3a1a0*/  LEA R32, P4, R21, R3.reuse, 0x2 ;  /* 0x0000000315207211 */ /* 0x080fe400078810ff */
[----:B------:R-:W-:Y:S02]  /*3a1b0*/  IADD3 R19, R27, c[0x0][0x198], RZ ;  /* 0x000066001b137a10 */ /* 0x000fe40007ffe0ff */
[CC--:B-1----:R-:W-:Y:S02]  /*3a1c0*/  LEA R36, P3, R18.reuse, R3.reuse, 0x2 ;  /* 0x0000000312247211 */ /* 0x0c2fe400078610ff */
[C---:B--2---:R-:W-:Y:S02]  /*3a1d0*/  LEA R34, P5, R31.reuse, R3, 0x2 ;  /* 0x000000031f227211 */ /* 0x044fe400078a10ff */
[-C--:B------:R-:W-:Y:S02]  /*3a1e0*/  LEA.HI.X.SX32 R37, R18, R4.reuse, 0x2, P3 ;  /* 0x0000000412257211 */ /* 0x080fe400018f16ff */
[----:B------:R-:W-:-:S02]  /*3a1f0*/  LEA.HI.X.SX32 R35, R31, R4, 0x2, P5 ;  /* 0x000000041f237211 */ /* 0x000fc400028f16ff */
[CC--:B------:R-:W-:Y:S02]  /*3a200*/  LEA R58, P3, R24.reuse, R3.reuse, 0x2 ;  /* 0x00000003183a7211 */ /* 0x0c0fe400078610ff */
[-C--:B------:R-:W-:Y:S02]  /*3a210*/  LEA.HI.X.SX32 R33, R21, R4.reuse, 0x2, P4 ;  /* 0x0000000415217211 */ /* 0x080fe400020f16ff */
[----:B------:R-:W-:Y:S02]  /*3a220*/  IADD3 R18, R19, c[0x0][0x198], RZ ;  /* 0x0000660013127a10 */ /* 0x000fe40007ffe0ff */
[C---:B------:R-:W-:Y:S01]  /*3a230*/  LEA R52, P5, R29.reuse, R3, 0x2 ;  /* 0x000000031d347211 */ /* 0x040fe200078a10ff */
[----:B------:R-:W-:Y:S01]  /*3a240*/  STL.64 [R1+0x70], R36 ;  /* 0x0000702401007387 */ /* 0x000fe20000100a00 */
[-C--:B------:R-:W-:Y:S02]  /*3a250*/  LEA.HI.X.SX32 R59, R24, R4.reuse, 0x2, P3 ;  /* 0x00000004183b7211 */ /* 0x080fe400018f16ff */
[----:B------:R-:W-:Y:S01]  /*3a260*/  IADD3 R26, R18, c[0x0][0x198], RZ ;  /* 0x00006600121a7a10 */ /* 0x000fe20007ffe0ff */
[----:B------:R1:W-:Y:S01]  /*3a270*/  STL.64 [R1+0x78], R34 ;  /* 0x0000782201007387 */ /* 0x0003e20000100a00 */
[----:B------:R-:W-:-:S03]  /*3a280*/  LEA.HI.X.SX32 R53, R29, R4, 0x2, P5 ;  /* 0x000000041d357211 */ /* 0x000fc600028f16ff */
[----:B------:R2:W-:Y:S01]  /*3a290*/  STL.64 [R1+0x80], R32 ;  /* 0x0000802001007387 */ /* 0x0005e20000100a00 */
[----:B------:R-:W-:Y:S02]  /*3a2a0*/  IADD3 R24, R26, c[0x0][0x198], RZ ;  /* 0x000066001a187a10 */ /* 0x000fe40007ffe0ff */
[CC--:B-1----:R-:W-:Y:S02]  /*3a2b0*/  LEA R34, P3, R25.reuse, R3.reuse, 0x2 ;  /* 0x0000000319227211 */ /* 0x0c2fe400078610ff */
[CC--:B--2---:R-:W-:Y:S02]  /*3a2c0*/  LEA R32, P5, R28.reuse, R3.reuse, 0x2 ;  /* 0x000000031c207211 */ /* 0x0c4fe400078a10ff */
[-C--:B------:R-:W-:Y:S02]  /*3a2d0*/  LEA.HI.X.SX32 R35, R25, R4.reuse, 0x2, P3 ;  /* 0x0000000419237211 */ /* 0x080fe400018f16ff */
[----:B------:R-:W-:Y:S02]  /*3a2e0*/  LEA.HI.X.SX32 R33, R28, R4, 0x2, P5 ;  /* 0x000000041c217211 */ /* 0x000fe400028f16ff */
[----:B------:R-:W-:Y:S01]  /*3a2f0*/  LEA R46, P4, R17, R3, 0x2 ;  /* 0x00000003112e7211 */ /* 0x000fe200078810ff */
[----:B------:R-:W-:Y:S01]  /*3a300*/  STL.64 [R1+0x88], R34 ;  /* 0x0000882201007387 */ /* 0x000fe20000100a00 */
[----:B------:R-:W-:-:S02]  /*3a310*/  IADD3 R21, R24, c[0x0][0x198], RZ ;  /* 0x0000660018157a10 */ /* 0x000fc40007ffe0ff */
[----:B------:R-:W-:Y:S01]  /*3a320*/  LEA.HI.X.SX32 R47, R17, R4, 0x2, P4 ;  /* 0x00000004112f7211 */ /* 0x000fe200020f16ff */
[----:B------:R1:W-:Y:S01]  /*3a330*/  STL.64 [R1+0x90], R32 ;  /* 0x0000902001007387 */ /* 0x0003e20000100a00 */
[----:B------:R-:W-:Y:S02]  /*3a340*/  IADD3 R25, R21, c[0x0][0x198], RZ ;  /* 0x0000660015197a10 */ /* 0x000fe40007ffe0ff */
[-C--:B------:R-:W-:Y:S02]  /*3a350*/  LEA R40, P3, R15, R3.reuse, 0x2 ;  /* 0x000000030f287211 */ /* 0x080fe400078610ff */
[----:B------:R-:W-:Y:S02]  /*3a360*/  IADD3 R17, R25, c[0x0][0x198], RZ ;  /* 0x0000660019117a10 */ /* 0x000fe40007ffe0ff */
[-C--:B-1----:R-:W-:Y:S02]  /*3a370*/  LEA R32, P4, R16, R3.reuse, 0x2 ;  /* 0x0000000310207211 */ /* 0x082fe400078810ff */
[----:B------:R-:W-:-:S02]  /*3a380*/  LEA R34, P5, R23, R3, 0x2 ;  /* 0x0000000317227211 */ /* 0x000fc400078a10ff */
[-C--:B------:R-:W-:Y:S02]  /*3a390*/  LEA.HI.X.SX32 R33, R16, R4.reuse, 0x2, P4 ;  /* 0x0000000410217211 */ /* 0x080fe400020f16ff */
[-C--:B------:R-:W-:Y:S02]  /*3a3a0*/  LEA.HI.X.SX32 R41, R15, R4.reuse, 0x2, P3 ;  /* 0x000000040f297211 */ /* 0x080fe400018f16ff */
[----:B------:R-:W-:Y:S01]  /*3a3b0*/  IADD3 R15, R17, c[0x0][0x198], RZ ;  /* 0x00006600110f7a10 */ /* 0x000fe20007ffe0ff */
[----:B------:R1:W-:Y:S01]  /*3a3c0*/  STL.64 [R1+0x98], R32 ;  /* 0x0000982001007387 */ /* 0x0003e20000100a00 */
[----:B------:R-:W-:Y:S02]  /*3a3d0*/  LEA.HI.X.SX32 R35, R23, R4, 0x2, P5 ;  /* 0x0000000417237211 */ /* 0x000fe400028f16ff */
[----:B------:R-:W-:Y:S02]  /*3a3e0*/  LEA R36, P3, R10, R3, 0x2 ;  /* 0x000000030a247211 */ /* 0x000fe400078610ff */
[----:B------:R-:W-:-:S02]  /*3a3f0*/  IADD3 R16, R15, c[0x0][0x198], RZ ;  /* 0x000066000f107a10 */ /* 0x000fc40007ffe0ff */
[-C--:B------:R-:W-:Y:S02]  /*3a400*/  LEA.HI.X.SX32 R37, R10, R4.reuse, 0x2, P3 ;  /* 0x000000040a257211 */ /* 0x080fe400018f16ff */
[CC--:B-1----:R-:W-:Y:S02]  /*3a410*/  LEA R32, P5, R22.reuse, R3.reuse, 0x2 ;  /* 0x0000000316207211 */ /* 0x0c2fe400078a10ff */
[C---:B------:R-:W-:Y:S02]  /*3a420*/  LEA R28, P4, R7.reuse, R3, 0x2 ;  /* 0x00000003071c7211 */ /* 0x040fe400078810ff */
[-C--:B------:R-:W-:Y:S01]  /*3a430*/  LEA.HI.X.SX32 R33, R22, R4.reuse, 0x2, P5 ;  /* 0x0000000416217211 */ /* 0x080fe200028f16ff */
[----:B------:R-:W-:Y:S01]  /*3a440*/  STL.64 [R1+0xa0], R36 ;  /* 0x0000a02401007387 */ /* 0x000fe20000100a00 */
[----:B------:R-:W-:Y:S02]  /*3a450*/  IADD3 R10, R16, c[0x0][0x198], RZ ;  /* 0x00006600100a7a10 */ /* 0x000fe40007ffe0ff */
[----:B------:R-:W-:Y:S01]  /*3a460*/  LEA.HI.X.SX32 R29, R7, R4, 0x2, P4 ;  /* 0x00000004071d7211 */ /* 0x000fe200020f16ff */
[----:B------:R1:W-:Y:S01]  /*3a470*/  STL.64 [R1+0xa8], R32 ;  /* 0x0000a82001007387 */ /* 0x0003e20000100a00 */
[----:B------:R-:W-:-:S02]  /*3a480*/  IADD3 R7, R10, c[0x0][0x198], RZ ;  /* 0x000066000a077a10 */ /* 0x000fc40007ffe0ff */
[-C--:B------:R-:W-:Y:S01]  /*3a490*/  LEA R22, P4, R6, R3.reuse, 0x2 ;  /* 0x0000000306167211 */ /* 0x080fe200078810ff */
[----:B------:R-:W2:Y:S01]  /*3a4a0*/  LDL.LU.64 R228, [R1+0x48] ;  /* 0x0000480001e47983 */ /* 0x000ea20000300a00 */
[----:B-1----:R-:W-:-:S03]  /*3a4b0*/  LEA R32, P3, R11, R3, 0x2 ;  /* 0x000000030b207211 */ /* 0x002fc600078610ff */
[----:B------:R-:W3:Y:S01]  /*3a4c0*/  LDL.LU.64 R234, [R1+0x40] ;  /* 0x0000400001ea7983 */ /* 0x000ee20000300a00 */
[-C--:B------:R-:W-:Y:S02]  /*3a4d0*/  LEA.HI.X.SX32 R33, R11, R4.reuse, 0x2, P3 ;  /* 0x000000040b217211 */ /* 0x080fe400018f16ff */
[----:B------:R-:W-:Y:S02]  /*3a4e0*/  IADD3 R11, R7, c[0x0][0x198], RZ ;  /* 0x00006600070b7a10 */ /* 0x000fe40007ffe0ff */
[----:B------:R-:W-:Y:S02]  /*3a4f0*/  LEA.HI.X.SX32 R23, R6, R4, 0x2, P4 ;  /* 0x0000000406177211 */ /* 0x000fe400020f16ff */
[-C--:B------:R-:W-:Y:S02]  /*3a500*/  LEA R108, P3, R5, R3.reuse, 0x2 ;  /* 0x00000003056c7211 */ /* 0x080fe400078610ff */
[----:B------:R-:W-:Y:S02]  /*3a510*/  IADD3 R6, R11, c[0x0][0x198], RZ ;  /* 0x000066000b067a10 */ /* 0x000fe40007ffe0ff */
[----:B------:R-:W-:-:S02]  /*3a520*/  LEA R104, P4, R0, R3, 0x2 ;  /* 0x0000000300687211 */ /* 0x000fc400078810ff */
        /* <DEDUP_REMOVED lines=16> */
[----:B------:R-:W-:Y:S02]  /*3a630*/  LEA R102, P4, R18, R3, 0x2 ;  /* 0x0000000312667211 */ /* 0x000fe400078810ff */
[----:B------:R-:W-:-:S02]  /*3a640*/  IADD3 R20, R12, c[0x0][0x198], RZ ;  /* 0x000066000c147a10 */ /* 0x000fc40007ffe0ff */
[-C--:B------:R-:W-:Y:S02]  /*3a650*/  LEA R114, P5, R8, R3.reuse, 0x2 ;  /* 0x0000000308727211 */ /* 0x080fe400078a10ff */
[-C--:B------:R-:W-:Y:S02]  /*3a660*/  LEA.HI.X.SX32 R113, R19, R4.reuse, 0x2, P3 ;  /* 0x0000000413717211 */ /* 0x080fe400018f16ff */
[-C--:B------:R-:W-:Y:S02]  /*3a670*/  LEA.HI.X.SX32 R103, R18, R4.reuse, 0x2, P4 ;  /* 0x0000000412677211 */ /* 0x080fe400020f16ff */
[----:B------:R-:W-:Y:S02]  /*3a680*/  IADD3 R19, R20, c[0x0][0x198], RZ ;  /* 0x0000660014137a10 */ /* 0x000fe40007ffe0ff */
[----:B------:R-:W-:Y:S02]  /*3a690*/  LEA R98, P4, R21, R3, 0x2 ;  /* 0x0000000315627211 */ /* 0x000fe400078810ff */
[----:B------:R-:W-:-:S02]  /*3a6a0*/  LEA.HI.X.SX32 R115, R8, R4, 0x2, P5 ;  /* 0x0000000408737211 */ /* 0x000fc400028f16ff */
[CC--:B------:R-:W-:Y:S02]  /*3a6b0*/  LEA R96, P3, R24.reuse, R3.reuse, 0x2 ;  /* 0x0000000318607211 */ /* 0x0c0fe400078610ff */
[-C--:B------:R-:W-:Y:S02]  /*3a6c0*/  LEA R8, P5, R9, R3.reuse, 0x2 ;  /* 0x0000000309087211 */ /* 0x080fe400078a10ff */
[----:B------:R-:W-:Y:S02]  /*3a6d0*/  IADD3 R18, R19, c[0x0][0x198], RZ ;  /* 0x0000660013127a10 */ /* 0x000fe40007ffe0ff */
[-C--:B------:R-:W-:Y:S02]  /*3a6e0*/  LEA.HI.X.SX32 R99, R21, R4.reuse, 0x2, P4 ;  /* 0x0000000415637211 */ /* 0x080fe400020f16ff */
[----:B------:R-:W-:Y:S02]  /*3a6f0*/  LEA R84, P4, R15, R3, 0x2 ;  /* 0x000000030f547211 */ /* 0x000fe400078810ff */
[----:B------:R-:W-:-:S02]  /*3a700*/  LEA.HI.X.SX32 R97, R24, R4, 0x2, P3 ;  /* 0x0000000418617211 */ /* 0x000fc400018f16ff */
[-C--:B------:R-:W-:Y:S02]  /*3a710*/  LEA.HI.X.SX32 R9, R9, R4.reuse, 0x2, P5 ;  /* 0x0000000409097211 */ /* 0x080fe400028f16ff */
[----:B------:R-:W-:Y:S02]  /*3a720*/  IADD3 R24, R18, c[0x0][0x198], RZ ;  /* 0x0000660012187a10 */ /* 0x000fe40007ffe0ff */
[----:B------:R-:W-:Y:S02]  /*3a730*/  IADD3 R66, R252, 0x171, RZ ;  /* 0x00000171fc427810 */ /* 0x000fe40007ffe0ff */
[-C--:B------:R-:W-:Y:S02]  /*3a740*/  LEA R122, P5, R30, R3.reuse, 0x2 ;  /* 0x000000031e7a7211 */ /* 0x080fe400078a10ff */
[----:B------:R-:W-:Y:S02]  /*3a750*/  LEA.HI.X.SX32 R85, R15, R4, 0x2, P4 ;  /* 0x000000040f557211 */ /* 0x000fe400020f16ff */
[----:B------:R-:W-:-:S02]  /*3a760*/  LEA R80, P4, R7, R3, 0x2 ;  /* 0x0000000307507211 */ /* 0x000fc400078810ff */
[-C--:B------:R-:W-:Y:S02]  /*3a770*/  LEA R92, P3, R17, R3.reuse, 0x2 ;  /* 0x00000003115c7211 */ /* 0x080fe400078610ff */
[----:B------:R-:W-:Y:S01]  /*3a780*/  IADD3 R21, R24, c[0x0][0x198], RZ ;  /* 0x0000660018157a10 */ /* 0x000fe20007ffe0ff */
[----:B------:R-:W-:Y:S01]  /*3a790*/  IMAD.MOV.U32 R251, RZ, RZ, R66 ;  /* 0x000000fffffb7224 */ /* 0x000fe200078e0042 */
[-C--:B------:R-:W-:Y:S02]  /*3a7a0*/  LEA.HI.X.SX32 R123, R30, R4.reuse, 0x2, P5 ;  /* 0x000000041e7b7211 */ /* 0x080fe400028f16ff */
[----:B------:R-:W-:Y:S02]  /*3a7b0*/  LEA R110, P5, R27, R3, 0x2 ;  /* 0x000000031b6e7211 */ /* 0x000fe400078a10ff */
[-C--:B------:R-:W-:Y:S02]  /*3a7c0*/  LEA.HI.X.SX32 R81, R7, R4.reuse, 0x2, P4 ;  /* 0x0000000407517211 */ /* 0x080fe400020f16ff */
[----:B------:R-:W-:-:S02]  /*3a7d0*/  LEA.HI.X.SX32 R93, R17, R4, 0x2, P3 ;  /* 0x00000004115d7211 */ /* 0x000fc400018f16ff */
[-C--:B------:R-:W-:Y:S02]  /*3a7e0*/  LEA R66, P4, R5, R3.reuse, 0x2 ;  /* 0x0000000305427211 */ /* 0x080fe400078810ff */
[----:B------:R-:W-:Y:S02]  /*3a7f0*/  IADD3 R17, R21, c[0x0][0x198], RZ ;  /* 0x0000660015117a10 */ /* 0x000fe40007ffe0ff */
[-C--:B------:R-:W-:Y:S02]  /*3a800*/  LEA.HI.X.SX32 R111, R27, R4.reuse, 0x2, P5 ;  /* 0x000000041b6f7211 */ /* 0x080fe400028f16ff */
[-C--:B------:R-:W-:Y:S02]  /*3a810*/  LEA R106, P5, R26, R3.reuse, 0x2 ;  /* 0x000000031a6a7211 */ /* 0x080fe400078a10ff */
[----:B------:R-:W-:Y:S02]  /*3a820*/  LEA R78, P3, R10, R3, 0x2 ;  /* 0x000000030a4e7211 */ /* 0x000fe400078610ff */
[----:B------:R-:W-:-:S02]  /*3a830*/  LEA.HI.X.SX32 R67, R5, R4, 0x2, P4 ;  /* 0x0000000405437211 */ /* 0x000fc400020f16ff */
[----:B------:R-:W-:Y:S02]  /*3a840*/  IADD3 R15, R17, c[0x0][0x198], RZ ;  /* 0x00006600110f7a10 */ /* 0x000fe40007ffe0ff */
[-C--:B------:R-:W-:Y:S02]  /*3a850*/  LEA R62, P4, R13, R3.reuse, 0x2 ;  /* 0x000000030d3e7211 */ /* 0x080fe400078810ff */
[-C--:B------:R-:W-:Y:S02]  /*3a860*/  LEA.HI.X.SX32 R107, R26, R4.reuse, 0x2, P5 ;  /* 0x000000041a6b7211 */ /* 0x080fe400028f16ff */
[----:B------:R-:W-:Y:S02]  /*3a870*/  LEA.HI.X.SX32 R79, R10, R4, 0x2, P3 ;  /* 0x000000040a4f7211 */ /* 0x000fe400018f16ff */
[----:B------:R-:W-:Y:S02]  /*3a880*/  LEA R90, P5, R25, R3, 0x2 ;  /* 0x00000003195a7211 */ /* 0x000fe400078a10ff */
[----:B------:R-:W-:-:S02]  /*3a890*/  IADD3 R10, R15, c[0x0][0x198], RZ ;  /* 0x000066000f0a7a10 */ /* 0x000fc40007ffe0ff */
[-C--:B------:R-:W-:Y:S02]  /*3a8a0*/  LEA.HI.X.SX32 R63, R13, R4.reuse, 0x2, P4 ;  /* 0x000000040d3f7211 */ /* 0x080fe400020f16ff */
[-C--:B------:R-:W-:Y:S02]  /*3a8b0*/  LEA R48, P4, R19, R3.reuse, 0x2 ;  /* 0x0000000313307211 */ /* 0x080fe400078810ff */
[-C--:B------:R-:W-:Y:S02]  /*3a8c0*/  LEA R74, P3, R6, R3.reuse, 0x2 ;  /* 0x00000003064a7211 */ /* 0x080fe400078610ff */
[----:B------:R-:W-:Y:S02]  /*3a8d0*/  LEA.HI.X.SX32 R91, R25, R4, 0x2, P5 ;  /* 0x00000004195b7211 */ /* 0x000fe400028f16ff */
[----:B------:R-:W-:Y:S02]  /*3a8e0*/  IADD3 R7, R10, c[0x0][0x198], RZ ;  /* 0x000066000a077a10 */ /* 0x000fe40007ffe0ff */
[----:B------:R-:W-:-:S02]  /*3a8f0*/  LEA R86, P5, R16, R3, 0x2 ;  /* 0x0000000310567211 */ /* 0x000fc400078a10ff */
[-C--:B------:R-:W-:Y:S02]  /*3a900*/  LEA.HI.X.SX32 R49, R19, R4.reuse, 0x2, P4 ;  /* 0x0000000413317211 */ /* 0x080fe400020f16ff */
        /* <DEDUP_REMOVED lines=11> */
[CC--:B------:R-:W-:Y:S01]  /*3a9c0*/  LEA R26, P4, R5.reuse, R3.reuse, 0x2 ;  /* 0x00000003051a7211 */ /* 0x0c0fe200078810ff */
[----:B------:R1:W-:Y:S01]  /*3a9d0*/  STL.64 [R1+0xb0], R32 ;  /* 0x0000b02001007387 */ /* 0x0003e20000100a00 */
[-C--:B------:R-:W-:Y:S02]  /*3a9e0*/  LEA.HI.X.SX32 R69, R0, R4.reuse, 0x2, P5 ;  /* 0x0000000400457211 */ /* 0x080fe400028f16ff */
[C---:B------:R-:W-:Y:S02]  /*3a9f0*/  IADD3 R0, R5.reuse, c[0x0][0x198], RZ ;  /* 0x0000660005007a10 */ /* 0x040fe40007ffe0ff */
[-C--:B------:R-:W-:Y:S02]  /*3aa00*/  LEA.HI.X.SX32 R27, R5, R4.reuse, 0x2, P4 ;  /* 0x00000004051b7211 */ /* 0x080fe400020f16ff */
[----:B------:R-:W4:Y:S01]  /*3aa10*/  LDL.LU R5, [R1+0x260] ;  /* 0x0002600001057983 */ /* 0x000f220000300800 */
[----:B------:R-:W-:Y:S02]  /*3aa20*/  LEA R54, P5, R12, R3, 0x2 ;  /* 0x000000030c367211 */ /* 0x000fe400078a10ff */
[----:B------:R-:W-:Y:S01]  /*3aa30*/  IADD3 R11, R0, c[0x0][0x198], RZ ;  /* 0x00006600000b7a10 */ /* 0x000fe20007ffe0ff */
[----:B------:R-:W2:Y:S01]  /*3aa40*/  LDL.LU.64 R232, [R1+0x38] ;  /* 0x0000380001e87983 */ /* 0x000ea20000300a00 */
[----:B------:R-:W-:-:S02]  /*3aa50*/  LEA.HI.X.SX32 R55, R12, R4, 0x2, P5 ;  /* 0x000000040c377211 */ /* 0x000fc400028f16ff */
[-C--:B------:R-:W-:Y:S01]  /*3aa60*/  LEA R50, P5, R18, R3.reuse, 0x2 ;  /* 0x0000000312327211 */ /* 0x080fe200078a10ff */
[----:B------:R-:W2:Y:S01]  /*3aa70*/  LDL.LU.64 R238, [R1+0x30] ;  /* 0x0000300001ee7983 */ /* 0x000ea20000300a00 */
[-C--:B------:R-:W-:Y:S02]  /*3aa80*/  LEA R60, P3, R14, R3.reuse, 0x2 ;  /* 0x000000030e3c7211 */ /* 0x080fe400078610ff */
[----:B------:R-:W-:Y:S01]  /*3aa90*/  IADD3 R12, R11, c[0x0][0x198], RZ ;  /* 0x000066000b0c7a10 */ /* 0x000fe20007ffe0ff */
[----:B------:R-:W2:Y:S01]  /*3aaa0*/  LDL.LU.64 R236, [R1+0x28] ;  /* 0x0000280001ec7983 */ /* 0x000ea20000300a00 */
[-C--:B------:R-:W-:Y:S02]  /*3aab0*/  LEA.HI.X.SX32 R51, R18, R4.reuse, 0x2, P5 ;  /* 0x0000000412337211 */ /* 0x080fe400028f16ff */
[----:B------:R-:W-:Y:S01]  /*3aac0*/  LEA R36, P5, R17, R3, 0x2 ;  /* 0x0000000311247211 */ /* 0x000fe200078a10ff */
[----:B------:R-:W2:Y:S01]  /*3aad0*/  LDL.LU.64 R242, [R1+0x20] ;  /* 0x0000200001f27983 */ /* 0x000ea20000300a00 */
[----:B------:R-:W-:-:S02]  /*3aae0*/  LEA.HI.X.SX32 R61, R14, R4, 0x2, P3 ;  /* 0x000000040e3d7211 */ /* 0x000fc400018f16ff */
[-C--:B------:R-:W-:Y:S01]  /*3aaf0*/  LEA R56, P3, R20, R3.reuse, 0x2 ;  /* 0x0000000314387211 */ /* 0x080fe200078610ff */
[----:B------:R-:W2:Y:S01]  /*3ab00*/  LDL.LU.64 R240, [R1+0x18] ;  /* 0x0000180001f07983 */ /* 0x000ea20000300a00 */
[----:B------:R-:W-:Y:S02]  /*3ab10*/  IADD3 R13, R12, c[0x0][0x198], RZ ;  /* 0x000066000c0d7a10 */ /* 0x000fe40007ffe0ff */
[-C--:B------:R-:W-:Y:S01]  /*3ab20*/  LEA.HI.X.SX32 R37, R17, R4.reuse, 0x2, P5 ;  /* 0x0000000411257211 */ /* 0x080fe200028f16ff */
[----:B------:R-:W2:Y:S01]  /*3ab30*/  LDL.LU.64 R246, [R1+0x10] ;  /* 0x0000100001f67983 */ /* 0x000ea20000300a00 */
[----:B-1----:R-:W-:Y:S02]  /*3ab40*/  LEA R32, P5, R7, R3, 0x2 ;  /* 0x0000000307207211 */ /* 0x002fe400078a10ff */
[----:B------:R-:W-:Y:S01]  /*3ab50*/  LEA.HI.X.SX32 R57, R20, R4, 0x2, P3 ;  /* 0x0000000414397211 */ /* 0x000fe200018f16ff */
[----:B------:R-:W2:Y:S01]  /*3ab60*/  LDL.LU.64 R244, [R1+0x8] ;  /* 0x0000080001f47983 */ /* 0x000ea20000300a00 */
[----:B------:R-:W-:-:S02]  /*3ab70*/  IADD3 R248, R13, c[0x0][0x198], RZ ;  /* 0x000066000df87a10 */ /* 0x000fc40007ffe0ff */
[-C--:B------:R-:W-:Y:S02]  /*3ab80*/  LEA R42, P3, R24, R3.reuse, 0x2 ;  /* 0x00000003182a7211 */ /* 0x080fe400078610ff */
[-C--:B------:R-:W-:Y:S02]  /*3ab90*/  LEA.HI.X.SX32 R33, R7, R4.reuse, 0x2, P5 ;  /* 0x0000000407217211 */ /* 0x080fe400028f16ff */
[-C--:B------:R-:W-:Y:S02]  /*3aba0*/  LEA R20, P5, R0, R3.reuse, 0x2 ;  /* 0x0000000300147211 */ /* 0x080fe400078a10ff */
[----:B------:R-:W-:Y:S02]  /*3abb0*/  IADD3 R252, R248, c[0x0][0x198], RZ ;  /* 0x00006600f8fc7a10 */ /* 0x000fe40007ffe0ff */
[----:B------:R-:W-:Y:S02]  /*3abc0*/  LEA.HI.X.SX32 R43, R24, R4, 0x2, P3 ;  /* 0x00000004182b7211 */ /* 0x000fe400018f16ff */
[----:B------:R-:W-:-:S02]  /*3abd0*/  LEA R38, P3, R15, R3, 0x2 ;  /* 0x000000030f267211 */ /* 0x000fc400078610ff */
[-C--:B------:R-:W-:Y:S02]  /*3abe0*/  LEA.HI.X.SX32 R21, R0, R4.reuse, 0x2, P5 ;  /* 0x0000000400157211 */ /* 0x080fe400028f16ff */
[-C--:B------:R-:W-:Y:S02]  /*3abf0*/  LEA R18, P4, R11, R3.reuse, 0x2 ;  /* 0x000000030b127211 */ /* 0x080fe400078810ff */
[----:B------:R-:W-:Y:S02]  /*3ac00*/  IADD3 R249, R252, c[0x0][0x198], RZ ;  /* 0x00006600fcf97a10 */ /* 0x000fe40007ffe0ff */
[-C--:B------:R-:W-:Y:S02]  /*3ac10*/  LEA R16, P5, R12, R3.reuse, 0x2 ;  /* 0x000000030c107211 */ /* 0x080fe400078a10ff */
[----:B------:R-:W-:Y:S02]  /*3ac20*/  LEA.HI.X.SX32 R39, R15, R4, 0x2, P3 ;  /* 0x000000040f277211 */ /* 0x000fe400018f16ff */
[----:B------:R-:W-:-:S02]  /*3ac30*/  LEA R24, P3, R6, R3, 0x2 ;  /* 0x0000000306187211 */ /* 0x000fc400078610ff */
[-C--:B------:R-:W-:Y:S02]  /*3ac40*/  LEA.HI.X.SX32 R19, R11, R4.reuse, 0x2, P4 ;  /* 0x000000040b137211 */ /* 0x080fe400020f16ff */
[----:B------:R-:W-:Y:S02]  /*3ac50*/  IADD3 R7, R249, c[0x0][0x198], RZ ;  /* 0x00006600f9077a10 */ /* 0x000fe40007ffe0ff */
[-C--:B------:R-:W-:Y:S02]  /*3ac60*/  LEA R14, P4, R13, R3.reuse, 0x2 ;  /* 0x000000030d0e7211 */ /* 0x080fe400078810ff */
[-C--:B------:R-:W-:Y:S02]  /*3ac70*/  LEA.HI.X.SX32 R17, R12, R4.reuse, 0x2, P5 ;  /* 0x000000040c117211 */ /* 0x080fe400028f16ff */
[----:B------:R-:W-:Y:S02]  /*3ac80*/  LEA R12, P5, R248, R3, 0x2 ;  /* 0x00000003f80c7211 */ /* 0x000fe400078a10ff */
[----:B------:R-:W-:-:S02]  /*3ac90*/  LEA.HI.X.SX32 R25, R6, R4, 0x2, P3 ;  /* 0x0000000406197211 */ /* 0x000fc400018f16ff */
[-C--:B------:R-:W-:Y:S02]  /*3aca0*/  LEA R6, P3, R7, R3.reuse, 0x2 ;  /* 0x0000000307067211 */ /* 0x080fe400078610ff */
[-C--:B------:R-:W-:Y:S02]  /*3acb0*/  LEA.HI.X.SX32 R15, R13, R4.reuse, 0x2, P4 ;  /* 0x000000040d0f7211 */ /* 0x080fe400020f16ff */
[-C--:B------:R-:W-:Y:S02]  /*3acc0*/  LEA.HI.X.SX32 R13, R248, R4.reuse, 0x2, P5 ;  /* 0x00000004f80d7211 */ /* 0x080fe400028f16ff */
[-C--:B------:R-:W-:Y:S02]  /*3acd0*/  LEA R10, P4, R252, R3.reuse, 0x2 ;  /* 0x00000003fc0a7211 */ /* 0x080fe400078810ff */
[----:B------:R-:W-:Y:S02]  /*3ace0*/  LEA R248, P5, R249, R3, 0x2 ;  /* 0x00000003f9f87211 */ /* 0x000fe400078a10ff */
[----:B------:R-:W-:-:S02]  /*3acf0*/  LEA.HI.X.SX32 R7, R7, R4, 0x2, P3 ;  /* 0x0000000407077211 */ /* 0x000fc400018f16ff */
[----:B------:R-:W-:Y:S02]  /*3ad00*/  ISETP.LT.AND P3, PT, R251, c[0x0][0x17c], !P0 ;  /* 0x00005f00fb007a0c */ /* 0x000fe40004761270 */
[----:B------:R-:W2:Y:S01]  /*3ad10*/  LDL.LU.64 R250, [R1] ;  /* 0x0000000001fa7983 */ /* 0x000ea20000300a00 */
[-C--:B------:R-:W-:Y:S02]  /*3ad20*/  LEA.HI.X.SX32 R11, R252, R4.reuse, 0x2, P4 ;  /* 0x00000004fc0b7211 */ /* 0x080fe400020f16ff */
[----:B------:R-:W-:Y:S01]  /*3ad30*/  LEA.HI.X.SX32 R249, R249, R4, 0x2, P5 ;  /* 0x00000004f9f97211 */ /* 0x000fe200028f16ff */
[----:B------:R-:W3:Y:S04]  /*3ad40*/  LDL.LU R252, [R1+0x36c] ;  /* 0x00036c0001fc7983 */ /* 0x000ee80000300800 */
[----:B------:R-:W2:Y:S01]  /*3ad50*/  LDL.LU R4, [R1+0x40c] ;  /* 0x00040c0001047983 */ /* 0x000ea20000300800 */
[----:B----4-:R-:W-:-:S04]  /*3ad60*/  IADD3 R3, R5, 0x173, RZ ;  /* 0x0000017305037810 */ /* 0x010fc80007ffe0ff */
[----:B------:R-:W-:Y:S02]  /*3ad70*/  ISETP.LT.AND P5, PT, R3, c[0x0][0x17c], !P0 ;  /* 0x00005f0003007a0c */ /* 0x000fe400047a1270 */
[----:B------:R-:W2:Y:S01]  /*3ad80*/  LDL.LU R3, [R1+0x368] ;  /* 0x0003680001037983 */ /* 0x000ea20000300800 */
[----:B------:R-:W-:-:S03]  /*3ad90*/  IADD3 R0, R5, 0x172, RZ ;  /* 0x0000017205007810 */ /* 0x000fc60007ffe0ff */
[----:B--2---:R1:W-:Y:S04]  /*3ada0*/  @P6 STG.E [R228.64], R3 ;  /* 0x00000003e4006986 */ /* 0x0043e8000c101904 */
[----:B---3--:R2:W-:Y:S01]  /*3adb0*/  @P1 STG.E [R234.64], R252 ;  /* 0x000000fcea001986 */ /* 0x0085e2000c101904 */
[----:B-1----:R-:W-:-:S03]  /*3adc0*/  IADD3 R3, R5, 0x175, RZ ;  /* 0x0000017505037810 */ /* 0x002fc60007ffe0ff */
[----:B------:R-:W3:Y:S01]  /*3add0*/  LDL.LU.64 R228, [R1+0xea8] ;  /* 0x000ea80001e47983 */ /* 0x000ee20000300a00 */
[----:B------:R-:W-:-:S03]  /*3ade0*/  ISETP.LT.AND P1, PT, R3, c[0x0][0x17c], !P0 ;  /* 0x00005f0003007a0c */ /* 0x000fc60004721270 */
[----:B--2---:R-:W2:Y:S04]  /*3adf0*/  LDL.LU.64 R234, [R1+0xea0] ;  /* 0x000ea00001ea7983 */ /* 0x004ea80000300a00 */
[----:B------:R-:W4:Y:S04]  /*3ae00*/  LDL.LU R252, [R1+0x41c] ;  /* 0x00041c0001fc7983 */ /* 0x000f280000300800 */
[----:B------:R-:W2:Y:S01]  /*3ae10*/  LDL.LU R3, [R1+0x3a8] ;  /* 0x0003a80001037983 */ /* 0x000ea20000300800 */
[----:B------:R-:W-:Y:S02]  /*3ae20*/  ISETP.LT.AND P4, PT, R0, c[0x0][0x17c], !P0 ;  /* 0x00005f0000007a0c */ /* 0x000fe40004781270 */
[----:B------:R-:W-:-:S04]  /*3ae30*/  IADD3 R0, R5, 0x174, RZ ;  /* 0x0000017405007810 */ /* 0x000fc80007ffe0ff */
[----:B------:R-:W-:Y:S02]  /*3ae40*/  ISETP.LT.AND P6, PT, R0, c[0x0][0x17c], !P0 ;  /* 0x00005f0000007a0c */ /* 0x000fe400047c1270 */
[C---:B------:R-:W-:Y:S01]  /*3ae50*/  IADD3 R0, R5.reuse, 0x176, RZ ;  /* 0x0000017605007810 */ /* 0x040fe20007ffe0ff */
[----:B--2---:R1:W-:Y:S03]  /*3ae60*/  @P2 STG.E [R232.64], R3 ;  /* 0x00000003e8002986 */ /* 0x0043e6000c101904 */
[----:B------:R-:W-:Y:S01]  /*3ae70*/  ISETP.LT.AND P2, PT, R0, c[0x0][0x17c], !P0 ;  /* 0x00005f0000007a0c */ /* 0x000fe20004741270 */
[----:B-1----:R-:W2:Y:S04]  /*3ae80*/  LDL.LU.64 R232, [R1+0xe98] ;  /* 0x000e980001e87983 */ /* 0x002ea80000300a00 */
[----:B------:R-:W2:Y:S01]  /*3ae90*/  LDL.LU R0, [R1+0x3ac] ;  /* 0x0003ac0001007983 */ /* 0x000ea20000300800 */
[----:B------:R-:W-:-:S03]  /*3aea0*/  IADD3 R3, R5, 0x177, RZ ;  /* 0x0000017705037810 */ /* 0x000fc60007ffe0ff */
[----:B--2---:R1:W-:Y:S01]  /*3aeb0*/  @P3 STG.E [R238.64], R0 ;  /* 0x00000000ee003986 */ /* 0x0043e2000c101904 */
[----:B------:R-:W-:-:S03]  /*3aec0*/  ISETP.LT.AND P3, PT, R3, c[0x0][0x17c], !P0 ;  /* 0x00005f0003007a0c */ /* 0x000fc60004761270 */
        /* <DEDUP_REMOVED lines=21> */
[----:B------:R-:W2:Y:S04]  /*3b020*/  LDL.LU R3, [R1+0x408] ;  /* 0x0004080001037983 */ /* 0x000ea80000300800 */
[----:B--2---:R1:W-:Y:S04]  /*3b030*/  @P2 STG.E [R244.64], R3 ;  /* 0x00000003f4002986 */ /* 0x0043e8000c101904 */
[----:B------:R2:W-:Y:S01]  /*3b040*/  @P3 STG.E [R250.64], R4 ;  /* 0x00000004fa003986 */ /* 0x0005e2000c101904 */
[----:B-1----:R-:W-:-:S03]  /*3b050*/  IADD3 R3, R5, 0x17d, RZ ;  /* 0x0000017d05037810 */ /* 0x002fc60007ffe0ff */
[----:B------:R-:W4:Y:S01]  /*3b060*/  LDL.LU.64 R244, [R1+0xe68] ;  /* 0x000e680001f47983 */ /* 0x000f220000300a00 */
[----:B------:R-:W-:-:S03]  /*3b070*/  ISETP.LT.AND P3, PT, R3, c[0x0][0x17c], !P0 ;  /* 0x00005f0003007a0c */ /* 0x000fc60004761270 */
[----:B--2---:R-:W2:Y:S04]  /*3b080*/  LDL.LU.64 R250, [R1+0xe60] ;  /* 0x000e600001fa7983 */ /* 0x004ea80000300a00 */
[----:B------:R-:W2:Y:S04]  /*3b090*/  LDL.LU R4, [R1+0x44c] ;  /* 0x00044c0001047983 */ /* 0x000ea80000300800 */
[----:B------:R-:W2:Y:S04]  /*3b0a0*/  LDL.LU R3, [R1+0x418] ;  /* 0x0004180001037983 */ /* 0x000ea80000300800 */
[----:B--2---:R1:W-:Y:S04]  /*3b0b0*/  @P4 STG.E [R250.64], R3 ;  /* 0x00000003fa004986 */ /* 0x0043e8000c101904 */
[----:B----4-:R2:W-:Y:S04]  /*3b0c0*/  @P5 STG.E [R244.64], R252 ;  /* 0x000000fcf4005986 */ /* 0x0105e8000c101904 */
[----:B-1----:R-:W4:Y:S04]  /*3b0d0*/  LDL.LU R250, [R1+0x42c] ;  /* 0x00042c0001fa7983 */ /* 0x002f280000300800 */
[----:B------:R-:W3:Y:S04]  /*3b0e0*/  LDL.LU R251, [R1+0x43c] ;  /* 0x00043c0001fb7983 */ /* 0x000ee80000300800 */
[----:B--2---:R-:W2:Y:S04]  /*3b0f0*/  LDL.LU R245, [R1+0x428] ;  /* 0x0004280001f57983 */ /* 0x004ea80000300800 */
[----:B------:R-:W3:Y:S04]  /*3b100*/  LDL.LU R244, [R1+0x448] ;  /* 0x0004480001f47983 */ /* 0x000ee80000300800 */
[----:B------:R-:W3:Y:S01]  /*3b110*/  LDL.LU R252, [R1+0x324] ;  /* 0x0003240001fc7983 */ /* 0x000ee20000300800 */
[----:B------:R-:W-:-:S03]  /*3b120*/  IADD3 R0, R5, 0x17c, RZ ;  /* 0x0000017c05007810 */ /* 0x000fc60007ffe0ff */
[----:B--2---:R1:W-:Y:S04]  /*3b130*/  @P6 STG.E [R246.64], R245 ;  /* 0x000000f5f6006986 */ /* 0x0043e8000c101904 */
[----:B-1----:R-:W2:Y:S04]  /*3b140*/  LDL.LU R247, [R1+0x438] ;  /* 0x0004380001f77983 */ /* 0x002ea80000300800 */
[----:B------:R-:W3:Y:S04]  /*3b150*/  LDL.LU R246, [R1+0x2a0] ;  /* 0x0002a00001f67983 */ /* 0x000ee80000300800 */
[----:B----4-:R1:W-:Y:S04]  /*3b160*/  @P1 STG.E [R240.64], R250 ;  /* 0x000000faf0001986 */ /* 0x0103e8000c101904 */
[----:B-1----:R-:W4:Y:S04]  /*3b170*/  LDL.LU R241, [R1+0x320] ;  /* 0x0003200001f17983 */ /* 0x002f280000300800 */
[----:B------:R-:W4:Y:S01]  /*3b180*/  LDL.LU R250, [R1+0x2a4] ;  /* 0x0002a40001fa7983 */ /* 0x000f220000300800 */
[----:B------:R-:W-:-:S02]  /*3b190*/  ISETP.LT.AND P2, PT, R0, c[0x0][0x17c], !P0 ;  /* 0x00005f0000007a0c */ /* 0x000fc40004741270 */
[C---:B------:R-:W-:Y:S01]  /*3b1a0*/  IADD3 R0, R5.reuse, 0x17e, RZ ;  /* 0x0000017e05007810 */ /* 0x040fe20007ffe0ff */
[----:B------:R-:W4:Y:S01]  /*3b1b0*/  LDL.LU R245, [R1+0x250] ;  /* 0x0002500001f57983 */ /* 0x000f220000300800 */
[----:B------:R-:W-:Y:S02]  /*3b1c0*/  IADD3 R3, R5, 0x17f, RZ ;  /* 0x0000017f05037810 */ /* 0x000fe40007ffe0ff */
[----:B------:R-:W-:Y:S02]  /*3b1d0*/  ISETP.LT.AND P4, PT, R0, c[0x0][0x17c], !P0 ;  /* 0x00005f0000007a0c */ /* 0x000fe40004781270 */
[----:B------:R-:W-:Y:S02]  /*3b1e0*/  ISETP.LT.AND P5, PT, R3, c[0x0][0x17c], !P0 ;  /* 0x00005f0003007a0c */ /* 0x000fe400047a1270 */
[C---:B------:R-:W-:Y:S02]  /*3b1f0*/  IADD3 R0, R5.reuse, 0x180, RZ ;  /* 0x0000018005007810 */ /* 0x040fe40007ffe0ff */
[----:B------:R-:W-:-:S02]  /*3b200*/  IADD3 R3, R5, 0x181, RZ ;  /* 0x0000018105037810 */ /* 0x000fc40007ffe0ff */
[----:B------:R-:W-:Y:S02]  /*3b210*/  ISETP.LT.AND P6, PT, R0, c[0x0][0x17c], !P0 ;  /* 0x00005f0000007a0c */ /* 0x000fe400047c1270 */
[----:B------:R-:W-:Y:S02]  /*3b220*/  IADD3 R0, R5, 0x182, RZ ;  /* 0x0000018205007810 */ /* 0x000fe40007ffe0ff */
[----:B------:R-:W-:Y:S02]  /*3b230*/  ISETP.LT.AND P1, PT, R3, c[0x0][0x17c], !P0 ;  /* 0x00005f0003007a0c */ /* 0x000fe40004721270 */
[----:B------:R-:W-:Y:S01]  /*3b240*/  IADD3 R3, R5, 0x183, RZ ;  /* 0x0000018305037810 */ /* 0x000fe20007ffe0ff */
[----:B--2---:R-:W-:Y:S04]  /*3b250*/  @P2 STG.E [R242.64], R247 ;  /* 0x000000f7f2002986 */ /* 0x004fe8000c101904 */
[----:B---3--:R1:W-:Y:S01]  /*3b260*/  @P3 STG.E [R236.64], R251 ;  /* 0x000000fbec003986 */ /* 0x0083e2000c101904 */
[----:B------:R-:W-:-:S02]  /*3b270*/  ISETP.LT.AND P2, PT, R0, c[0x0][0x17c], !P0 ;  /* 0x00005f0000007a0c */ /* 0x000fc40004741270 */
[----:B------:R-:W-:Y:S01]  /*3b280*/  ISETP.LT.AND P3, PT, R3, c[0x0][0x17c], !P0 ;  /* 0x00005f0003007a0c */ /* 0x000fe20004761270 */
[----:B------:R-:W-:Y:S04]  /*3b290*/  @P4 STG.E [R238.64], R244 ;  /* 0x000000f4ee004986 */ /* 0x000fe8000c101904 */
[----:B-1----:R-:W2:Y:S04]  /*3b2a0*/  LDL.LU R251, [R1+0x254] ;  /* 0x0002540001fb7983 */ /* 0x002ea80000300800 */
[----:B------:R-:W3:Y:S04]  /*3b2b0*/  LDL.LU R247, [R1+0x1b0] ;  /* 0x0001b00001f77983 */ /* 0x000ee80000300800 */
[----:B------:R1:W-:Y:S04]  /*3b2c0*/  @P5 STG.E [R232.64], R4 ;  /* 0x00000004e8005986 */ /* 0x0003e8000c101904 */
[----:B----4-:R-:W-:Y:S04]  /*3b2d0*/  @P6 STG.E [R234.64], R241 ;  /* 0x000000f1ea006986 */ /* 0x010fe8000c101904 */
[----:B-1----:R-:W4:Y:S04]  /*3b2e0*/  LDL.LU R4, [R1+0x1b4] ;  /* 0x0001b40001047983 */ /* 0x002f280000300800 */
[----:B------:R-:W4:Y:S04]  /*3b2f0*/  LDL.LU R244, [R1+0x2c0] ;  /* 0x0002c00001f47983 */ /* 0x000f280000300800 */
[----:B------:R1:W-:Y:S04]  /*3b300*/  @P1 STG.E [R228.64], R252 ;  /* 0x000000fce4001986 */ /* 0x0003e8000c101904 */
[----:B------:R-:W-:Y:S04]  /*3b310*/  @P2 STG.E [R230.64], R246 ;  /* 0x000000f6e6002986 */ /* 0x000fe8000c101904 */
[----:B------:R1:W-:Y:S04]  /*3b320*/  @P3 STG.E [R224.64], R250 ;  /* 0x000000fae0003986 */ /* 0x0003e8000c101904 */
[----:B-1----:R-:W4:Y:S04]  /*3b330*/  LDL.LU R252, [R1+0x2c4] ;  /* 0x0002c40001fc7983 */ /* 0x002f280000300800 */
[----:B------:R-:W4:Y:S04]  /*3b340*/  LDL.LU R241, [R1+0x290] ;  /* 0x0002900001f17983 */ /* 0x000f280000300800 */
[----:B------:R-:W4:Y:S01]  /*3b350*/  LDL.LU R250, [R1+0x294] ;  /* 0x0002940001fa7983 */ /* 0x000f220000300800 */
[----:B------:R-:W-:-:S02]  /*3b360*/  IADD3 R0, R5, 0x184, RZ ;  /* 0x0000018405007810 */ /* 0x000fc40007ffe0ff */
[----:B------:R-:W-:Y:S01]  /*3b370*/  IADD3 R3, R5, 0x185, RZ ;  /* 0x0000018505037810 */ /* 0x000fe20007ffe0ff */
[----:B------:R-:W4:Y:S01]  /*3b380*/  LDL.LU R246, [R1+0x240] ;  /* 0x0002400001f67983 */ /* 0x000f220000300800 */
[----:B------:R-:W-:Y:S02]  /*3b390*/  ISETP.LT.AND P4, PT, R0, c[0x0][0x17c], !P0 ;  /* 0x00005f0000007a0c */ /* 0x000fe40004781270 */
[----:B------:R-:W-:Y:S02]  /*3b3a0*/  ISETP.LT.AND P5, PT, R3, c[0x0][0x17c], !P0 ;  /* 0x00005f0003007a0c */ /* 0x000fe400047a1270 */
[C---:B------:R-:W-:Y:S02]  /*3b3b0*/  IADD3 R0, R5.reuse, 0x186, RZ ;  /* 0x0000018605007810 */ /* 0x040fe40007ffe0ff */
[----:B------:R-:W-:Y:S02]  /*3b3c0*/  IADD3 R3, R5, 0x187, RZ ;  /* 0x0000018705037810 */ /* 0x000fe40007ffe0ff */
[----:B------:R-:W-:-:S02]  /*3b3d0*/  ISETP.LT.AND P6, PT, R0, c[0x0][0x17c], !P0 ;  /* 0x00005f0000007a0c */ /* 0x000fc400047c1270 */
[----:B------:R-:W-:Y:S02]  /*3b3e0*/  IADD3 R0, R5, 0x188, RZ ;  /* 0x0000018805007810 */ /* 0x000fe40007ffe0ff */
[----:B------:R-:W-:Y:S02]  /*3b3f0*/  ISETP.LT.AND P1, PT, R3, c[0x0][0x17c], !P0 ;  /* 0x00005f0003007a0c */ /* 0x000fe40004721270 */
[----:B------:R-:W-:Y:S01]  /*3b400*/  ISETP.LT.AND P2, PT, R0, c[0x0][0x17c], !P0 ;  /* 0x00005f0000007a0c */ /* 0x000fe20004741270 */
[----:B------:R-:W-:Y:S01]  /*3b410*/  @P4 STG.E [R226.64], R245 ;  /* 0x000000f5e2004986 */ /* 0x000fe2000c101904 */
[C---:B------:R-:W-:Y:S02]  /*3b420*/  IADD3 R0, R5.reuse, 0x189, RZ ;  /* 0x0000018905007810 */ /* 0x040fe40007ffe0ff */
[----:B------:R-:W-:Y:S02]  /*3b430*/  IADD3 R3, R5, 0x18a, RZ ;  /* 0x0000018a05037810 */ /* 0x000fe40007ffe0ff */
[----:B------:R-:W-:-:S02]  /*3b440*/  ISETP.LT.AND P3, PT, R0, c[0x0][0x17c], !P0 ;  /* 0x00005f0000007a0c */ /* 0x000fc40004761270 */
[----:B------:R-:W-:Y:S02]  /*3b450*/  IADD3 R0, R5, 0x18b, RZ ;  /* 0x0000018b05007810 */ /* 0x000fe40007ffe0ff */
[----:B------:R-:W-:Y:S01]  /*3b460*/  ISETP.LT.AND P4, PT, R3, c[0x0][0x17c], !P0 ;  /* 0x00005f0003007a0c */ /* 0x000fe20004781270 */
[----:B--2---:R1:W-:Y:S01]  /*3b470*/  @P5 STG.E [R220.64], R251 ;  /* 0x000000fbdc005986 */ /* 0x0043e2000c101904 */
[----:B------:R-:W-:-:S03]  /*3b480*/  ISETP.LT.AND P5, PT, R0, c[0x0][0x17c], !P0 ;  /* 0x00005f0000007a0c */ /* 0x000fc600047a1270 */
[----:B---3--:R-:W-:Y:S04]  /*3b490*/  @P6 STG.E [R222.64], R247 ;  /* 0x000000f7de006986 */ /* 0x008fe8000c101904 */
[----:B-1----:R-:W2:Y:S04]  /*3b4a0*/  LDL.LU R251, [R1+0x244] ;  /* 0x0002440001fb7983 */ /* 0x002ea80000300800 */
[----:B------:R-:W3:Y:S04]  /*3b4b0*/  LDL.LU R245, [R1+0x180] ;  /* 0x0001800001f57983 */ /* 0x000ee80000300800 */
[----:B----4-:R1:W-:Y:S04]  /*3b4c0*/  @P1 STG.E [R216.64], R4 ;  /* 0x00000004d8001986 */ /* 0x0103e8000c101904 */
[----:B------:R-:W-:Y:S04]  /*3b4d0*/  @P2 STG.E [R218.64], R244 ;  /* 0x000000f4da002986 */ /* 0x000fe8000c101904 */
        /* <DEDUP_REMOVED lines=16> */
[----:B------:R-:W-:Y:S02]  /*3b5e0*/  ISETP.LT.AND P3, PT, R0, c[0x0][0x17c], !P0 ;  /* 0x00005f0000007a0c */ /* 0x000fe40004761270 */
[C---:B------:R-:W-:Y:S01]  /*3b5f0*/  IADD3 R3, R5.reuse, 0x190, RZ ;  /* 0x0000019005037810 */ /* 0x040fe20007ffe0ff */
[----:B------:R-:W-:Y:S01]  /*3b600*/  @P6 STG.E [R210.64], R246 ;  /* 0x000000f6d2006986 */ /* 0x000fe2000c101904 */
[----:B------:R-:W-:Y:S02]  /*3b610*/  IADD3 R0, R5, 0x191, RZ ;  /* 0x0000019105007810 */ /* 0x000fe40007ffe0ff */
[----:B------:R-:W-:Y:S02]  /*3b620*/  ISETP.LT.AND P4, PT, R3, c[0x0][0x17c], !P0 ;  /* 0x00005f0003007a0c */ /* 0x000fe40004781270 */
[----:B------:R-:W-:Y:S02]  /*3b630*/  IADD3 R3, R5, 0x192, RZ ;  /* 0x0000019205037810 */ /* 0x000fe40007ffe0ff */
[----:B------:R-:W-:-:S02]  /*3b640*/  ISETP.LT.AND P5, PT, R0, c[0x0][0x17c], !P0 ;  /* 0x00005f0000007a0c */ /* 0x000fc400047a1270 */
[----:B------:R-:W-:Y:S02]  /*3b650*/  IADD3 R0, R5, 0x193, RZ ;  /* 0x0000019305007810 */ /* 0x000fe40007ffe0ff */
[----:B------:R-:W-:Y:S01]  /*3b660*/  ISETP.LT.AND P6, PT, R3, c[0x0][0x17c], !P0 ;  /* 0x00005f0003007a0c */ /* 0x000fe200047c1270 */
[----:B--2---:R1:W-:Y:S01]  /*3b670*/  @P1 STG.E [R204.64], R251 ;  /* 0x000000fbcc001986 */ /* 0x0043e2000c101904 */
[----:B------:R-:W-:-:S03]  /*3b680*/  ISETP.LT.AND P1, PT, R0, c[0x0][0x17c], !P0 ;  /* 0x00005f0000007a0c */ /* 0x000fc60004721270 */
[----:B---3--:R2:W-:Y:S04]  /*3b690*/  @P2 STG.E [R206.64], R245 ;  /* 0x000000f5ce002986 */ /* 0x0085e8000c101904 */
[----:B-1----:R-:W3:Y:S04]  /*3b6a0*/  LDL.LU R251, [R1+0x224] ;  /* 0x0002240001fb7983 */ /* 0x002ee80000300800 */
[----:B------:R-:W3:Y:S04]  /*3b6b0*/  LDL.LU R241, [R1+0xc0] ;  /* 0x0000c00001f17983 */ /* 0x000ee80000300800 */
[----:B------:R-:W3:Y:S04]  /*3b6c0*/  LDL.LU R246, [R1+0xc4] ;  /* 0x0000c40001f67983 */ /* 0x000ee80000300800 */
[----:B----4-:R1:W-:Y:S04]  /*3b6d0*/  @P3 STG.E [R200.64], R4 ;  /* 0x00000004c8003986 */ /* 0x0103e8000c101904 */
[----:B--2---:R-:W2:Y:S04]  /*3b6e0*/  LDL.LU R245, [R1+0x390] ;  /* 0x0003900001f57983 */ /* 0x004ea80000300800 */
[----:B-1----:R-:W3:Y:S04]  /*3b6f0*/  LDL.LU R4, [R1+0x394] ;  /* 0x0003940001047983 */ /* 0x002ee80000300800 */
[----:B------:R1:W-:Y:S04]  /*3b700*/  @P4 STG.E [R202.64], R247 ;  /* 0x000000f7ca004986 */ /* 0x0003e8000c101904 */
[----:B------:R1:W-:Y:S04]  /*3b710*/  @P5 STG.E [R196.64], R252 ;  /* 0x000000fcc4005986 */ /* 0x0003e8000c101904 */
[----:B------:R1:W-:Y:S04]  /*3b720*/  @P6 STG.E [R198.64], R244 ;  /* 0x000000f4c6006986 */ /* 0x0003e8000c101904 */
[----:B-1----:R-:W3:Y:S04]  /*3b730*/  LDL.LU R247, [R1+0x3b0] ;  /* 0x0003b00001f77983 */ /* 0x002ee80000300800 */
[----:B------:R-:W3:Y:S04]  /*3b740*/  LDL.LU R252, [R1+0x3b4] ;  /* 0x0003b40001fc7983 */ /* 0x000ee80000300800 */
[----:B------:R1:W-:Y:S04]  /*3b750*/  @P1 STG.E [R192.64], R250 ;  /* 0x000000fac0001986 */ /* 0x0003e8000c101904 */
[----:B------:R-:W3:Y:S04]  /*3b760*/  LDL.LU R244, [R1+0x3d0] ;  /* 0x0003d00001f47983 */ /* 0x000ee80000300800 */
[----:B-1----:R-:W3:Y:S01]  /*3b770*/  LDL.LU R250, [R1+0x3d4] ;  /* 0x0003d40001fa7983 */ /* 0x002ee20000300800 */
[----:B------:R-:W-:-:S02]  /*3b780*/  IADD3 R3, R5, 0x194, RZ ;  /* 0x0000019405037810 */ /* 0x000fc40007ffe0ff */
[----:B------:R-:W-:Y:S02]  /*3b790*/  IADD3 R0, R5, 0x195, RZ ;  /* 0x0000019505007810 */ /* 0x000fe40007ffe0ff */
[----:B------:R-:W-:Y:S02]  /*3b7a0*/  ISETP.LT.AND P2, PT, R3, c[0x0][0x17c], !P0 ;  /* 0x00005f0003007a0c */ /* 0x000fe40004741270 */
[C---:B------:R-:W-:Y:S02]  /*3b7b0*/  IADD3 R3, R5.reuse, 0x196, RZ ;  /* 0x0000019605037810 */ /* 0x040fe40007ffe0ff */
[----:B------:R-:W-:Y:S02]  /*3b7c0*/  ISETP.LT.AND P3, PT, R0, c[0x0][0x17c], !P0 ;  /* 0x00005f0000007a0c */ /* 0x000fe40004761270 */
[----:B------:R-:W-:Y:S02]  /*3b7d0*/  IADD3 R0, R5, 0x197, RZ ;  /* 0x0000019705007810 */ /* 0x000fe40007ffe0ff */
[----:B------:R-:W-:-:S02]  /*3b7e0*/  ISETP.LT.AND P4, PT, R3, c[0x0][0x17c], !P0 ;  /* 0x00005f0003007a0c */ /* 0x000fc40004781270 */
[C---:B------:R-:W-:Y:S02]  /*3b7f0*/  IADD3 R3, R5.reuse, 0x198, RZ ;  /* 0x0000019805037810 */ /* 0x040fe40007ffe0ff */
[----:B------:R-:W-:Y:S02]  /*3b800*/  ISETP.LT.AND P5, PT, R0, c[0x0][0x17c], !P0 ;  /* 0x00005f0000007a0c */ /* 0x000fe400047a1270 */
[----:B------:R-:W-:Y:S02]  /*3b810*/  IADD3 R0, R5, 0x199, RZ ;  /* 0x0000019905007810 */ /* 0x000fe40007ffe0ff */
[----:B------:R-:W-:Y:S02]  /*3b820*/  ISETP.LT.AND P6, PT, R3, c[0x0][0x17c], !P0 ;  /* 0x00005f0003007a0c */ /* 0x000fe400047c1270 */
[----:B------:R-:W-:Y:S02]  /*3b830*/  ISETP.LT.AND P1, PT, R0, c[0x0][0x17c], !P0 ;  /* 0x00005f0000007a0c */ /* 0x000fe40004721270 */
[C---:B------:R-:W-:Y:S01]  /*3b840*/  IADD3 R3, R5.reuse, 0x19a, RZ ;  /* 0x0000019a05037810 */ /* 0x040fe20007ffe0ff */
[----:B------:R-:W-:Y:S01]  /*3b850*/  @P2 STG.E [R194.64], R240 ;  /* 0x000000f0c2002986 */ /* 0x000fe2000c101904 */
[----:B------:R-:W-:-:S02]  /*3b860*/  IADD3 R0, R5, 0x19b, RZ ;  /* 0x0000019b05007810 */ /* 0x000fc40007ffe0ff */
[----:B------:R-:W-:Y:S02]  /*3b870*/  ISETP.LT.AND P2, PT, R3, c[0x0][0x17c], !P0 ;  /* 0x00005f0003007a0c */ /* 0x000fe40004741270 */
[C---:B------:R-:W-:Y:S01]  /*3b880*/  IADD3 R3, R5.reuse, 0x19c, RZ ;  /* 0x0000019c05037810 */ /* 0x040fe20007ffe0ff */
[----:B---3--:R1:W-:Y:S01]  /*3b890*/  @P3 STG.E [R188.64], R251 ;  /* 0x000000fbbc003986 */ /* 0x0083e2000c101904 */
[----:B------:R-:W-:Y:S02]  /*3b8a0*/  ISETP.LT.AND P3, PT, R0, c[0x0][0x17c], !P0 ;  /* 0x00005f0000007a0c */ /* 0x000fe40004761270 */
[----:B------:R-:W-:Y:S01]  /*3b8b0*/  IADD3 R0, R5, 0x19d, RZ ;  /* 0x0000019d05007810 */ /* 0x000fe20007ffe0ff */
[----:B------:R-:W-:Y:S01]  /*3b8c0*/  @P4 STG.E [R190.64], R241 ;  /* 0x000000f1be004986 */ /* 0x000fe2000c101904 */
[----:B------:R-:W-:-:S03]  /*3b8d0*/  ISETP.LT.AND P4, PT, R3, c[0x0][0x17c], !P0 ;  /* 0x00005f0003007a0c */ /* 0x000fc60004781270 */
[----:B------:R3:W-:Y:S04]  /*3b8e0*/  @P5 STG.E [R184.64], R246 ;  /* 0x000000f6b8005986 */ /* 0x0007e8000c101904 */
[----:B-1----:R-:W4:Y:S01]  /*3b8f0*/  LDL.LU R251, [R1+0x3f0] ;  /* 0x0003f00001fb7983 */ /* 0x002f220000300800 */
[----:B------:R-:W-:-:S03]  /*3b900*/  ISETP.LT.AND P5, PT, R0, c[0x0][0x17c], !P0 ;  /* 0x00005f0000007a0c */ /* 0x000fc600047a1270 */
[----:B--2---:R-:W-:Y:S04]  /*3b910*/  @P6 STG.E [R186.64], R245 ;  /* 0x000000f5ba006986 */ /* 0x004fe8000c101904 */
[----:B---3--:R-:W2:Y:S04]  /*3b920*/  LDL.LU R246, [R1+0x328] ;  /* 0x0003280001f67983 */ /* 0x008ea80000300800 */
[----:B------:R1:W-:Y:S04]  /*3b930*/  @P1 STG.E [R180.64], R4 ;  /* 0x00000004b4001986 */ /* 0x0003e8000c101904 */
[----:B-1----:R-:W3:Y:S04]  /*3b940*/  LDL.LU R4, [R1+0x32c] ;  /* 0x00032c0001047983 */ /* 0x002ee80000300800 */
[----:B------:R-:W-:Y:S04]  /*3b950*/  @P2 STG.E [R182.64], R247 ;  /* 0x000000f7b6002986 */ /* 0x000fe8000c101904 */
[----:B------:R-:W3:Y:S04]  /*3b960*/  LDL.LU R245, [R1+0x2a8] ;  /* 0x0002a80001f57983 */ /* 0x000ee80000300800 */
[----:B------:R1:W-:Y:S04]  /*3b970*/  @P3 STG.E [R176.64], R252 ;  /* 0x000000fcb0003986 */ /* 0x0003e8000c101904 */
[----:B------:R-:W-:Y:S04]  /*3b980*/  @P4 STG.E [R178.64], R244 ;  /* 0x000000f4b2004986 */ /* 0x000fe8000c101904 */
[----:B-1----:R-:W3:Y:S04]  /*3b990*/  LDL.LU R252, [R1+0x2ac] ;  /* 0x0002ac0001fc7983 */ /* 0x002ee80000300800 */
[----:B------:R-:W3:Y:S04]  /*3b9a0*/  LDL.LU R240, [R1+0x258] ;  /* 0x0002580001f07983 */ /* 0x000ee80000300800 */
[----:B------:R1:W-:Y:S04]  /*3b9b0*/  @P5 STG.E [R172.64], R250 ;  /* 0x000000faac005986 */ /* 0x0003e8000c101904 */
[----:B-1----:R-:W3:Y:S01]  /*3b9c0*/  LDL.LU R250, [R1+0x25c] ;  /* 0x00025c0001fa7983 */ /* 0x002ee20000300800 */
[----:B------:R-:W-:-:S02]  /*3b9d0*/  IADD3 R3, R5, 0x19e, RZ ;  /* 0x0000019e05037810 */ /* 0x000fc40007ffe0ff */
[----:B------:R-:W-:Y:S01]  /*3b9e0*/  IADD3 R0, R5, 0x1a0, RZ ;  /* 0x000001a005007810 */ /* 0x000fe20007ffe0ff */
[----:B------:R-:W3:Y:S01]  /*3b9f0*/  LDL.LU R247, [R1+0x1b8] ;  /* 0x0001b80001f77983 */ /* 0x000ee20000300800 */
[----:B------:R-:W-:Y:S02]  /*3ba00*/  ISETP.LT.AND P6, PT, R3, c[0x0][0x17c], !P0 ;  /* 0x00005f0003007a0c */ /* 0x000fe400047c1270 */
[----:B------:R-:W-:-:S04]  /*3ba10*/  IADD3 R3, R5, 0x19f, RZ ;  /* 0x0000019f05037810 */ /* 0x000fc80007ffe0ff */
[----:B------:R-:W-:Y:S02]  /*3ba20*/  ISETP.LT.AND P1, PT, R3, c[0x0][0x17c], !P0 ;  /* 0x00005f0003007a0c */ /* 0x000fe40004721270 */
        /* <DEDUP_REMOVED lines=9> */
[----:B----4-:R-:W-:Y:S04]  /*3bac0*/  @P6 STG.E [R174.64], R251 ;  /* 0x000000fbae006986 */ /* 0x010fe8000c101904 */
[----:B------:R1:W-:Y:S01]  /*3bad0*/  @P1 STG.E [R168.64], R2 ;  /* 0x00000002a8001986 */ /* 0x0003e2000c101904 */
[----:B------:R-:W-:-:S02]  /*3bae0*/  ISETP.LT.AND P6, PT, R0, c[0x0][0x17c], !P0 ;  /* 0x00005f0000007a0c */ /* 0x000fc400047c1270 */
[----:B------:R-:W-:Y:S01]  /*3baf0*/  ISETP.LT.AND P1, PT, R3, c[0x0][0x17c], !P0 ;  /* 0x00005f0003007a0c */ /* 0x000fe20004721270 */
[----:B--2---:R-:W-:Y:S04]  /*3bb00*/  @P2 STG.E [R170.64], R246 ;  /* 0x000000f6aa002986 */ /* 0x004fe8000c101904 */
[----:B-1----:R-:W2:Y:S04]  /*3bb10*/  LDL.LU R2, [R1+0xe5c] ;  /* 0x000e5c0001027983 */ /* 0x002ea80000300800 */
[----:B------:R-:W4:Y:S04]  /*3bb20*/  LDL.LU R251, [R1+0x1bc] ;  /* 0x0001bc0001fb7983 */ /* 0x000f280000300800 */
[----:B------:R-:W2:Y:S04]  /*3bb30*/  LDL.LU R244, [R1+0x2c8] ;  /* 0x0002c80001f47983 */ /* 0x000ea80000300800 */
[----:B---3--:R1:W-:Y:S04]  /*3bb40*/  @P3 STG.E [R164.64], R4 ;  /* 0x00000004a4003986 */ /* 0x0083e8000c101904 */
[----:B------:R-:W-:Y:S04]  /*3bb50*/  @P4 STG.E [R166.64], R245 ;  /* 0x000000f5a6004986 */ /* 0x000fe8000c101904 */
[----:B-1----:R-:W3:Y:S04]  /*3bb60*/  LDL.LU R4, [R1+0x2cc] ;  /* 0x0002cc0001047983 */ /* 0x002ee80000300800 */
[----:B------:R-:W3:Y:S04]  /*3bb70*/  LDL.LU R241, [R1+0x298] ;  /* 0x0002980001f17983 */ /* 0x000ee80000300800 */
[----:B------:R1:W-:Y:S04]  /*3bb80*/  @P5 STG.E [R160.64], R252 ;  /* 0x000000fca0005986 */ /* 0x0003e8000c101904 */
[----:B------:R-:W-:Y:S04]  /*3bb90*/  @P6 STG.E [R162.64], R240 ;  /* 0x000000f0a2006986 */ /* 0x000fe8000c101904 */
[----:B-1----:R-:W3:Y:S04]  /*3bba0*/  LDL.LU R252, [R1+0x29c] ;  /* 0x00029c0001fc7983 */ /* 0x002ee80000300800 */
[----:B------:R-:W3:Y:S04]  /*3bbb0*/  LDL.LU R246, [R1+0x248] ;  /* 0x0002480001f67983 */ /* 0x000ee80000300800 */
[----:B------:R-:W3:Y:S04]  /*3bbc0*/  LDL.LU R245, [R1+0x24c] ;  /* 0x00024c0001f57983 */ /* 0x000ee80000300800 */
[----:B------:R1:W-:Y:S04]  /*3bbd0*/  @P1 STG.E [R156.64], R250 ;  /* 0x000000fa9c001986 */ /* 0x0003e8000c101904 */
[----:B-1----:R-:W3:Y:S01]  /*3bbe0*/  LDL.LU R250, [R1+0x188] ;  /* 0x0001880001fa7983 */ /* 0x002ee20000300800 */
[----:B------:R-:W-:-:S02]  /*3bbf0*/  IADD3 R0, R5, 0x1a6, RZ ;  /* 0x000001a605007810 */ /* 0x000fc40007ffe0ff */
[C---:B------:R-:W-:Y:S02]  /*3bc00*/  IADD3 R3, R5.reuse, 0x1a7, RZ ;  /* 0x000001a705037810 */ /* 0x040fe40007ffe0ff */
[----:B------:R-:W-:Y:S02]  /*3bc10*/  ISETP.LT.AND P2, PT, R0, c[0x0][0x17c], !P0 ;  /* 0x00005f0000007a0c */ /* 0x000fe40004741270 */
[----:B------:R-:W-:Y:S02]  /*3bc20*/  IADD3 R0, R5, 0x1a8, RZ ;  /* 0x000001a805007810 */ /* 0x000fe40007ffe0ff */
[----:B------:R-:W-:Y:S02]  /*3bc30*/  ISETP.LT.AND P3, PT, R3, c[0x0][0x17c], !P0 ;  /* 0x00005f0003007a0c */ /* 0x000fe40004761270 */
[----:B------:R-:W-:Y:S02]  /*3bc40*/  IADD3 R3, R5, 0x1a9, RZ ;  /* 0x000001a905037810 */ /* 0x000fe40007ffe0ff */
[----:B------:R-:W-:-:S02]  /*3bc50*/  ISETP.LT.AND P4, PT, R0, c[0x0][0x17c], !P0 ;  /* 0x00005f0000007a0c */ /* 0x000fc40004781270 */
[----:B------:R-:W-:Y:S02]  /*3bc60*/  IADD3 R0, R5, 0x1aa, RZ ;  /* 0x000001aa05007810 */ /* 0x000fe40007ffe0ff */
[----:B------:R-:W-:Y:S02]  /*3bc70*/  ISETP.LT.AND P5, PT, R3, c[0x0][0x17c], !P0 ;  /* 0x00005f0003007a0c */ /* 0x000fe400047a1270 */
[C---:B------:R-:W-:Y:S02]  /*3bc80*/  IADD3 R3, R5.reuse, 0x1ab, RZ ;  /* 0x000001ab05037810 */ /* 0x040fe40007ffe0ff */
[----:B------:R-:W-:Y:S02]  /*3bc90*/  ISETP.LT.AND P6, PT, R0, c[0x0][0x17c], !P0 ;  /* 0x00005f0000007a0c */ /* 0x000fe400047c1270 */
[----:B------:R-:W-:Y:S02]  /*3bca0*/  IADD3 R0, R5, 0x1ac, RZ ;  /* 0x000001ac05007810 */ /* 0x000fe40007ffe0ff */
[----:B------:R-:W-:-:S02]  /*3bcb0*/  ISETP.LT.AND P1, PT, R3, c[0x0][0x17c], !P0 ;  /* 0x00005f0003007a0c */ /* 0x000fc40004721270 */
[C---:B------:R-:W-:Y:S01]  /*3bcc0*/  IADD3 R3, R5.reuse, 0x1ad, RZ ;  /* 0x000001ad05037810 */ /* 0x040fe20007ffe0ff */
[----:B------:R1:W-:Y:S01]  /*3bcd0*/  @P2 STG.E [R158.64], R247 ;  /* 0x000000f79e002986 */ /* 0x0003e2000c101904 */
[----:B------:R-:W-:Y:S02]  /*3bce0*/  ISETP.LT.AND P2, PT, R0, c[0x0][0x17c], !P0 ;  /* 0x00005f0000007a0c */ /* 0x000fe40004741270 */
[----:B------:R-:W-:Y:S01]  /*3bcf0*/  IADD3 R0, R5, 0x1ae, RZ ;  /* 0x000001ae05007810 */ /* 0x000fe20007ffe0ff */
[----:B-1----:R-:W3:Y:S04]  /*3bd00*/  LDL.LU R247, [R1+0x2b8] ;  /* 0x0002b80001f77983 */ /* 0x002ee80000300800 */
[----:B----4-:R1:W-:Y:S01]  /*3bd10*/  @P3 STG.E [R152.64], R251 ;  /* 0x000000fb98003986 */ /* 0x0103e2000c101904 */
[----:B------:R-:W-:-:S02]  /*3bd20*/  ISETP.LT.AND P3, PT, R3, c[0x0][0x17c], !P0 ;  /* 0x00005f0003007a0c */ /* 0x000fc40004761270 */
[----:B------:R-:W-:Y:S01]  /*3bd30*/  IADD3 R3, R5, 0x1af, RZ ;  /* 0x000001af05037810 */ /* 0x000fe20007ffe0ff */
[----:B--2---:R2:W-:Y:S01]  /*3bd40*/  @P4 STG.E [R154.64], R244 ;  /* 0x000000f49a004986 */ /* 0x0045e2000c101904 */
[----:B------:R-:W-:-:S03]  /*3bd50*/  ISETP.LT.AND P4, PT, R0, c[0x0][0x17c], !P0 ;  /* 0x00005f0000007a0c */ /* 0x000fc60004781270 */
[----:B-1----:R-:W4:Y:S04]  /*3bd60*/  LDL.LU R251, [R1+0x2bc] ;  /* 0x0002bc0001fb7983 */ /* 0x002f280000300800 */
[----:B--2---:R-:W2:Y:S04]  /*3bd70*/  LDL.LU R244, [R1+0x278] ;  /* 0x0002780001f47983 */ /* 0x004ea80000300800 */
[----:B---3--:R1:W-:Y:S01]  /*3bd80*/  @P5 STG.E [R148.64], R4 ;  /* 0x0000000494005986 */ /* 0x0083e2000c101904 */
[----:B------:R-:W-:-:S03]  /*3bd90*/  ISETP.LT.AND P5, PT, R3, c[0x0][0x17c], !P0 ;  /* 0x00005f0003007a0c */ /* 0x000fc600047a1270 */
[----:B------:R-:W-:Y:S04]  /*3bda0*/  @P6 STG.E [R150.64], R241 ;  /* 0x000000f196006986 */ /* 0x000fe8000c101904 */
[----:B-1----:R-:W3:Y:S04]  /*3bdb0*/  LDL.LU R4, [R1+0x27c] ;  /* 0x00027c0001047983 */ /* 0x002ee80000300800 */
[----:B------:R1:W-:Y:S04]  /*3bdc0*/  @P1 STG.E [R144.64], R252 ;  /* 0x000000fc90001986 */ /* 0x0003e8000c101904 */
[----:B------:R-:W-:Y:S04]  /*3bdd0*/  @P2 STG.E [R146.64], R246 ;  /* 0x000000f692002986 */ /* 0x000fe8000c101904 */
[----:B------:R-:W-:Y:S04]  /*3bde0*/  @P3 STG.E [R140.64], R245 ;  /* 0x000000f58c003986 */ /* 0x000fe8000c101904 */
[----:B-1----:R-:W3:Y:S04]  /*3bdf0*/  LDL.LU R252, [R1+0x228] ;  /* 0x0002280001fc7983 */ /* 0x002ee80000300800 */
[----:B------:R-:W-:Y:S04]  /*3be00*/  @P4 STG.E [R142.64], R250 ;  /* 0x000000fa8e004986 */ /* 0x000fe8000c101904 */
[----:B------:R1:W-:Y:S04]  /*3be10*/  @P5 STG.E [R136.64], R2 ;  /* 0x0000000288005986 */ /* 0x0003e8000c101904 */
[----:B-1----:R-:W3:Y:S04]  /*3be20*/  LDL.LU R2, [R1+0xe58] ;  /* 0x000e580001027983 */ /* 0x002ee80000300800 */
[----:B------:R-:W3:Y:S01]  /*3be30*/  LDL.LU R245, [R1+0xc8] ;  /* 0x0000c80001f57983 */ /* 0x000ee20000300800 */
[----:B------:R-:W-:-:S02]  /*3be40*/  IADD3 R0, R5, 0x1b0, RZ ;  /* 0x000001b005007810 */ /* 0x000fc40007ffe0ff */
[C---:B------:R-:W-:Y:S01]  /*3be50*/  IADD3 R3, R5.reuse, 0x1b1, RZ ;  /* 0x000001b105037810 */ /* 0x040fe20007ffe0ff */
[----:B------:R-:W3:Y:S01]  /*3be60*/  LDL.LU R250, [R1+0xcc] ;  /* 0x0000cc0001fa7983 */ /* 0x000ee20000300800 */
[----:B------:R-:W-:Y:S02]  /*3be70*/  ISETP.LT.AND P6, PT, R0, c[0x0][0x17c], !P0 ;  /* 0x00005f0000007a0c */ /* 0x000fe400047c1270 */
[----:B------:R-:W-:Y:S01]  /*3be80*/  IADD3 R0, R5, 0x1b2, RZ ;  /* 0x000001b205007810 */ /* 0x000fe20007ffe0ff */
[----:B------:R-:W3:Y:S01]  /*3be90*/  LDL.LU.64 R242, [R1+0x50] ;  /* 0x0000500001f27983 */ /* 0x000ee20000300a00 */
[----:B------:R-:W-:Y:S02]  /*3bea0*/  ISETP.LT.AND P1, PT, R3, c[0x0][0x17c], !P0 ;  /* 0x00005f0003007a0c */ /* 0x000fe40004721270 */
[----:B------:R-:W-:Y:S02]  /*3beb0*/  IADD3 R3, R5, 0x1b3, RZ ;  /* 0x000001b305037810 */ /* 0x000fe40007ffe0ff */
[----:B------:R-:W-:-:S02]  /*3bec0*/  ISETP.LT.AND P2, PT, R0, c[0x0][0x17c], !P0 ;  /* 0x00005f0000007a0c */ /* 0x000fc40004741270 */
[----:B------:R-:W-:Y:S02]  /*3bed0*/  IADD3 R0, R5, 0x1b4, RZ ;  /* 0x000001b405007810 */ /* 0x000fe40007ffe0ff */
[----:B------:R-:W-:Y:S02]  /*3bee0*/  ISETP.LT.AND P3, PT, R3, c[0x0][0x17c], !P0 ;  /* 0x00005f0003007a0c */ /* 0x000fe40004761270 */
[----:B------:R-:W-:Y:S02]  /*3bef0*/  IADD3 R3, R5, 0x1b5, RZ ;  /* 0x000001b505037810 */ /* 0x000fe40007ffe0ff */
[----:B------:R-:W-:Y:S02]  /*3bf00*/  ISETP.LT.AND P4, PT, R0, c[0x0][0x17c], !P0 ;  /* 0x00005f0000007a0c */ /* 0x000fe40004781270 */
[----:B------:R-:W-:Y:S02]  /*3bf10*/  ISETP.LT.AND P5, PT, R3, c[0x0][0x17c], !P0 ;  /* 0x00005f0003007a0c */ /* 0x000fe400047a1270 */
[C---:B------:R-:W-:Y:S01]  /*3bf20*/  IADD3 R0, R5.reuse, 0x1b6, RZ ;  /* 0x000001b605007810 */ /* 0x040fe20007ffe0ff */
[----:B------:R-:W-:Y:S03]  /*3bf30*/  @P6 STG.E [R138.64], R247 ;  /* 0x000000f78a006986 */ /* 0x000fe6000c101904 */
[----:B------:R-:W-:Y:S01]  /*3bf40*/  ISETP.LT.AND P6, PT, R0, c[0x0][0x17c], !P0 ;  /* 0x00005f0000007a0c */ /* 0x000fe200047c1270 */
[----:B----4-:R1:W-:Y:S04]  /*3bf50*/  @P1 STG.E [R132.64], R251 ;  /* 0x000000fb84001986 */ /* 0x0103e8000c101904 */
[----:B--2---:R-:W-:Y:S04]  /*3bf60*/  @P2 STG.E [R134.64], R244 ;  /* 0x000000f486002986 */ /* 0x004fe8000c101904 */
[----:B-1----:R-:W2:Y:S04]  /*3bf70*/  LDL.LU R251, [R1+0x398] ;  /* 0x0003980001fb7983 */ /* 0x002ea80000300800 */
[----:B------:R-:W4:Y:S04]  /*3bf80*/  LDL.LU R238, [R1+0x39c] ;  /* 0x00039c0001ee7983 */ /* 0x000f280000300800 */
[----:B---3--:R1:W-:Y:S04]  /*3bf90*/  @P3 STG.E [R128.64], R4 ;  /* 0x0000000480003986 */ /* 0x0083e8000c101904 */
[----:B------:R-:W3:Y:S04]  /*3bfa0*/  LDL.LU.64 R240, [R1+0x58] ;  /* 0x0000580001f07983 */ /* 0x000ee80000300a00 */
[----:B-1----:R-:W3:Y:S04]  /*3bfb0*/  LDL.LU R4, [R1+0x3b8] ;  /* 0x0003b80001047983 */ /* 0x002ee80000300800 */
[----:B------:R-:W3:Y:S04]  /*3bfc0*/  LDL.LU R239, [R1+0x3bc] ;  /* 0x0003bc0001ef7983 */ /* 0x000ee80000300800 */
[----:B------:R-:W-:Y:S04]  /*3bfd0*/  @P4 STG.E [R130.64], R252 ;  /* 0x000000fc82004986 */ /* 0x000fe8000c101904 */
[----:B------:R1:W-:Y:S04]  /*3bfe0*/  @P5 STG.E [R124.64], R2 ;  /* 0x000000027c005986 */ /* 0x0003e8000c101904 */
[----:B------:R1:W-:Y:S04]  /*3bff0*/  @P6 STG.E [R126.64], R245 ;  /* 0x000000f57e006986 */ /* 0x0003e8000c101904 */
[----:B-1----:R-:W3:Y:S04]  /*3c000*/  LDL.LU R2, [R1+0xe54] ;  /* 0x000e540001027983 */ /* 0x002ee80000300800 */
[----:B------:R-:W3:Y:S04]  /*3c010*/  LDL.LU.64 R246, [R1+0x60] ;  /* 0x0000600001f67983 */ /* 0x000ee80000300a00 */
[----:B------:R-:W3:Y:S04]  /*3c020*/  LDL.LU R252, [R1+0x3d8] ;  /* 0x0003d80001fc7983 */ /* 0x000ee80000300800 */
[----:B------:R-:W3:Y:S04]  /*3c030*/  LDL.LU R244, [R1+0x3dc] ;  /* 0x0003dc0001f47983 */ /* 0x000ee80000300800 */
[----:B------:R-:W3:Y:S04]  /*3c040*/  LDL.LU.64 R236, [R1+0x68] ;  /* 0x0000680001ec7983 */ /* 0x000ee80000300a00 */
[----:B------:R-:W3:Y:S01]  /*3c050*/  LDL.LU R245, [R1+0x3f8] ;  /* 0x0003f80001f57983 */ /* 0x000ee20000300800 */
[----:B------:R-:W-:-:S02]  /*3c060*/  IADD3 R3, R5, 0x1b7, RZ ;  /* 0x000001b705037810 */ /* 0x000fc40007ffe0ff */
[----:B------:R-:W-:Y:S02]  /*3c070*/  IADD3 R0, R5, 0x1b8, RZ ;  /* 0x000001b805007810 */ /* 0x000fe40007ffe0ff */
[----:B------:R-:W-:Y:S02]  /*3c080*/  ISETP.LT.AND P1, PT, R3, c[0x0][0x17c], !P0 ;  /* 0x00005f0003007a0c */ /* 0x000fe40004721270 */
[----:B------:R-:W-:Y:S02]  /*3c090*/  ISETP.LT.AND P2, PT, R0, c[0x0][0x17c], !P0 ;  /* 0x00005f0000007a0c */ /* 0x000fe40004741270 */
[C---:B------:R-:W-:Y:S02]  /*3c0a0*/  IADD3 R3, R5.reuse, 0x1b9, RZ ;  /* 0x000001b905037810 */ /* 0x040fe40007ffe0ff */
[----:B------:R-:W-:Y:S02]  /*3c0b0*/  IADD3 R0, R5, 0x1ba, RZ ;  /* 0x000001ba05007810 */ /* 0x000fe40007ffe0ff */
[----:B------:R-:W-:-:S02]  /*3c0c0*/  ISETP.LT.AND P3, PT, R3, c[0x0][0x17c], !P0 ;  /* 0x00005f0003007a0c */ /* 0x000fc40004761270 */
[----:B------:R-:W-:Y:S02]  /*3c0d0*/  ISETP.LT.AND P4, PT, R0, c[0x0][0x17c], !P0 ;  /* 0x00005f0000007a0c */ /* 0x000fe40004781270 */
[C---:B------:R-:W-:Y:S02]  /*3c0e0*/  IADD3 R3, R5.reuse, 0x1bb, RZ ;  /* 0x000001bb05037810 */ /* 0x040fe40007ffe0ff */
[----:B------:R-:W-:Y:S02]  /*3c0f0*/  IADD3 R0, R5, 0x1bc, RZ ;  /* 0x000001bc05007810 */ /* 0x000fe40007ffe0ff */
[----:B------:R-:W-:Y:S02]  /*3c100*/  ISETP.LT.AND P5, PT, R3, c[0x0][0x17c], !P0 ;  /* 0x00005f0003007a0c */ /* 0x000fe400047a1270 */
[----:B------:R-:W-:Y:S02]  /*3c110*/  ISETP.LT.AND P6, PT, R0, c[0x0][0x17c], !P0 ;  /* 0x00005f0000007a0c */ /* 0x000fe400047c1270 */
[----:B------:R-:W-:-:S02]  /*3c120*/  IADD3 R3, R5, 0x1bd, RZ ;  /* 0x000001bd05037810 */ /* 0x000fc40007ffe0ff */
[----:B------:R-:W-:Y:S01]  /*3c130*/  IADD3 R0, R5, 0x1be, RZ ;  /* 0x000001be05007810 */ /* 0x000fe20007ffe0ff */
[----:B------:R1:W-:Y:S01]  /*3c140*/  @P1 STG.E [R94.64], R250 ;  /* 0x000000fa5e001986 */ /* 0x0003e2000c101904 */
[----:B------:R-:W-:-:S03]  /*3c150*/  ISETP.LT.AND P1, PT, R3, c[0x0][0x17c], !P0 ;  /* 0x00005f0003007a0c */ /* 0x000fc60004721270 */
[----:B-1----:R-:W3:Y:S04]  /*3c160*/  LDL.LU R250, [R1+0x3fc] ;  /* 0x0003fc0001fa7983 */ /* 0x002ee80000300800 */
[----:B--2---:R1:W-:Y:S01]  /*3c170*/  @P2 STG.E [R242.64], R251 ;  /* 0x000000fbf2002986 */ /* 0x0043e2000c101904 */
[----:B------:R-:W-:-:S03]  /*3c180*/  ISETP.LT.AND P2, PT, R0, c[0x0][0x17c], !P0 ;  /* 0x00005f0000007a0c */ /* 0x000fc60004741270 */
[----:B----4-:R-:W-:Y:S04]  /*3c190*/  @P3 STG.E [R88.64], R238 ;  /* 0x000000ee58003986 */ /* 0x010fe8000c101904 */
[----:B-1----:R-:W2:Y:S04]  /*3c1a0*/  LDL.LU.64 R242, [R1+0x70] ;  /* 0x0000700001f27983 */ /* 0x002ea80000300a00 */
[----:B---3--:R1:W-:Y:S04]  /*3c1b0*/  @P4 STG.E [R240.64], R4 ;  /* 0x00000004f0004986 */ /* 0x0083e8000c101904 */
[----:B------:R-:W-:Y:S04]  /*3c1c0*/  @P5 STG.E [R82.64], R239 ;  /* 0x000000ef52005986 */ /* 0x000fe8000c101904 */
[----:B-1----:R-:W3:Y:S04]  /*3c1d0*/  LDL.LU.64 R240, [R1+0x78] ;  /* 0x0000780001f07983 */ /* 0x002ee80000300a00 */
[----:B------:R-:W2:Y:S04]  /*3c1e0*/  LDS.128 R124, [R2] ;  /* 0x00000000027c7984 */ /* 0x000ea80000000c00 */
[----:B------:R-:W-:Y:S04]  /*3c1f0*/  LDS.128 R140, [R2+0x800] ;  /* 0x00080000028c7984 */ /* 0x000fe80000000c00 */
[----:B------:R1:W-:Y:S04]  /*3c200*/  @P6 STG.E [R246.64], R252 ;  /* 0x000000fcf6006986 */ /* 0x0003e8000c101904 */
[----:B------:R-:W-:Y:S04]  /*3c210*/  @P1 STG.E [R76.64], R244 ;  /* 0x000000f44c001986 */ /* 0x000fe8000c101904 */
[----:B------:R-:W-:Y:S04]  /*3c220*/  LDS.128 R156, [R2+0x1000] ;  /* 0x00100000029c7984 */ /* 0x000fe80000000c00 */
[----:B-1----:R-:W4:Y:S04]  /*3c230*/  LDL.LU.64 R246, [R1+0x80] ;  /* 0x0000800001f67983 */ /* 0x002f280000300a00 */
[----:B------:R1:W-:Y:S04]  /*3c240*/  @P2 STG.E [R236.64], R245 ;  /* 0x000000f5ec002986 */ /* 0x0003e8000c101904 */
[----:B------:R-:W-:Y:S04]  /*3c250*/  LDS.128 R172, [R2+0x1800] ;  /* 0x0018000002ac7984 */ /* 0x000fe80000000c00 */
[----:B-1----:R-:W4:Y:S01]  /*3c260*/  LDL.LU.64 R244, [R1+0x88] ;  /* 0x0000880001f47983 */ /* 0x002f220000300a00 */
[----:B------:R-:W-:-:S02]  /*3c270*/  LOP3.LUT R251, R2, 0x20, RZ, 0x3c, !PT ;  /* 0x0000002002fb7812 */ /* 0x000fc400078e3cff */
[C---:B------:R-:W-:Y:S01]  /*3c280*/  LOP3.LUT R4, R2.reuse, 0x40, RZ, 0x3c, !PT ;  /* 0x0000004002047812 */ /* 0x040fe200078e3cff */
[----:B------:R-:W4:Y:S04]  /*3c290*/  LDL.LU.64 R236, [R1+0x90] ;  /* 0x0000900001ec7983 */ /* 0x000f280000300a00 */
[----:B------:R-:W3:Y:S01]  /*3c2a0*/  LDS.128 R128, [R251] ;  /* 0x00000000fb807984 */ /* 0x000ee20000000c00 */
[----:B------:R-:W-:-:S03]  /*3c2b0*/  LOP3.LUT R252, R2, 0x60, RZ, 0x3c, !PT ;  /* 0x0000006002fc7812 */ /* 0x000fc600078e3cff */
[----:B------:R-:W4:Y:S04]  /*3c2c0*/  LDS.128 R132, [R4] ;  /* 0x0000000004847984 */ /* 0x000f280000000c00 */
[----:B------:R-:W1:Y:S01]  /*3c2d0*/  LDS.128 R136, [R252] ;  /* 0x00000000fc887984 */ /* 0x000e620000000c00 */
[C---:B------:R-:W-:Y:S02]  /*3c2e0*/  IADD3 R3, R5.reuse, 0x1bf, RZ ;  /* 0x000001bf05037810 */ /* 0x040fe40007ffe0ff */
[----:B------:R-:W-:Y:S01]  /*3c2f0*/  IADD3 R0, R5, 0x1c0, RZ ;  /* 0x000001c005007810 */ /* 0x000fe20007ffe0ff */
[----:B------:R-:W1:Y:S01]  /*3c300*/  LDS.128 R144, [R251+0x800] ;  /* 0x00080000fb907984 */ /* 0x000e620000000c00 */
[----:B------:R-:W-:Y:S02]  /*3c310*/  ISETP.LT.AND P3, PT, R3, c[0x0][0x17c], !P0 ;  /* 0x00005f0003007a0c */ /* 0x000fe40004761270 */
[----:B------:R-:W-:Y:S01]  /*3c320*/  ISETP.LT.AND P4, PT, R0, c[0x0][0x17c], !P0 ;  /* 0x00005f0000007a0c */ /* 0x000fe20004781270 */
[----:B------:R-:W1:Y:S01]  /*3c330*/  LDS.128 R148, [R4+0x800] ;  /* 0x0008000004947984 */ /* 0x000e620000000c00 */
[----:B------:R-:W-:-:S02]  /*3c340*/  IADD3 R3, R5, 0x1c1, RZ ;  /* 0x000001c105037810 */ /* 0x000fc40007ffe0ff */
[----:B------:R-:W-:Y:S01]  /*3c350*/  IADD3 R0, R5, 0x1c2, RZ ;  /* 0x000001c205007810 */ /* 0x000fe20007ffe0ff */
[----:B------:R-:W1:Y:S01]  /*3c360*/  LDS.128 R152, [R252+0x800] ;  /* 0x00080000fc987984 */ /* 0x000e620000000c00 */
[----:B------:R-:W-:Y:S02]  /*3c370*/  ISETP.LT.AND P5, PT, R3, c[0x0][0x17c], !P0 ;  /* 0x00005f0003007a0c */ /* 0x000fe400047a1270 */
[----:B------:R-:W-:Y:S01]  /*3c380*/  ISETP.LT.AND P6, PT, R0, c[0x0][0x17c], !P0 ;  /* 0x00005f0000007a0c */ /* 0x000fe200047c1270 */
[----:B------:R-:W1:Y:S01]  /*3c390*/  LDS.128 R160, [R251+0x1000] ;  /* 0x00100000fba07984 */ /* 0x000e620000000c00 */
[C---:B------:R-:W-:Y:S02]  /*3c3a0*/  IADD3 R3, R5.reuse, 0x1c3, RZ ;  /* 0x000001c305037810 */ /* 0x040fe40007ffe0ff */
[----:B------:R-:W-:Y:S01]  /*3c3b0*/  IADD3 R0, R5, 0x1c4, RZ ;  /* 0x000001c405007810 */ /* 0x000fe20007ffe0ff */
[----:B------:R-:W1:Y:S01]  /*3c3c0*/  LDS.128 R164, [R4+0x1000] ;  /* 0x0010000004a47984 */ /* 0x000e620000000c00 */
[----:B------:R-:W-:-:S02]  /*3c3d0*/  ISETP.LT.AND P1, PT, R3, c[0x0][0x17c], !P0 ;  /* 0x00005f0003007a0c */ /* 0x000fc40004721270 */
[----:B------:R-:W-:Y:S01]  /*3c3e0*/  ISETP.LT.AND P2, PT, R0, c[0x0][0x17c], !P0 ;  /* 0x00005f0000007a0c */ /* 0x000fe20004741270 */
[----:B------:R-:W1:Y:S01]  /*3c3f0*/  LDS.128 R168, [R252+0x1000] ;  /* 0x00100000fca87984 */ /* 0x000e620000000c00 */
[C---:B------:R-:W-:Y:S02]  /*3c400*/  IADD3 R3, R5.reuse, 0x1c5, RZ ;  /* 0x000001c505037810 */ /* 0x040fe40007ffe0ff */
[----:B------:R-:W-:Y:S01]  /*3c410*/  IADD3 R0, R5, 0x1c6, RZ ;  /* 0x000001c605007810 */ /* 0x000fe20007ffe0ff */
[----:B------:R-:W-:Y:S01]  /*3c420*/  @P3 STG.E [R70.64], R250 ;  /* 0x000000fa46003986 */ /* 0x000fe2000c101904 */
[----:B------:R-:W-:-:S03]  /*3c430*/  ISETP.LT.AND P3, PT, R3, c[0x0][0x17c], !P0 ;  /* 0x00005f0003007a0c */ /* 0x000fc60004761270 */
[----:B------:R-:W1:Y:S04]  /*3c440*/  LDS.128 R176, [R251+0x1800] ;  /* 0x00180000fbb07984 */ /* 0x000e680000000c00 */
[----:B------:R-:W1:Y:S04]  /*3c450*/  LDS.128 R180, [R4+0x1800] ;  /* 0x0018000004b47984 */ /* 0x000e680000000c00 */
[----:B------:R-:W1:Y:S04]  /*3c460*/  LDS.128 R184, [R252+0x1800] ;  /* 0x00180000fcb87984 */ /* 0x000e680000000c00 */
[----:B--2---:R2:W-:Y:S01]  /*3c470*/  @P4 STG.E [R242.64], R124 ;  /* 0x0000007cf2004986 */ /* 0x0045e2000c101904 */
[----:B------:R-:W-:-:S03]  /*3c480*/  ISETP.LT.AND P4, PT, R0, c[0x0][0x17c], !P0 ;  /* 0x00005f0000007a0c */ /* 0x000fc60004781270 */
[----:B------:R-:W-:Y:S04]  /*3c490*/  @P5 STG.E [R64.64], R125 ;  /* 0x0000007d40005986 */ /* 0x000fe8000c101904 */
[----:B--2---:R-:W2:Y:S04]  /*3c4a0*/  LDL.LU.64 R242, [R1+0x98] ;  /* 0x0000980001f27983 */ /* 0x004ea80000300a00 */
[----:B---3--:R3:W-:Y:S04]  /*3c4b0*/  @P6 STG.E [R240.64], R128 ;  /* 0x00000080f0006986 */ /* 0x0087e8000c101904 */
[----:B------:R-:W-:Y:S04]  /*3c4c0*/  @P1 STG.E [R58.64], R129 ;  /* 0x000000813a001986 */ /* 0x000fe8000c101904 */
[----:B---3--:R-:W3:Y:S04]  /*3c4d0*/  LDL.LU.64 R240, [R1+0xa0] ;  /* 0x0000a00001f07983 */ /* 0x008ee80000300a00 */
[----:B----4-:R4:W-:Y:S04]  /*3c4e0*/  @P2 STG.E [R246.64], R132 ;  /* 0x00000084f6002986 */ /* 0x0109e8000c101904 */
[----:B------:R-:W-:Y:S04]  /*3c4f0*/  @P3 STG.E [R52.64], R133 ;  /* 0x0000008534003986 */ /* 0x000fe8000c101904 */
[----:B----4-:R-:W4:Y:S04]  /*3c500*/  LDL.LU.64 R246, [R1+0xa8] ;  /* 0x0000a80001f67983 */ /* 0x010f280000300a00 */
[----:B-1----:R1:W-:Y:S04]  /*3c510*/  @P4 STG.E [R244.64], R136 ;  /* 0x00000088f4004986 */ /* 0x0023e8000c101904 */
[----:B-1----:R-:W4:Y:S01]  /*3c520*/  LDL.LU.64 R244, [R1+0xb0] ;  /* 0x0000b00001f47983 */ /* 0x002f220000300a00 */
        /* <DEDUP_REMOVED lines=16> */
[----:B------:R1:W-:Y:S01]  /*3c630*/  @P6 STG.E [R236.64], R140 ;  /* 0x0000008cec006986 */ /* 0x0003e2000c101904 */
[----:B------:R-:W-:Y:S02]  /*3c640*/  ISETP.LT.AND P6, PT, R0, c[0x0][0x17c], !P0 ;  /* 0x00005f0000007a0c */ /* 0x000fe400047c1270 */
[C---:B------:R-:W-:Y:S02]  /*3c650*/  IADD3 R3, R5.reuse, 0x1cf, RZ ;  /* 0x000001cf05037810 */ /* 0x040fe40007ffe0ff */
[----:B------:R-:W-:Y:S01]  /*3c660*/  IADD3 R0, R5, 0x1d0, RZ ;  /* 0x000001d005007810 */ /* 0x000fe20007ffe0ff */
[----:B------:R1:W-:Y:S01]  /*3c670*/  @P1 STG.E [R40.64], R141 ;  /* 0x0000008d28001986 */ /* 0x0003e2000c101904 */
[----:B------:R-:W-:Y:S02]  /*3c680*/  ISETP.LT.AND P1, PT, R3, c[0x0][0x17c], !P0 ;  /* 0x00005f0003007a0c */ /* 0x000fe40004721270 */
[C---:B------:R-:W-:Y:S02]  /*3c690*/  IADD3 R3, R5.reuse, 0x1d1, RZ ;  /* 0x000001d105037810 */ /* 0x040fe40007ffe0ff */
[----:B------:R-:W-:Y:S01]  /*3c6a0*/  IADD3 R2, R5, 0x1da, RZ ;  /* 0x000001da05027810 */ /* 0x000fe20007ffe0ff */
[----:B--2---:R1:W-:Y:S01]  /*3c6b0*/  @P2 STG.E [R242.64], R144 ;  /* 0x00000090f2002986 */ /* 0x0043e2000c101904 */
[----:B------:R-:W-:-:S02]  /*3c6c0*/  ISETP.LT.AND P2, PT, R0, c[0x0][0x17c], !P0 ;  /* 0x00005f0000007a0c */ /* 0x000fc40004741270 */
[----:B------:R-:W-:Y:S01]  /*3c6d0*/  IADD3 R0, R5, 0x1d2, RZ ;  /* 0x000001d205007810 */ /* 0x000fe20007ffe0ff */
[----:B------:R1:W-:Y:S01]  /*3c6e0*/  @P3 STG.E [R34.64], R145 ;  /* 0x0000009122003986 */ /* 0x0003e2000c101904 */
[----:B------:R-:W-:Y:S02]  /*3c6f0*/  ISETP.LT.AND P3, PT, R3, c[0x0][0x17c], !P0 ;  /* 0x00005f0003007a0c */ /* 0x000fe40004761270 */
[C---:B------:R-:W-:Y:S01]  /*3c700*/  IADD3 R3, R5.reuse, 0x1d3, RZ ;  /* 0x000001d305037810 */ /* 0x040fe20007ffe0ff */
[----:B---3--:R1:W-:Y:S01]  /*3c710*/  @P4 STG.E [R240.64], R148 ;  /* 0x00000094f0004986 */ /* 0x0083e2000c101904 */
[----:B------:R-:W-:Y:S02]  /*3c720*/  ISETP.LT.AND P4, PT, R0, c[0x0][0x17c], !P0 ;  /* 0x00005f0000007a0c */ /* 0x000fe40004781270 */
[----:B------:R-:W-:Y:S01]  /*3c730*/  IADD3 R0, R5, 0x1d4, RZ ;  /* 0x000001d405007810 */ /* 0x000fe20007ffe0ff */
[----:B------:R1:W-:Y:S01]  /*3c740*/  @P5 STG.E [R28.64], R149 ;  /* 0x000000951c005986 */ /* 0x0003e2000c101904 */
[----:B------:R-:W-:-:S02]  /*3c750*/  ISETP.LT.AND P5, PT, R3, c[0x0][0x17c], !P0 ;  /* 0x00005f0003007a0c */ /* 0x000fc400047a1270 */
[C---:B------:R-:W-:Y:S01]  /*3c760*/  IADD3 R3, R5.reuse, 0x1d5, RZ ;  /* 0x000001d505037810 */ /* 0x040fe20007ffe0ff */
[----:B----4-:R1:W-:Y:S01]  /*3c770*/  @P6 STG.E [R246.64], R152 ;  /* 0x00000098f6006986 */ /* 0x0103e2000c101904 */
[----:B------:R-:W-:Y:S02]  /*3c780*/  ISETP.LT.AND P6, PT, R0, c[0x0][0x17c], !P0 ;  /* 0x00005f0000007a0c */ /* 0x000fe400047c1270 */
[----:B------:R-:W-:Y:S01]  /*3c790*/  IADD3 R0, R5, 0x1d6, RZ ;  /* 0x000001d605007810 */ /* 0x000fe20007ffe0ff */
[----:B------:R1:W-:Y:S01]  /*3c7a0*/  @P1 STG.E [R244.64], R153 ;  /* 0x00000099f4001986 */ /* 0x0003e2000c101904 */
[----:B------:R-:W-:-:S03]  /*3c7b0*/  ISETP.LT.AND P1, PT, R3, c[0x0][0x17c], !P0 ;  /* 0x00005f0003007a0c */ /* 0x000fc60004721270 */
[----:B------:R1:W-:Y:S01]  /*3c7c0*/  @P2 STG.E [R22.64], R156 ;  /* 0x0000009c16002986 */ /* 0x0003e2000c101904 */
[----:B------:R-:W-:Y:S02]  /*3c7d0*/  ISETP.LT.AND P2, PT, R0, c[0x0][0x17c], !P0 ;  /* 0x00005f0000007a0c */ /* 0x000fe40004741270 */
[C---:B------:R-:W-:Y:S01]  /*3c7e0*/  IADD3 R0, R5.reuse, 0x1d7, RZ ;  /* 0x000001d705007810 */ /* 0x040fe20007ffe0ff */
[----:B------:R1:W-:Y:S01]  /*3c7f0*/  @P3 STG.E [R114.64], R157 ;  /* 0x0000009d72003986 */ /* 0x0003e2000c101904 */
[C---:B------:R-:W-:Y:S02]  /*3c800*/  IADD3 R3, R5.reuse, 0x1d8, RZ ;  /* 0x000001d805037810 */ /* 0x040fe40007ffe0ff */
        /* <DEDUP_REMOVED lines=8> */
[----:B------:R-:W-:Y:S02]  /*3c890*/  ISETP.LT.AND P6, PT, R2, c[0x0][0x17c], !P0 ;  /* 0x00005f0002007a0c */ /* 0x000fe400047c1270 */
[C---:B------:R-:W-:Y:S01]  /*3c8a0*/  IADD3 R2, R5.reuse, 0x1dc, RZ ;  /* 0x000001dc05027810 */ /* 0x040fe20007ffe0ff */
[----:B------:R1:W-:Y:S01]  /*3c8b0*/  @P1 STG.E [R100.64], R165 ;  /* 0x000000a564001986 */ /* 0x0003e2000c101904 */
[----:B------:R-:W-:Y:S02]  /*3c8c0*/  ISETP.LT.AND P1, PT, R0, c[0x0][0x17c], !P0 ;  /* 0x00005f0000007a0c */ /* 0x000fe40004721270 */
[----:B------:R-:W-:Y:S01]  /*3c8d0*/  IADD3 R0, R5, 0x1dd, RZ ;  /* 0x000001dd05007810 */ /* 0x000fe20007ffe0ff */
[----:B------:R1:W-:Y:S01]  /*3c8e0*/  @P2 STG.E [R120.64], R168 ;  /* 0x000000a878002986 */ /* 0x0003e2000c101904 */
[----:B------:R-:W-:-:S02]  /*3c8f0*/  ISETP.LT.AND P2, PT, R2, c[0x0][0x17c], !P0 ;  /* 0x00005f0002007a0c */ /* 0x000fc40004741270 */
        /* <DEDUP_REMOVED lines=99> */
[----:B------:R-:W-:Y:S01]  /*3cf30*/  IADD3 R0, R5, 0x1ff, RZ ;  /* 0x000001ff05007810 */ /* 0x000fe20007ffe0ff */
[----:B------:R1:W-:Y:S01]  /*3cf40*/  @P6 STG.E [R20.64], R174 ;  /* 0x000000ae14006986 */ /* 0x0003e2000c101904 */
[----:B------:R-:W-:Y:S02]  /*3cf50*/  ISETP.LT.AND P6, PT, R2, c[0x0][0x17c], !P0 ;  /* 0x00005f0002007a0c */ /* 0x000fe400047c1270 */
[----:B------:R-:W-:Y:S01]  /*3cf60*/  ISETP.LT.AND P0, PT, R0, c[0x0][0x17c], !P0 ;  /* 0x00005f0000007a0c */ /* 0x000fe20004701270 */
[----:B------:R1:W-:Y:S04]  /*3cf70*/  @P1 STG.E [R18.64], R175 ;  /* 0x000000af12001986 */ /* 0x0003e8000c101904 */
[----:B------:R1:W-:Y:S04]  /*3cf80*/  @P2 STG.E [R16.64], R178 ;  /* 0x000000b210002986 */ /* 0x0003e8000c101904 */
[----:B------:R1:W-:Y:S04]  /*3cf90*/  @P3 STG.E [R14.64], R179 ;  /* 0x000000b30e003986 */ /* 0x0003e8000c101904 */
[----:B------:R1:W-:Y:S04]  /*3cfa0*/  @P4 STG.E [R12.64], R182 ;  /* 0x000000b60c004986 */ /* 0x0003e8000c101904 */
[----:B------:R1:W-:Y:S04]  /*3cfb0*/  @P5 STG.E [R10.64], R183 ;  /* 0x000000b70a005986 */ /* 0x0003e8000c101904 */
[----:B------:R1:W-:Y:S01]  /*3cfc0*/  @P6 STG.E [R248.64], R186 ;  /* 0x000000baf8006986 */ /* 0x0003e2000c101904 */
[----:B------:R-:W-:Y:S05]  /*3cfd0*/  @!P0 EXIT ;  /* 0x000000000000894d */ /* 0x000fea0003800000 */
[----:B------:R-:W-:Y:S01]  /*3cfe0*/  STG.E [R6.64], R187 ;  /* 0x000000bb06007986 */ /* 0x000fe2000c101904 */
[----:B------:R-:W-:Y:S05]  /*3cff0*/  EXIT ;  /* 0x000000000000794d */ /* 0x000fea0003800000 */
.L_x_2:
[----:B------:R-:W-:-:S00]  /*3d000*/  BRA `(.L_x_2) ;  /* 0xfffffff000007947 */ /* 0x000fc0000383ffff */
[----:B------:R-:W-:-:S00]  /*3d010*/  NOP ;  /* 0x0000000000007918 */ /* 0x000fc00000000000 */
        /* <DEDUP_REMOVED lines=14> */
.L_x_3:


//--------------------- .nv.shared.matmul_kernel  --------------------------
	.section	.nv.shared.matmul_kernel,"aw",@nobits
	.sectionflags	@""
	.align	16
